	.target	sm_90a

	.elftype	@"ET_EXEC"


//--------------------- .note.nv.tkinfo           --------------------------
	.section	.note.nv.tkinfo,"",@"SHT_NOTE"
	.sectionflags	@"SHF_NOTE_NV_TKINFO"
	.tkinfo
        /*0018*/ 	.word	0x00000002
        /*0030*/ 	.string	""
        /*0030*/ 	.string	"ptxas"
        /*0030*/ 	.string	"Cuda compilation tools, release 13.0, V13.0.88"
        /*0030*/ 	.string	"Build cuda_13.0.r13.0/compiler.36424714_0"
        /*0030*/ 	.string	"-arch sm_90a -m 64 "



//--------------------- .note.nv.cuinfo           --------------------------
	.section	.note.nv.cuinfo,"",@"SHT_NOTE"
	.sectionflags	@"SHF_NOTE_NV_CUINFO"
        /*0018*/ 	.short	0x0002
        /*001a*/ 	.short	0x005a
        /*001c*/ 	.short	0x0082
	.zero		2


//--------------------- .nv.info                  --------------------------
	.section	.nv.info,"",@"SHT_CUDA_INFO"
	.align	4


	//----- nvinfo : EIATTR_REGCOUNT
	.align		4
        /*0000*/ 	.byte	0x04, 0x2f
        /*0002*/ 	.short	(.L_12 - .L_11)
	.align		4
.L_11:
        /*0004*/ 	.word	index@(_ZN7cutlass13device_kernelIN5flash22FlashAttnBwdPreprocessIN4cute5tupleIJNS3_1CILi64EEENS5_ILi256EEEEEENS_6half_tEfNS_4arch4Sm80ELb1ELb1EEEEEvNT_6ParamsE)
        /*0008*/ 	.word	0x00000060


	//----- nvinfo : EIATTR_FRAME_SIZE
	.align		4
.L_12:
        /*000c*/ 	.byte	0x04, 0x11
        /*000e*/ 	.short	(.L_14 - .L_13)
	.align		4
.L_13:
        /*0010*/ 	.word	index@(_ZN7cutlass13device_kernelIN5flash22FlashAttnBwdPreprocessIN4cute5tupleIJNS3_1CILi64EEENS5_ILi256EEEEEENS_6half_tEfNS_4arch4Sm80ELb1ELb1EEEEEvNT_6ParamsE)
        /*0014*/ 	.word	0x00000000


	//----- nvinfo : EIATTR_REGCOUNT
	.align		4
.L_14:
        /*0018*/ 	.byte	0x04, 0x2f
        /*001a*/ 	.short	(.L_16 - .L_15)
	.align		4
.L_15:
        /*001c*/ 	.word	index@(_ZN7cutlass13device_kernelIN5flash19enable_sm80_to_sm89INS1_16FlashAttnBwdSm80INS1_25CollectiveMainloopBwdSm80ILi1ELi1EN4cute5tupleIJNS5_1CILi64EEES8_NS7_ILi256EEEEEENS_6half_tEfNS_4arch4Sm80ELb1ELb0ELb1ELb1ELb0ELb0ELb0ELb0ELi2ELi4ELi2ELi2ELb0EEENS1_24CollectiveEpilogueBwdGQAISA_fSD_Li256ELb1ELb0EEENS1_25SingleTileBwdLPTSchedulerILb1ELi64ELb0EEEEEEEEEvNT_6ParamsE)
        /*0020*/ 	.word	0x00000004


	//----- nvinfo : EIATTR_FRAME_SIZE
	.align		4
.L_16:
        /*0024*/ 	.byte	0x04, 0x11
        /*0026*/ 	.short	(.L_18 - .L_17)
	.align		4
.L_17:
        /*0028*/ 	.word	index@(_ZN7cutlass13device_kernelIN5flash19enable_sm80_to_sm89INS1_16FlashAttnBwdSm80INS1_25CollectiveMainloopBwdSm80ILi1ELi1EN4cute5tupleIJNS5_1CILi64EEES8_NS7_ILi256EEEEEENS_6half_tEfNS_4arch4Sm80ELb1ELb0ELb1ELb1ELb0ELb0ELb0ELb0ELi2ELi4ELi2ELi2ELb0EEENS1_24CollectiveEpilogueBwdGQAISA_fSD_Li256ELb1ELb0EEENS1_25SingleTileBwdLPTSchedulerILb1ELi64ELb0EEEEEEEEEvNT_6ParamsE)
        /*002c*/ 	.word	0x00000000


	//----- nvinfo : EIATTR_REGCOUNT
	.align		4
.L_18:
        /*0030*/ 	.byte	0x04, 0x2f
        /*0032*/ 	.short	(.L_20 - .L_19)
	.align		4
.L_19:
        /*0034*/ 	.word	index@(_ZN7cutlass13device_kernelIN5flash32FlashAttnBwdPostprocessConvertdQIN4cute5tupleIJNS3_1CILi64EEENS5_ILi256EEEEEENS_6half_tEfNS_4arch4Sm80ELi256ENS3_8TiledMMAINS3_8MMA_AtomIJNS3_28SM80_16x8x16_F32F16F16F32_TNEEEENS3_6LayoutINS4_IJNS5_ILi2EEENS5_ILi4EEENS5_ILi1EEEEEENS4_IJSJ_SH_NS5_ILi0EEEEEEEENS4_IJNS5_ILi32EEES6_NS5_ILi16EEEEEEEELb0EEEEEvNT_6ParamsE)
        /*0038*/ 	.word	0x00000056


	//----- nvinfo : EIATTR_FRAME_SIZE
	.align		4
.L_20:
        /*003c*/ 	.byte	0x04, 0x11
        /*003e*/ 	.short	(.L_22 - .L_21)
	.align		4
.L_21:
        /*0040*/ 	.word	index@(_ZN7cutlass13device_kernelIN5flash32FlashAttnBwdPostprocessConvertdQIN4cute5tupleIJNS3_1CILi64EEENS5_ILi256EEEEEENS_6half_tEfNS_4arch4Sm80ELi256ENS3_8TiledMMAINS3_8MMA_AtomIJNS3_28SM80_16x8x16_F32F16F16F32_TNEEEENS3_6LayoutINS4_IJNS5_ILi2EEENS5_ILi4EEENS5_ILi1EEEEEENS4_IJSJ_SH_NS5_ILi0EEEEEEEENS4_IJNS5_ILi32EEES6_NS5_ILi16EEEEEEEELb0EEEEEvNT_6ParamsE)
        /*0044*/ 	.word	0x00000000


	//----- nvinfo : EIATTR_REGCOUNT
	.align		4
.L_22:
        /*0048*/ 	.byte	0x04, 0x2f
        /*004a*/ 	.short	(.L_24 - .L_23)
	.align		4
.L_23:
        /*004c*/ 	.word	index@(_ZN7cutlass13device_kernelIN5flash19enable_sm80_to_sm89INS1_16FlashAttnBwdSm80INS1_25CollectiveMainloopBwdSm80ILi1ELi1EN4cute5tupleIJNS5_1CILi64EEES8_NS7_ILi256EEEEEENS_6half_tEfNS_4arch4Sm80ELb1ELb0ELb1ELb1ELb0ELb0ELb0ELb0ELi2ELi4ELi2ELi2ELb0EEENS1_21CollectiveEpilogueBwdISA_SB_SD_Li256ELb1ELb0ELi4EEENS1_25SingleTileBwdLPTSchedulerILb1ELi64ELb0EEEEEEEEEvNT_6ParamsE)
        /*0050*/ 	.word	0x00000004


	//----- nvinfo : EIATTR_FRAME_SIZE
	.align		4
.L_24:
        /*0054*/ 	.byte	0x04, 0x11
        /*0056*/ 	.short	(.L_26 - .L_25)
	.align		4
.L_25:
        /*0058*/ 	.word	index@(_ZN7cutlass13device_kernelIN5flash19enable_sm80_to_sm89INS1_16FlashAttnBwdSm80INS1_25CollectiveMainloopBwdSm80ILi1ELi1EN4cute5tupleIJNS5_1CILi64EEES8_NS7_ILi256EEEEEENS_6half_tEfNS_4arch4Sm80ELb1ELb0ELb1ELb1ELb0ELb0ELb0ELb0ELi2ELi4ELi2ELi2ELb0EEENS1_21CollectiveEpilogueBwdISA_SB_SD_Li256ELb1ELb0ELi4EEENS1_25SingleTileBwdLPTSchedulerILb1ELi64ELb0EEEEEEEEEvNT_6ParamsE)
        /*005c*/ 	.word	0x00000000


	//----- nvinfo : EIATTR_REGCOUNT
	.align		4
.L_26:
        /*0060*/ 	.byte	0x04, 0x2f
        /*0062*/ 	.short	(.L_28 - .L_27)
	.align		4
.L_27:
        /*0064*/ 	.word	index@(_ZN7cutlass13device_kernelIN5flash22FlashAttnBwdPreprocessIN4cute5tupleIJNS3_1CILi64EEENS5_ILi256EEEEEENS_6half_tEfNS_4arch4Sm80ELb1ELb0EEEEEvNT_6ParamsE)
        /*0068*/ 	.word	0x0000006a


	//----- nvinfo : EIATTR_FRAME_SIZE
	.align		4
.L_28:
        /*006c*/ 	.byte	0x04, 0x11
        /*006e*/ 	.short	(.L_30 - .L_29)
	.align		4
.L_29:
        /*0070*/ 	.word	index@(_ZN7cutlass13device_kernelIN5flash22FlashAttnBwdPreprocessIN4cute5tupleIJNS3_1CILi64EEENS5_ILi256EEEEEENS_6half_tEfNS_4arch4Sm80ELb1ELb0EEEEEvNT_6ParamsE)
        /*0074*/ 	.word	0x00000000


	//----- nvinfo : EIATTR_REGCOUNT
	.align		4
.L_30:
        /*0078*/ 	.byte	0x04, 0x2f
        /*007a*/ 	.short	(.L_32 - .L_31)
	.align		4
.L_31:
        /*007c*/ 	.word	index@(_ZN7cutlass13device_kernelIN5flash19enable_sm80_to_sm89INS1_16FlashAttnBwdSm80INS1_25CollectiveMainloopBwdSm80ILi1ELi1EN4cute5tupleIJNS5_1CILi64EEES8_NS7_ILi256EEEEEENS_6half_tEfNS_4arch4Sm80ELb1ELb0ELb1ELb0ELb0ELb0ELb0ELb0ELi2ELi4ELi2ELi2ELb0EEENS1_24CollectiveEpilogueBwdGQAISA_fSD_Li256ELb0ELb0EEENS1_25SingleTileBwdLPTSchedulerILb0ELi64ELb0EEEEEEEEEvNT_6ParamsE)
        /*0080*/ 	.word	0x00000004


	//----- nvinfo : EIATTR_FRAME_SIZE
	.align		4
.L_32:
        /*0084*/ 	.byte	0x04, 0x11
        /*0086*/ 	.short	(.L_34 - .L_33)
	.align		4
.L_33:
        /*0088*/ 	.word	index@(_ZN7cutlass13device_kernelIN5flash19enable_sm80_to_sm89INS1_16FlashAttnBwdSm80INS1_25CollectiveMainloopBwdSm80ILi1ELi1EN4cute5tupleIJNS5_1CILi64EEES8_NS7_ILi256EEEEEENS_6half_tEfNS_4arch4Sm80ELb1ELb0ELb1ELb0ELb0ELb0ELb0ELb0ELi2ELi4ELi2ELi2ELb0EEENS1_24CollectiveEpilogueBwdGQAISA_fSD_Li256ELb0ELb0EEENS1_25SingleTileBwdLPTSchedulerILb0ELi64ELb0EEEEEEEEEvNT_6ParamsE)
        /*008c*/ 	.word	0x00000000


	//----- nvinfo : EIATTR_REGCOUNT
	.align		4
.L_34:
        /*0090*/ 	.byte	0x04, 0x2f
        /*0092*/ 	.short	(.L_36 - .L_35)
	.align		4
.L_35:
        /*0094*/ 	.word	index@(_ZN7cutlass13device_kernelIN5flash19enable_sm80_to_sm89INS1_16FlashAttnBwdSm80INS1_25CollectiveMainloopBwdSm80ILi1ELi1EN4cute5tupleIJNS5_1CILi64EEES8_NS7_ILi256EEEEEENS_6half_tEfNS_4arch4Sm80ELb1ELb0ELb1ELb0ELb0ELb0ELb0ELb0ELi2ELi4ELi2ELi2ELb0EEENS1_21CollectiveEpilogueBwdISA_SB_SD_Li256ELb0ELb0ELi4EEENS1_25SingleTileBwdLPTSchedulerILb0ELi64ELb0EEEEEEEEEvNT_6ParamsE)
        /*0098*/ 	.word	0x00000004


	//----- nvinfo : EIATTR_FRAME_SIZE
	.align		4
.L_36:
        /*009c*/ 	.byte	0x04, 0x11
        /*009e*/ 	.short	(.L_38 - .L_37)
	.align		4
.L_37:
        /*00a0*/ 	.word	index@(_ZN7cutlass13device_kernelIN5flash19enable_sm80_to_sm89INS1_16FlashAttnBwdSm80INS1_25CollectiveMainloopBwdSm80ILi1ELi1EN4cute5tupleIJNS5_1CILi64EEES8_NS7_ILi256EEEEEENS_6half_tEfNS_4arch4Sm80ELb1ELb0ELb1ELb0ELb0ELb0ELb0ELb0ELi2ELi4ELi2ELi2ELb0EEENS1_21CollectiveEpilogueBwdISA_SB_SD_Li256ELb0ELb0ELi4EEENS1_25SingleTileBwdLPTSchedulerILb0ELi64ELb0EEEEEEEEEvNT_6ParamsE)
        /*00a4*/ 	.word	0x00000000


	//----- nvinfo : EIATTR_REGCOUNT
	.align		4
.L_38:
        /*00a8*/ 	.byte	0x04, 0x2f
        /*00aa*/ 	.short	(.L_40 - .L_39)
	.align		4
.L_39:
        /*00ac*/ 	.word	index@(_ZN7cutlass13device_kernelIN5flash19enable_sm80_to_sm89INS1_16FlashAttnBwdSm80INS1_25CollectiveMainloopBwdSm80ILi1ELi1EN4cute5tupleIJNS5_1CILi64EEES8_NS7_ILi256EEEEEENS_6half_tEfNS_4arch4Sm80ELb0ELb1ELb1ELb1ELb0ELb0ELb0ELb0ELi2ELi4ELi2ELi2ELb0EEENS1_24CollectiveEpilogueBwdGQAISA_fSD_Li256ELb1ELb0EEENS1_19SingleTileSchedulerILb1ELb0ELb0ELi64EEEEEEEEEvNT_6ParamsE)
        /*00b0*/ 	.word	0x00000004


	//----- nvinfo : EIATTR_FRAME_SIZE
	.align		4
.L_40:
        /*00b4*/ 	.byte	0x04, 0x11
        /*00b6*/ 	.short	(.L_42 - .L_41)
	.align		4
.L_41:
        /*00b8*/ 	.word	index@(_ZN7cutlass13device_kernelIN5flash19enable_sm80_to_sm89INS1_16FlashAttnBwdSm80INS1_25CollectiveMainloopBwdSm80ILi1ELi1EN4cute5tupleIJNS5_1CILi64EEES8_NS7_ILi256EEEEEENS_6half_tEfNS_4arch4Sm80ELb0ELb1ELb1ELb1ELb0ELb0ELb0ELb0ELi2ELi4ELi2ELi2ELb0EEENS1_24CollectiveEpilogueBwdGQAISA_fSD_Li256ELb1ELb0EEENS1_19SingleTileSchedulerILb1ELb0ELb0ELi64EEEEEEEEEvNT_6ParamsE)
        /*00bc*/ 	.word	0x00000000


	//----- nvinfo : EIATTR_REGCOUNT
	.align		4
.L_42:
        /*00c0*/ 	.byte	0x04, 0x2f
        /*00c2*/ 	.short	(.L_44 - .L_43)
	.align		4
.L_43:
        /*00c4*/ 	.word	index@(_ZN7cutlass13device_kernelIN5flash19enable_sm80_to_sm89INS1_16FlashAttnBwdSm80INS1_25CollectiveMainloopBwdSm80ILi1ELi1EN4cute5tupleIJNS5_1CILi64EEES8_NS7_ILi256EEEEEENS_6half_tEfNS_4arch4Sm80ELb0ELb1ELb1ELb1ELb0ELb0ELb0ELb0ELi2ELi4ELi2ELi2ELb0EEENS1_21CollectiveEpilogueBwdISA_SB_SD_Li256ELb1ELb0ELi4EEENS1_19SingleTileSchedulerILb1ELb0ELb0ELi64EEEEEEEEEvNT_6ParamsE)
        /*00c8*/ 	.word	0x00000004


	//----- nvinfo : EIATTR_FRAME_SIZE
	.align		4
.L_44:
        /*00cc*/ 	.byte	0x04, 0x11
        /*00ce*/ 	.short	(.L_46 - .L_45)
	.align		4
.L_45:
        /*00d0*/ 	.word	index@(_ZN7cutlass13device_kernelIN5flash19enable_sm80_to_sm89INS1_16FlashAttnBwdSm80INS1_25CollectiveMainloopBwdSm80ILi1ELi1EN4cute5tupleIJNS5_1CILi64EEES8_NS7_ILi256EEEEEENS_6half_tEfNS_4arch4Sm80ELb0ELb1ELb1ELb1ELb0ELb0ELb0ELb0ELi2ELi4ELi2ELi2ELb0EEENS1_21CollectiveEpilogueBwdISA_SB_SD_Li256ELb1ELb0ELi4EEENS1_19SingleTileSchedulerILb1ELb0ELb0ELi64EEEEEEEEEvNT_6ParamsE)
        /*00d4*/ 	.word	0x00000000


	//----- nvinfo : EIATTR_REGCOUNT
	.align		4
.L_46:
        /*00d8*/ 	.byte	0x04, 0x2f
        /*00da*/ 	.short	(.L_48 - .L_47)
	.align		4
.L_47:
        /*00dc*/ 	.word	index@(_ZN7cutlass13device_kernelIN5flash19enable_sm80_to_sm89INS1_16FlashAttnBwdSm80INS1_25CollectiveMainloopBwdSm80ILi1ELi1EN4cute5tupleIJNS5_1CILi64EEES8_NS7_ILi256EEEEEENS_6half_tEfNS_4arch4Sm80ELb0ELb1ELb1ELb0ELb0ELb0ELb0ELb0ELi2ELi4ELi2ELi2ELb0EEENS1_24CollectiveEpilogueBwdGQAISA_fSD_Li256ELb0ELb0EEENS1_19SingleTileSchedulerILb0ELb0ELb0ELi64EEEEEEEEEvNT_6ParamsE)
        /*00e0*/ 	.word	0x00000004


	//----- nvinfo : EIATTR_FRAME_SIZE
	.align		4
.L_48:
        /*00e4*/ 	.byte	0x04, 0x11
        /*00e6*/ 	.short	(.L_50 - .L_49)
	.align		4
.L_49:
        /*00e8*/ 	.word	index@(_ZN7cutlass13device_kernelIN5flash19enable_sm80_to_sm89INS1_16FlashAttnBwdSm80INS1_25CollectiveMainloopBwdSm80ILi1ELi1EN4cute5tupleIJNS5_1CILi64EEES8_NS7_ILi256EEEEEENS_6half_tEfNS_4arch4Sm80ELb0ELb1ELb1ELb0ELb0ELb0ELb0ELb0ELi2ELi4ELi2ELi2ELb0EEENS1_24CollectiveEpilogueBwdGQAISA_fSD_Li256ELb0ELb0EEENS1_19SingleTileSchedulerILb0ELb0ELb0ELi64EEEEEEEEEvNT_6ParamsE)
        /*00ec*/ 	.word	0x00000000


	//----- nvinfo : EIATTR_REGCOUNT
	.align		4
.L_50:
        /*00f0*/ 	.byte	0x04, 0x2f
        /*00f2*/ 	.short	(.L_52 - .L_51)
	.align		4
.L_51:
        /*00f4*/ 	.word	index@(_ZN7cutlass13device_kernelIN5flash19enable_sm80_to_sm89INS1_16FlashAttnBwdSm80INS1_25CollectiveMainloopBwdSm80ILi1ELi1EN4cute5tupleIJNS5_1CILi64EEES8_NS7_ILi256EEEEEENS_6half_tEfNS_4arch4Sm80ELb0ELb1ELb1ELb0ELb0ELb0ELb0ELb0ELi2ELi4ELi2ELi2ELb0EEENS1_21CollectiveEpilogueBwdISA_SB_SD_Li256ELb0ELb0ELi4EEENS1_19SingleTileSchedulerILb0ELb0ELb0ELi64EEEEEEEEEvNT_6ParamsE)
        /*00f8*/ 	.word	0x00000004


	//----- nvinfo : EIATTR_FRAME_SIZE
	.align		4
.L_52:
        /*00fc*/ 	.byte	0x04, 0x11
        /*00fe*/ 	.short	(.L_54 - .L_53)
	.align		4
.L_53:
        /*0100*/ 	.word	index@(_ZN7cutlass13device_kernelIN5flash19enable_sm80_to_sm89INS1_16FlashAttnBwdSm80INS1_25CollectiveMainloopBwdSm80ILi1ELi1EN4cute5tupleIJNS5_1CILi64EEES8_NS7_ILi256EEEEEENS_6half_tEfNS_4arch4Sm80ELb0ELb1ELb1ELb0ELb0ELb0ELb0ELb0ELi2ELi4ELi2ELi2ELb0EEENS1_21CollectiveEpilogueBwdISA_SB_SD_Li256ELb0ELb0ELi4EEENS1_19SingleTileSchedulerILb0ELb0ELb0ELi64EEEEEEEEEvNT_6ParamsE)
        /*0104*/ 	.word	0x00000000


	//----- nvinfo : EIATTR_REGCOUNT
	.align		4
.L_54:
        /*0108*/ 	.byte	0x04, 0x2f
        /*010a*/ 	.short	(.L_56 - .L_55)
	.align		4
.L_55:
        /*010c*/ 	.word	index@(_ZN7cutlass13device_kernelIN5flash19enable_sm80_to_sm89INS1_16FlashAttnBwdSm80INS1_25CollectiveMainloopBwdSm80ILi1ELi1EN4cute5tupleIJNS5_1CILi64EEES8_NS7_ILi256EEEEEENS_6half_tEfNS_4arch4Sm80ELb0ELb0ELb1ELb1ELb0ELb0ELb0ELb0ELi2ELi4ELi2ELi2ELb0EEENS1_24CollectiveEpilogueBwdGQAISA_fSD_Li256ELb1ELb0EEENS1_19SingleTileSchedulerILb1ELb0ELb0ELi64EEEEEEEEEvNT_6ParamsE)
        /*0110*/ 	.word	0x00000004


	//----- nvinfo : EIATTR_FRAME_SIZE
	.align		4
.L_56:
        /*0114*/ 	.byte	0x04, 0x11
        /*0116*/ 	.short	(.L_58 - .L_57)
	.align		4
.L_57:
        /*0118*/ 	.word	index@(_ZN7cutlass13device_kernelIN5flash19enable_sm80_to_sm89INS1_16FlashAttnBwdSm80INS1_25CollectiveMainloopBwdSm80ILi1ELi1EN4cute5tupleIJNS5_1CILi64EEES8_NS7_ILi256EEEEEENS_6half_tEfNS_4arch4Sm80ELb0ELb0ELb1ELb1ELb0ELb0ELb0ELb0ELi2ELi4ELi2ELi2ELb0EEENS1_24CollectiveEpilogueBwdGQAISA_fSD_Li256ELb1ELb0EEENS1_19SingleTileSchedulerILb1ELb0ELb0ELi64EEEEEEEEEvNT_6ParamsE)
        /*011c*/ 	.word	0x00000000


	//----- nvinfo : EIATTR_REGCOUNT
	.align		4
.L_58:
        /*0120*/ 	.byte	0x04, 0x2f
        /*0122*/ 	.short	(.L_60 - .L_59)
	.align		4
.L_59:
        /*0124*/ 	.word	index@(_ZN7cutlass13device_kernelIN5flash19enable_sm80_to_sm89INS1_16FlashAttnBwdSm80INS1_25CollectiveMainloopBwdSm80ILi1ELi1EN4cute5tupleIJNS5_1CILi64EEES8_NS7_ILi256EEEEEENS_6half_tEfNS_4arch4Sm80ELb0ELb0ELb1ELb1ELb0ELb0ELb0ELb0ELi2ELi4ELi2ELi2ELb0EEENS1_21CollectiveEpilogueBwdISA_SB_SD_Li256ELb1ELb0ELi4EEENS1_19SingleTileSchedulerILb1ELb0ELb0ELi64EEEEEEEEEvNT_6ParamsE)
        /*0128*/ 	.word	0x00000004


	//----- nvinfo : EIATTR_FRAME_SIZE
	.align		4
.L_60:
        /*012c*/ 	.byte	0x04, 0x11
        /*012e*/ 	.short	(.L_62 - .L_61)
	.align		4
.L_61:
        /*0130*/ 	.word	index@(_ZN7cutlass13device_kernelIN5flash19enable_sm80_to_sm89INS1_16FlashAttnBwdSm80INS1_25CollectiveMainloopBwdSm80ILi1ELi1EN4cute5tupleIJNS5_1CILi64EEES8_NS7_ILi256EEEEEENS_6half_tEfNS_4arch4Sm80ELb0ELb0ELb1ELb1ELb0ELb0ELb0ELb0ELi2ELi4ELi2ELi2ELb0EEENS1_21CollectiveEpilogueBwdISA_SB_SD_Li256ELb1ELb0ELi4EEENS1_19SingleTileSchedulerILb1ELb0ELb0ELi64EEEEEEEEEvNT_6ParamsE)
        /*0134*/ 	.word	0x00000000


	//----- nvinfo : EIATTR_REGCOUNT
	.align		4
.L_62:
        /*0138*/ 	.byte	0x04, 0x2f
        /*013a*/ 	.short	(.L_64 - .L_63)
	.align		4
.L_63:
        /*013c*/ 	.word	index@(_ZN7cutlass13device_kernelIN5flash19enable_sm80_to_sm89INS1_16FlashAttnBwdSm80INS1_25CollectiveMainloopBwdSm80ILi1ELi1EN4cute5tupleIJNS5_1CILi64EEES8_NS7_ILi256EEEEEENS_6half_tEfNS_4arch4Sm80ELb0ELb0ELb1ELb0ELb0ELb0ELb0ELb0ELi2ELi4ELi2ELi2ELb0EEENS1_24CollectiveEpilogueBwdGQAISA_fSD_Li256ELb0ELb0EEENS1_19SingleTileSchedulerILb0ELb0ELb0ELi64EEEEEEEEEvNT_6ParamsE)
        /*0140*/ 	.word	0x00000004


	//----- nvinfo : EIATTR_FRAME_SIZE
	.align		4
.L_64:
        /*0144*/ 	.byte	0x04, 0x11
        /*0146*/ 	.short	(.L_66 - .L_65)
	.align		4
.L_65:
        /*0148*/ 	.word	index@(_ZN7cutlass13device_kernelIN5flash19enable_sm80_to_sm89INS1_16FlashAttnBwdSm80INS1_25CollectiveMainloopBwdSm80ILi1ELi1EN4cute5tupleIJNS5_1CILi64EEES8_NS7_ILi256EEEEEENS_6half_tEfNS_4arch4Sm80ELb0ELb0ELb1ELb0ELb0ELb0ELb0ELb0ELi2ELi4ELi2ELi2ELb0EEENS1_24CollectiveEpilogueBwdGQAISA_fSD_Li256ELb0ELb0EEENS1_19SingleTileSchedulerILb0ELb0ELb0ELi64EEEEEEEEEvNT_6ParamsE)
        /*014c*/ 	.word	0x00000000


	//----- nvinfo : EIATTR_REGCOUNT
	.align		4
.L_66:
        /*0150*/ 	.byte	0x04, 0x2f
        /*0152*/ 	.short	(.L_68 - .L_67)
	.align		4
.L_67:
        /*0154*/ 	.word	index@(_ZN7cutlass13device_kernelIN5flash19enable_sm80_to_sm89INS1_16FlashAttnBwdSm80INS1_25CollectiveMainloopBwdSm80ILi1ELi1EN4cute5tupleIJNS5_1CILi64EEES8_NS7_ILi256EEEEEENS_6half_tEfNS_4arch4Sm80ELb0ELb0ELb1ELb0ELb0ELb0ELb0ELb0ELi2ELi4ELi2ELi2ELb0EEENS1_21CollectiveEpilogueBwdISA_SB_SD_Li256ELb0ELb0ELi4EEENS1_19SingleTileSchedulerILb0ELb0ELb0ELi64EEEEEEEEEvNT_6ParamsE)
        /*0158*/ 	.word	0x00000004


	//----- nvinfo : EIATTR_FRAME_SIZE
	.align		4
.L_68:
        /*015c*/ 	.byte	0x04, 0x11
        /*015e*/ 	.short	(.L_70 - .L_69)
	.align		4
.L_69:
        /*0160*/ 	.word	index@(_ZN7cutlass13device_kernelIN5flash19enable_sm80_to_sm89INS1_16FlashAttnBwdSm80INS1_25CollectiveMainloopBwdSm80ILi1ELi1EN4cute5tupleIJNS5_1CILi64EEES8_NS7_ILi256EEEEEENS_6half_tEfNS_4arch4Sm80ELb0ELb0ELb1ELb0ELb0ELb0ELb0ELb0ELi2ELi4ELi2ELi2ELb0EEENS1_21CollectiveEpilogueBwdISA_SB_SD_Li256ELb0ELb0ELi4EEENS1_19SingleTileSchedulerILb0ELb0ELb0ELi64EEEEEEEEEvNT_6ParamsE)
        /*0164*/ 	.word	0x00000000


	//----- nvinfo : EIATTR_REGCOUNT
	.align		4
.L_70:
        /*0168*/ 	.byte	0x04, 0x2f
        /*016a*/ 	.short	(.L_72 - .L_71)
	.align		4
.L_71:
        /*016c*/ 	.word	index@(_ZN7cutlass13device_kernelIN5flash22FlashAttnBwdPreprocessIN4cute5tupleIJNS3_1CILi32EEENS5_ILi256EEEEEENS_6half_tEfNS_4arch4Sm80ELb1ELb1EEEEEvNT_6ParamsE)
        /*0170*/ 	.word	0x0000003c


	//----- nvinfo : EIATTR_FRAME_SIZE
	.align		4
.L_72:
        /*0174*/ 	.byte	0x04, 0x11
        /*0176*/ 	.short	(.L_74 - .L_73)
	.align		4
.L_73:
        /*0178*/ 	.word	index@(_ZN7cutlass13device_kernelIN5flash22FlashAttnBwdPreprocessIN4cute5tupleIJNS3_1CILi32EEENS5_ILi256EEEEEENS_6half_tEfNS_4arch4Sm80ELb1ELb1EEEEEvNT_6ParamsE)
        /*017c*/ 	.word	0x00000000


	//----- nvinfo : EIATTR_REGCOUNT
	.align		4
.L_74:
        /*0180*/ 	.byte	0x04, 0x2f
        /*0182*/ 	.short	(.L_76 - .L_75)
	.align		4
.L_75:
        /*0184*/ 	.word	index@(_ZN7cutlass13device_kernelIN5flash19enable_sm80_to_sm89INS1_16FlashAttnBwdSm80INS1_25CollectiveMainloopBwdSm80ILi1ELi1EN4cute5tupleIJNS5_1CILi32EEENS7_ILi64EEENS7_ILi256EEEEEENS_6half_tEfNS_4arch4Sm80ELb1ELb0ELb1ELb1ELb0ELb0ELb0ELb0ELi2ELi2ELi2ELi1ELb1EEENS1_24CollectiveEpilogueBwdGQAISB_fSE_Li256ELb1ELb0EEENS1_25SingleTileBwdLPTSchedulerILb1ELi64ELb0EEEEEEEEEvNT_6ParamsE)
        /*0188*/ 	.word	0x00000004


	//----- nvinfo : EIATTR_FRAME_SIZE
	.align		4
.L_76:
        /*018c*/ 	.byte	0x04, 0x11
        /*018e*/ 	.short	(.L_78 - .L_77)
	.align		4
.L_77:
        /*0190*/ 	.word	index@(_ZN7cutlass13device_kernelIN5flash19enable_sm80_to_sm89INS1_16FlashAttnBwdSm80INS1_25CollectiveMainloopBwdSm80ILi1ELi1EN4cute5tupleIJNS5_1CILi32EEENS7_ILi64EEENS7_ILi256EEEEEENS_6half_tEfNS_4arch4Sm80ELb1ELb0ELb1ELb1ELb0ELb0ELb0ELb0ELi2ELi2ELi2ELi1ELb1EEENS1_24CollectiveEpilogueBwdGQAISB_fSE_Li256ELb1ELb0EEENS1_25SingleTileBwdLPTSchedulerILb1ELi64ELb0EEEEEEEEEvNT_6ParamsE)
        /*0194*/ 	.word	0x00000000


	//----- nvinfo : EIATTR_REGCOUNT
	.align		4
.L_78:
        /*0198*/ 	.byte	0x04, 0x2f
        /*019a*/ 	.short	(.L_80 - .L_79)
	.align		4
.L_79:
        /*019c*/ 	.word	index@(_ZN7cutlass13device_kernelIN5flash32FlashAttnBwdPostprocessConvertdQIN4cute5tupleIJNS3_1CILi32EEENS5_ILi256EEEEEENS_6half_tEfNS_4arch4Sm80ELi256ENS3_8TiledMMAINS3_8MMA_AtomIJNS3_28SM80_16x8x16_F32F16F16F32_TNEEEENS3_6LayoutINS4_IJNS5_ILi1EEENS5_ILi8EEESH_EEENS4_IJNS5_ILi0EEESH_SK_EEEEENS4_IJNS5_ILi16EEENS5_ILi128EEESN_EEEEELb0EEEEEvNT_6ParamsE)
        /*01a0*/ 	.word	0x00000038


	//----- nvinfo : EIATTR_FRAME_SIZE
	.align		4
.L_80:
        /*01a4*/ 	.byte	0x04, 0x11
        /*01a6*/ 	.short	(.L_82 - .L_81)
	.align		4
.L_81:
        /*01a8*/ 	.word	index@(_ZN7cutlass13device_kernelIN5flash32FlashAttnBwdPostprocessConvertdQIN4cute5tupleIJNS3_1CILi32EEENS5_ILi256EEEEEENS_6half_tEfNS_4arch4Sm80ELi256ENS3_8TiledMMAINS3_8MMA_AtomIJNS3_28SM80_16x8x16_F32F16F16F32_TNEEEENS3_6LayoutINS4_IJNS5_ILi1EEENS5_ILi8EEESH_EEENS4_IJNS5_ILi0EEESH_SK_EEEEENS4_IJNS5_ILi16EEENS5_ILi128EEESN_EEEEELb0EEEEEvNT_6ParamsE)
        /*01ac*/ 	.word	0x00000000


	//----- nvinfo : EIATTR_REGCOUNT
	.align		4
.L_82:
        /*01b0*/ 	.byte	0x04, 0x2f
        /*01b2*/ 	.short	(.L_84 - .L_83)
	.align		4
.L_83:
        /*01b4*/ 	.word	index@(_ZN7cutlass13device_kernelIN5flash19enable_sm80_to_sm89INS1_16FlashAttnBwdSm80INS1_25CollectiveMainloopBwdSm80ILi1ELi1EN4cute5tupleIJNS5_1CILi32EEENS7_ILi64EEENS7_ILi256EEEEEENS_6half_tEfNS_4arch4Sm80ELb1ELb0ELb1ELb1ELb0ELb0ELb0ELb0ELi2ELi2ELi2ELi1ELb1EEENS1_21CollectiveEpilogueBwdISB_SC_SE_Li256ELb1ELb0ELi4EEENS1_25SingleTileBwdLPTSchedulerILb1ELi64ELb0EEEEEEEEEvNT_6ParamsE)
        /*01b8*/ 	.word	0x00000004


	//----- nvinfo : EIATTR_FRAME_SIZE
	.align		4
.L_84:
        /*01bc*/ 	.byte	0x04, 0x11
        /*01be*/ 	.short	(.L_86 - .L_85)
	.align		4
.L_85:
        /*01c0*/ 	.word	index@(_ZN7cutlass13device_kernelIN5flash19enable_sm80_to_sm89INS1_16FlashAttnBwdSm80INS1_25CollectiveMainloopBwdSm80ILi1ELi1EN4cute5tupleIJNS5_1CILi32EEENS7_ILi64EEENS7_ILi256EEEEEENS_6half_tEfNS_4arch4Sm80ELb1ELb0ELb1ELb1ELb0ELb0ELb0ELb0ELi2ELi2ELi2ELi1ELb1EEENS1_21CollectiveEpilogueBwdISB_SC_SE_Li256ELb1ELb0ELi4EEENS1_25SingleTileBwdLPTSchedulerILb1ELi64ELb0EEEEEEEEEvNT_6ParamsE)
        /*01c4*/ 	.word	0x00000000


	//----- nvinfo : EIATTR_REGCOUNT
	.align		4
.L_86:
        /*01c8*/ 	.byte	0x04, 0x2f
        /*01ca*/ 	.short	(.L_88 - .L_87)
	.align		4
.L_87:
        /*01cc*/ 	.word	index@(_ZN7cutlass13device_kernelIN5flash22FlashAttnBwdPreprocessIN4cute5tupleIJNS3_1CILi32EEENS5_ILi256EEEEEENS_6half_tEfNS_4arch4Sm80ELb1ELb0EEEEEvNT_6ParamsE)
        /*01d0*/ 	.word	0x00000038


	//----- nvinfo : EIATTR_FRAME_SIZE
	.align		4
.L_88:
        /*01d4*/ 	.byte	0x04, 0x11
        /*01d6*/ 	.short	(.L_90 - .L_89)
	.align		4
.L_89:
        /*01d8*/ 	.word	index@(_ZN7cutlass13device_kernelIN5flash22FlashAttnBwdPreprocessIN4cute5tupleIJNS3_1CILi32EEENS5_ILi256EEEEEENS_6half_tEfNS_4arch4Sm80ELb1ELb0EEEEEvNT_6ParamsE)
        /*01dc*/ 	.word	0x00000000


	//----- nvinfo : EIATTR_REGCOUNT
	.align		4
.L_90:
        /*01e0*/ 	.byte	0x04, 0x2f
        /*01e2*/ 	.short	(.L_92 - .L_91)
	.align		4
.L_91:
        /*01e4*/ 	.word	index@(_ZN7cutlass13device_kernelIN5flash19enable_sm80_to_sm89INS1_16FlashAttnBwdSm80INS1_25CollectiveMainloopBwdSm80ILi1ELi1EN4cute5tupleIJNS5_1CILi32EEENS7_ILi64EEENS7_ILi256EEEEEENS_6half_tEfNS_4arch4Sm80ELb1ELb0ELb1ELb0ELb0ELb0ELb0ELb0ELi2ELi2ELi2ELi1ELb1EEENS1_24CollectiveEpilogueBwdGQAISB_fSE_Li256ELb0ELb0EEENS1_25SingleTileBwdLPTSchedulerILb0ELi64ELb0EEEEEEEEEvNT_6ParamsE)
        /*01e8*/ 	.word	0x00000004


	//----- nvinfo : EIATTR_FRAME_SIZE
	.align		4
.L_92:
        /*01ec*/ 	.byte	0x04, 0x11
        /*01ee*/ 	.short	(.L_94 - .L_93)
	.align		4
.L_93:
        /*01f0*/ 	.word	index@(_ZN7cutlass13device_kernelIN5flash19enable_sm80_to_sm89INS1_16FlashAttnBwdSm80INS1_25CollectiveMainloopBwdSm80ILi1ELi1EN4cute5tupleIJNS5_1CILi32EEENS7_ILi64EEENS7_ILi256EEEEEENS_6half_tEfNS_4arch4Sm80ELb1ELb0ELb1ELb0ELb0ELb0ELb0ELb0ELi2ELi2ELi2ELi1ELb1EEENS1_24CollectiveEpilogueBwdGQAISB_fSE_Li256ELb0ELb0EEENS1_25SingleTileBwdLPTSchedulerILb0ELi64ELb0EEEEEEEEEvNT_6ParamsE)
        /*01f4*/ 	.word	0x00000000


	//----- nvinfo : EIATTR_REGCOUNT
	.align		4
.L_94:
        /*01f8*/ 	.byte	0x04, 0x2f
        /*01fa*/ 	.short	(.L_96 - .L_95)
	.align		4
.L_95:
        /*01fc*/ 	.word	index@(_ZN7cutlass13device_kernelIN5flash19enable_sm80_to_sm89INS1_16FlashAttnBwdSm80INS1_25CollectiveMainloopBwdSm80ILi1ELi1EN4cute5tupleIJNS5_1CILi32EEENS7_ILi64EEENS7_ILi256EEEEEENS_6half_tEfNS_4arch4Sm80ELb1ELb0ELb1ELb0ELb0ELb0ELb0ELb0ELi2ELi2ELi2ELi1ELb1EEENS1_21CollectiveEpilogueBwdISB_SC_SE_Li256ELb0ELb0ELi4EEENS1_25SingleTileBwdLPTSchedulerILb0ELi64ELb0EEEEEEEEEvNT_6ParamsE)
        /*0200*/ 	.word	0x00000004


	//----- nvinfo : EIATTR_FRAME_SIZE
	.align		4
.L_96:
        /*0204*/ 	.byte	0x04, 0x11
        /*0206*/ 	.short	(.L_98 - .L_97)
	.align		4
.L_97:
        /*0208*/ 	.word	index@(_ZN7cutlass13device_kernelIN5flash19enable_sm80_to_sm89INS1_16FlashAttnBwdSm80INS1_25CollectiveMainloopBwdSm80ILi1ELi1EN4cute5tupleIJNS5_1CILi32EEENS7_ILi64EEENS7_ILi256EEEEEENS_6half_tEfNS_4arch4Sm80ELb1ELb0ELb1ELb0ELb0ELb0ELb0ELb0ELi2ELi2ELi2ELi1ELb1EEENS1_21CollectiveEpilogueBwdISB_SC_SE_Li256ELb0ELb0ELi4EEENS1_25SingleTileBwdLPTSchedulerILb0ELi64ELb0EEEEEEEEEvNT_6ParamsE)
        /*020c*/ 	.word	0x00000000


	//----- nvinfo : EIATTR_REGCOUNT
	.align		4
.L_98:
        /*0210*/ 	.byte	0x04, 0x2f
        /*0212*/ 	.short	(.L_100 - .L_99)
	.align		4
.L_99:
        /*0214*/ 	.word	index@(_ZN7cutlass13device_kernelIN5flash19enable_sm80_to_sm89INS1_16FlashAttnBwdSm80INS1_25CollectiveMainloopBwdSm80ILi1ELi1EN4cute5tupleIJNS5_1CILi32EEENS7_ILi64EEENS7_ILi256EEEEEENS_6half_tEfNS_4arch4Sm80ELb0ELb1ELb1ELb1ELb0ELb0ELb0ELb0ELi2ELi2ELi2ELi1ELb1EEENS1_24CollectiveEpilogueBwdGQAISB_fSE_Li256ELb1ELb0EEENS1_19SingleTileSchedulerILb1ELb0ELb0ELi64EEEEEEEEEvNT_6ParamsE)
        /*0218*/ 	.word	0x00000004


	//----- nvinfo : EIATTR_FRAME_SIZE
	.align		4
.L_100:
        /*021c*/ 	.byte	0x04, 0x11
        /*021e*/ 	.short	(.L_102 - .L_101)
	.align		4
.L_101:
        /*0220*/ 	.word	index@(_ZN7cutlass13device_kernelIN5flash19enable_sm80_to_sm89INS1_16FlashAttnBwdSm80INS1_25CollectiveMainloopBwdSm80ILi1ELi1EN4cute5tupleIJNS5_1CILi32EEENS7_ILi64EEENS7_ILi256EEEEEENS_6half_tEfNS_4arch4Sm80ELb0ELb1ELb1ELb1ELb0ELb0ELb0ELb0ELi2ELi2ELi2ELi1ELb1EEENS1_24CollectiveEpilogueBwdGQAISB_fSE_Li256ELb1ELb0EEENS1_19SingleTileSchedulerILb1ELb0ELb0ELi64EEEEEEEEEvNT_6ParamsE)
        /*0224*/ 	.word	0x00000000


	//----- nvinfo : EIATTR_REGCOUNT
	.align		4
.L_102:
        /*0228*/ 	.byte	0x04, 0x2f
        /*022a*/ 	.short	(.L_104 - .L_103)
	.align		4
.L_103:
        /*022c*/ 	.word	index@(_ZN7cutlass13device_kernelIN5flash19enable_sm80_to_sm89INS1_16FlashAttnBwdSm80INS1_25CollectiveMainloopBwdSm80ILi1ELi1EN4cute5tupleIJNS5_1CILi32EEENS7_ILi64EEENS7_ILi256EEEEEENS_6half_tEfNS_4arch4Sm80ELb0ELb1ELb1ELb1ELb0ELb0ELb0ELb0ELi2ELi2ELi2ELi1ELb1EEENS1_21CollectiveEpilogueBwdISB_SC_SE_Li256ELb1ELb0ELi4EEENS1_19SingleTileSchedulerILb1ELb0ELb0ELi64EEEEEEEEEvNT_6ParamsE)
        /*0230*/ 	.word	0x00000004


	//----- nvinfo : EIATTR_FRAME_SIZE
	.align		4
.L_104:
        /*0234*/ 	.byte	0x04, 0x11
        /*0236*/ 	.short	(.L_106 - .L_105)
	.align		4
.L_105:
        /*0238*/ 	.word	index@(_ZN7cutlass13device_kernelIN5flash19enable_sm80_to_sm89INS1_16FlashAttnBwdSm80INS1_25CollectiveMainloopBwdSm80ILi1ELi1EN4cute5tupleIJNS5_1CILi32EEENS7_ILi64EEENS7_ILi256EEEEEENS_6half_tEfNS_4arch4Sm80ELb0ELb1ELb1ELb1ELb0ELb0ELb0ELb0ELi2ELi2ELi2ELi1ELb1EEENS1_21CollectiveEpilogueBwdISB_SC_SE_Li256ELb1ELb0ELi4EEENS1_19SingleTileSchedulerILb1ELb0ELb0ELi64EEEEEEEEEvNT_6ParamsE)
        /*023c*/ 	.word	0x00000000


	//----- nvinfo : EIATTR_REGCOUNT
	.align		4
.L_106:
        /*0240*/ 	.byte	0x04, 0x2f
        /*0242*/ 	.short	(.L_108 - .L_107)
	.align		4
.L_107:
        /*0244*/ 	.word	index@(_ZN7cutlass13device_kernelIN5flash19enable_sm80_to_sm89INS1_16FlashAttnBwdSm80INS1_25CollectiveMainloopBwdSm80ILi1ELi1EN4cute5tupleIJNS5_1CILi32EEENS7_ILi64EEENS7_ILi256EEEEEENS_6half_tEfNS_4arch4Sm80ELb0ELb1ELb1ELb0ELb0ELb0ELb0ELb0ELi2ELi2ELi2ELi1ELb1EEENS1_24CollectiveEpilogueBwdGQAISB_fSE_Li256ELb0ELb0EEENS1_19SingleTileSchedulerILb0ELb0ELb0ELi64EEEEEEEEEvNT_6ParamsE)
        /*0248*/ 	.word	0x00000004


	//----- nvinfo : EIATTR_FRAME_SIZE
	.align		4
.L_108:
        /*024c*/ 	.byte	0x04, 0x11
        /*024e*/ 	.short	(.L_110 - .L_109)
	.align		4
.L_109:
        /*0250*/ 	.word	index@(_ZN7cutlass13device_kernelIN5flash19enable_sm80_to_sm89INS1_16FlashAttnBwdSm80INS1_25CollectiveMainloopBwdSm80ILi1ELi1EN4cute5tupleIJNS5_1CILi32EEENS7_ILi64EEENS7_ILi256EEEEEENS_6half_tEfNS_4arch4Sm80ELb0ELb1ELb1ELb0ELb0ELb0ELb0ELb0ELi2ELi2ELi2ELi1ELb1EEENS1_24CollectiveEpilogueBwdGQAISB_fSE_Li256ELb0ELb0EEENS1_19SingleTileSchedulerILb0ELb0ELb0ELi64EEEEEEEEEvNT_6ParamsE)
        /*0254*/ 	.word	0x00000000


	//----- nvinfo : EIATTR_REGCOUNT
	.align		4
.L_110:
        /*0258*/ 	.byte	0x04, 0x2f
        /*025a*/ 	.short	(.L_112 - .L_111)
	.align		4
.L_111:
        /*025c*/ 	.word	index@(_ZN7cutlass13device_kernelIN5flash19enable_sm80_to_sm89INS1_16FlashAttnBwdSm80INS1_25CollectiveMainloopBwdSm80ILi1ELi1EN4cute5tupleIJNS5_1CILi32EEENS7_ILi64EEENS7_ILi256EEEEEENS_6half_tEfNS_4arch4Sm80ELb0ELb1ELb1ELb0ELb0ELb0ELb0ELb0ELi2ELi2ELi2ELi1ELb1EEENS1_21CollectiveEpilogueBwdISB_SC_SE_Li256ELb0ELb0ELi4EEENS1_19SingleTileSchedulerILb0ELb0ELb0ELi64EEEEEEEEEvNT_6ParamsE)
        /*0260*/ 	.word	0x00000004


	//----- nvinfo : EIATTR_FRAME_SIZE
	.align		4
.L_112:
        /*0264*/ 	.byte	0x04, 0x11
        /*0266*/ 	.short	(.L_114 - .L_113)
	.align		4
.L_113:
        /*0268*/ 	.word	index@(_ZN7cutlass13device_kernelIN5flash19enable_sm80_to_sm89INS1_16FlashAttnBwdSm80INS1_25CollectiveMainloopBwdSm80ILi1ELi1EN4cute5tupleIJNS5_1CILi32EEENS7_ILi64EEENS7_ILi256EEEEEENS_6half_tEfNS_4arch4Sm80ELb0ELb1ELb1ELb0ELb0ELb0ELb0ELb0ELi2ELi2ELi2ELi1ELb1EEENS1_21CollectiveEpilogueBwdISB_SC_SE_Li256ELb0ELb0ELi4EEENS1_19SingleTileSchedulerILb0ELb0ELb0ELi64EEEEEEEEEvNT_6ParamsE)
        /*026c*/ 	.word	0x00000000


	//----- nvinfo : EIATTR_REGCOUNT
	.align		4
.L_114:
        /*0270*/ 	.byte	0x04, 0x2f
        /*0272*/ 	.short	(.L_116 - .L_115)
	.align		4
.L_115:
        /*0274*/ 	.word	index@(_ZN7cutlass13device_kernelIN5flash19enable_sm80_to_sm89INS1_16FlashAttnBwdSm80INS1_25CollectiveMainloopBwdSm80ILi1ELi1EN4cute5tupleIJNS5_1CILi32EEENS7_ILi64EEENS7_ILi256EEEEEENS_6half_tEfNS_4arch4Sm80ELb0ELb0ELb1ELb1ELb0ELb0ELb0ELb0ELi2ELi2ELi2ELi1ELb1EEENS1_24CollectiveEpilogueBwdGQAISB_fSE_Li256ELb1ELb0EEENS1_19SingleTileSchedulerILb1ELb0ELb0ELi64EEEEEEEEEvNT_6ParamsE)
        /*0278*/ 	.word	0x00000004


	//----- nvinfo : EIATTR_FRAME_SIZE
	.align		4
.L_116:
        /*027c*/ 	.byte	0x04, 0x11
        /*027e*/ 	.short	(.L_118 - .L_117)
	.align		4
.L_117:
        /*0280*/ 	.word	index@(_ZN7cutlass13device_kernelIN5flash19enable_sm80_to_sm89INS1_16FlashAttnBwdSm80INS1_25CollectiveMainloopBwdSm80ILi1ELi1EN4cute5tupleIJNS5_1CILi32EEENS7_ILi64EEENS7_ILi256EEEEEENS_6half_tEfNS_4arch4Sm80ELb0ELb0ELb1ELb1ELb0ELb0ELb0ELb0ELi2ELi2ELi2ELi1ELb1EEENS1_24CollectiveEpilogueBwdGQAISB_fSE_Li256ELb1ELb0EEENS1_19SingleTileSchedulerILb1ELb0ELb0ELi64EEEEEEEEEvNT_6ParamsE)
        /*0284*/ 	.word	0x00000000


	//----- nvinfo : EIATTR_REGCOUNT
	.align		4
.L_118:
        /*0288*/ 	.byte	0x04, 0x2f
        /*028a*/ 	.short	(.L_120 - .L_119)
	.align		4
.L_119:
        /*028c*/ 	.word	index@(_ZN7cutlass13device_kernelIN5flash19enable_sm80_to_sm89INS1_16FlashAttnBwdSm80INS1_25CollectiveMainloopBwdSm80ILi1ELi1EN4cute5tupleIJNS5_1CILi32EEENS7_ILi64EEENS7_ILi256EEEEEENS_6half_tEfNS_4arch4Sm80ELb0ELb0ELb1ELb1ELb0ELb0ELb0ELb0ELi2ELi2ELi2ELi1ELb1EEENS1_21CollectiveEpilogueBwdISB_SC_SE_Li256ELb1ELb0ELi4EEENS1_19SingleTileSchedulerILb1ELb0ELb0ELi64EEEEEEEEEvNT_6ParamsE)
        /*0290*/ 	.word	0x00000004


	//----- nvinfo : EIATTR_FRAME_SIZE
	.align		4
.L_120:
        /*0294*/ 	.byte	0x04, 0x11
        /*0296*/ 	.short	(.L_122 - .L_121)
	.align		4
.L_121:
        /*0298*/ 	.word	index@(_ZN7cutlass13device_kernelIN5flash19enable_sm80_to_sm89INS1_16FlashAttnBwdSm80INS1_25CollectiveMainloopBwdSm80ILi1ELi1EN4cute5tupleIJNS5_1CILi32EEENS7_ILi64EEENS7_ILi256EEEEEENS_6half_tEfNS_4arch4Sm80ELb0ELb0ELb1ELb1ELb0ELb0ELb0ELb0ELi2ELi2ELi2ELi1ELb1EEENS1_21CollectiveEpilogueBwdISB_SC_SE_Li256ELb1ELb0ELi4EEENS1_19SingleTileSchedulerILb1ELb0ELb0ELi64EEEEEEEEEvNT_6ParamsE)
        /*029c*/ 	.word	0x00000000


	//----- nvinfo : EIATTR_REGCOUNT
	.align		4
.L_122:
        /*02a0*/ 	.byte	0x04, 0x2f
        /*02a2*/ 	.short	(.L_124 - .L_123)
	.align		4
.L_123:
        /*02a4*/ 	.word	index@(_ZN7cutlass13device_kernelIN5flash19enable_sm80_to_sm89INS1_16FlashAttnBwdSm80INS1_25CollectiveMainloopBwdSm80ILi1ELi1EN4cute5tupleIJNS5_1CILi32EEENS7_ILi64EEENS7_ILi256EEEEEENS_6half_tEfNS_4arch4Sm80ELb0ELb0ELb1ELb0ELb0ELb0ELb0ELb0ELi2ELi2ELi2ELi1ELb1EEENS1_24CollectiveEpilogueBwdGQAISB_fSE_Li256ELb0ELb0EEENS1_19SingleTileSchedulerILb0ELb0ELb0ELi64EEEEEEEEEvNT_6ParamsE)
        /*02a8*/ 	.word	0x00000004


	//----- nvinfo : EIATTR_FRAME_SIZE
	.align		4
.L_124:
        /*02ac*/ 	.byte	0x04, 0x11
        /*02ae*/ 	.short	(.L_126 - .L_125)
	.align		4
.L_125:
        /*02b0*/ 	.word	index@(_ZN7cutlass13device_kernelIN5flash19enable_sm80_to_sm89INS1_16FlashAttnBwdSm80INS1_25CollectiveMainloopBwdSm80ILi1ELi1EN4cute5tupleIJNS5_1CILi32EEENS7_ILi64EEENS7_ILi256EEEEEENS_6half_tEfNS_4arch4Sm80ELb0ELb0ELb1ELb0ELb0ELb0ELb0ELb0ELi2ELi2ELi2ELi1ELb1EEENS1_24CollectiveEpilogueBwdGQAISB_fSE_Li256ELb0ELb0EEENS1_19SingleTileSchedulerILb0ELb0ELb0ELi64EEEEEEEEEvNT_6ParamsE)
        /*02b4*/ 	.word	0x00000000


	//----- nvinfo : EIATTR_REGCOUNT
	.align		4
.L_126:
        /*02b8*/ 	.byte	0x04, 0x2f
        /*02ba*/ 	.short	(.L_128 - .L_127)
	.align		4
.L_127:
        /*02bc*/ 	.word	index@(_ZN7cutlass13device_kernelIN5flash19enable_sm80_to_sm89INS1_16FlashAttnBwdSm80INS1_25CollectiveMainloopBwdSm80ILi1ELi1EN4cute5tupleIJNS5_1CILi32EEENS7_ILi64EEENS7_ILi256EEEEEENS_6half_tEfNS_4arch4Sm80ELb0ELb0ELb1ELb0ELb0ELb0ELb0ELb0ELi2ELi2ELi2ELi1ELb1EEENS1_21CollectiveEpilogueBwdISB_SC_SE_Li256ELb0ELb0ELi4EEENS1_19SingleTileSchedulerILb0ELb0ELb0ELi64EEEEEEEEEvNT_6ParamsE)
        /*02c0*/ 	.word	0x00000004


	//----- nvinfo : EIATTR_FRAME_SIZE
	.align		4
.L_128:
        /*02c4*/ 	.byte	0x04, 0x11
        /*02c6*/ 	.short	(.L_130 - .L_129)
	.align		4
.L_129:
        /*02c8*/ 	.word	index@(_ZN7cutlass13device_kernelIN5flash19enable_sm80_to_sm89INS1_16FlashAttnBwdSm80INS1_25CollectiveMainloopBwdSm80ILi1ELi1EN4cute5tupleIJNS5_1CILi32EEENS7_ILi64EEENS7_ILi256EEEEEENS_6half_tEfNS_4arch4Sm80ELb0ELb0ELb1ELb0ELb0ELb0ELb0ELb0ELi2ELi2ELi2ELi1ELb1EEENS1_21CollectiveEpilogueBwdISB_SC_SE_Li256ELb0ELb0ELi4EEENS1_19SingleTileSchedulerILb0ELb0ELb0ELi64EEEEEEEEEvNT_6ParamsE)
        /*02cc*/ 	.word	0x00000000


	//----- nvinfo : EIATTR_MIN_STACK_SIZE
	.align		4
.L_130:
        /*02d0*/ 	.byte	0x04, 0x12
        /*02d2*/ 	.short	(.L_132 - .L_131)
	.align		4
.L_131:
        /*02d4*/ 	.word	index@(_ZN7cutlass13device_kernelIN5flash19enable_sm80_to_sm89INS1_16FlashAttnBwdSm80INS1_25CollectiveMainloopBwdSm80ILi1ELi1EN4cute5tupleIJNS5_1CILi32EEENS7_ILi64EEENS7_ILi256EEEEEENS_6half_tEfNS_4arch4Sm80ELb0ELb0ELb1ELb0ELb0ELb0ELb0ELb0ELi2ELi2ELi2ELi1ELb1EEENS1_21CollectiveEpilogueBwdISB_SC_SE_Li256ELb0ELb0ELi4EEENS1_19SingleTileSchedulerILb0ELb0ELb0ELi64EEEEEEEEEvNT_6ParamsE)
        /*02d8*/ 	.word	0x00000000


	//----- nvinfo : EIATTR_MIN_STACK_SIZE
	.align		4
.L_132:
        /*02dc*/ 	.byte	0x04, 0x12
        /*02de*/ 	.short	(.L_134 - .L_133)
	.align		4
.L_133:
        /*02e0*/ 	.word	index@(_ZN7cutlass13device_kernelIN5flash19enable_sm80_to_sm89INS1_16FlashAttnBwdSm80INS1_25CollectiveMainloopBwdSm80ILi1ELi1EN4cute5tupleIJNS5_1CILi32EEENS7_ILi64EEENS7_ILi256EEEEEENS_6half_tEfNS_4arch4Sm80ELb0ELb0ELb1ELb0ELb0ELb0ELb0ELb0ELi2ELi2ELi2ELi1ELb1EEENS1_24CollectiveEpilogueBwdGQAISB_fSE_Li256ELb0ELb0EEENS1_19SingleTileSchedulerILb0ELb0ELb0ELi64EEEEEEEEEvNT_6ParamsE)
        /*02e4*/ 	.word	0x00000000


	//----- nvinfo : EIATTR_MIN_STACK_SIZE
	.align		4
.L_134:
        /*02e8*/ 	.byte	0x04, 0x12
        /*02ea*/ 	.short	(.L_136 - .L_135)
	.align		4
.L_135:
        /*02ec*/ 	.word	index@(_ZN7cutlass13device_kernelIN5flash19enable_sm80_to_sm89INS1_16FlashAttnBwdSm80INS1_25CollectiveMainloopBwdSm80ILi1ELi1EN4cute5tupleIJNS5_1CILi32EEENS7_ILi64EEENS7_ILi256EEEEEENS_6half_tEfNS_4arch4Sm80ELb0ELb0ELb1ELb1ELb0ELb0ELb0ELb0ELi2ELi2ELi2ELi1ELb1EEENS1_21CollectiveEpilogueBwdISB_SC_SE_Li256ELb1ELb0ELi4EEENS1_19SingleTileSchedulerILb1ELb0ELb0ELi64EEEEEEEEEvNT_6ParamsE)
        /*02f0*/ 	.word	0x00000000


	//----- nvinfo : EIATTR_MIN_STACK_SIZE
	.align		4
.L_136:
        /*02f4*/ 	.byte	0x04, 0x12
        /*02f6*/ 	.short	(.L_138 - .L_137)
	.align		4
.L_137:
        /*02f8*/ 	.word	index@(_ZN7cutlass13device_kernelIN5flash19enable_sm80_to_sm89INS1_16FlashAttnBwdSm80INS1_25CollectiveMainloopBwdSm80ILi1ELi1EN4cute5tupleIJNS5_1CILi32EEENS7_ILi64EEENS7_ILi256EEEEEENS_6half_tEfNS_4arch4Sm80ELb0ELb0ELb1ELb1ELb0ELb0ELb0ELb0ELi2ELi2ELi2ELi1ELb1EEENS1_24CollectiveEpilogueBwdGQAISB_fSE_Li256ELb1ELb0EEENS1_19SingleTileSchedulerILb1ELb0ELb0ELi64EEEEEEEEEvNT_6ParamsE)
        /*02fc*/ 	.word	0x00000000


	//----- nvinfo : EIATTR_MIN_STACK_SIZE
	.align		4
.L_138:
        /*0300*/ 	.byte	0x04, 0x12
        /*0302*/ 	.short	(.L_140 - .L_139)
	.align		4
.L_139:
        /*0304*/ 	.word	index@(_ZN7cutlass13device_kernelIN5flash19enable_sm80_to_sm89INS1_16FlashAttnBwdSm80INS1_25CollectiveMainloopBwdSm80ILi1ELi1EN4cute5tupleIJNS5_1CILi32EEENS7_ILi64EEENS7_ILi256EEEEEENS_6half_tEfNS_4arch4Sm80ELb0ELb1ELb1ELb0ELb0ELb0ELb0ELb0ELi2ELi2ELi2ELi1ELb1EEENS1_21CollectiveEpilogueBwdISB_SC_SE_Li256ELb0ELb0ELi4EEENS1_19SingleTileSchedulerILb0ELb0ELb0ELi64EEEEEEEEEvNT_6ParamsE)
        /*0308*/ 	.word	0x00000000


	//----- nvinfo : EIATTR_MIN_STACK_SIZE
	.align		4
.L_140:
        /*030c*/ 	.byte	0x04, 0x12
        /*030e*/ 	.short	(.L_142 - .L_141)
	.align		4
.L_141:
        /*0310*/ 	.word	index@(_ZN7cutlass13device_kernelIN5flash19enable_sm80_to_sm89INS1_16FlashAttnBwdSm80INS1_25CollectiveMainloopBwdSm80ILi1ELi1EN4cute5tupleIJNS5_1CILi32EEENS7_ILi64EEENS7_ILi256EEEEEENS_6half_tEfNS_4arch4Sm80ELb0ELb1ELb1ELb0ELb0ELb0ELb0ELb0ELi2ELi2ELi2ELi1ELb1EEENS1_24CollectiveEpilogueBwdGQAISB_fSE_Li256ELb0ELb0EEENS1_19SingleTileSchedulerILb0ELb0ELb0ELi64EEEEEEEEEvNT_6ParamsE)
        /*0314*/ 	.word	0x00000000


	//----- nvinfo : EIATTR_MIN_STACK_SIZE
	.align		4
.L_142:
        /*0318*/ 	.byte	0x04, 0x12
        /*031a*/ 	.short	(.L_144 - .L_143)
	.align		4
.L_143:
        /*031c*/ 	.word	index@(_ZN7cutlass13device_kernelIN5flash19enable_sm80_to_sm89INS1_16FlashAttnBwdSm80INS1_25CollectiveMainloopBwdSm80ILi1ELi1EN4cute5tupleIJNS5_1CILi32EEENS7_ILi64EEENS7_ILi256EEEEEENS_6half_tEfNS_4arch4Sm80ELb0ELb1ELb1ELb1ELb0ELb0ELb0ELb0ELi2ELi2ELi2ELi1ELb1EEENS1_21CollectiveEpilogueBwdISB_SC_SE_Li256ELb1ELb0ELi4EEENS1_19SingleTileSchedulerILb1ELb0ELb0ELi64EEEEEEEEEvNT_6ParamsE)
        /*0320*/ 	.word	0x00000000


	//----- nvinfo : EIATTR_MIN_STACK_SIZE
	.align		4
.L_144:
        /*0324*/ 	.byte	0x04, 0x12
        /*0326*/ 	.short	(.L_146 - .L_145)
	.align		4
.L_145:
        /*0328*/ 	.word	index@(_ZN7cutlass13device_kernelIN5flash19enable_sm80_to_sm89INS1_16FlashAttnBwdSm80INS1_25CollectiveMainloopBwdSm80ILi1ELi1EN4cute5tupleIJNS5_1CILi32EEENS7_ILi64EEENS7_ILi256EEEEEENS_6half_tEfNS_4arch4Sm80ELb0ELb1ELb1ELb1ELb0ELb0ELb0ELb0ELi2ELi2ELi2ELi1ELb1EEENS1_24CollectiveEpilogueBwdGQAISB_fSE_Li256ELb1ELb0EEENS1_19SingleTileSchedulerILb1ELb0ELb0ELi64EEEEEEEEEvNT_6ParamsE)
        /*032c*/ 	.word	0x00000000


	//----- nvinfo : EIATTR_MIN_STACK_SIZE
	.align		4
.L_146:
        /*0330*/ 	.byte	0x04, 0x12
        /*0332*/ 	.short	(.L_148 - .L_147)
	.align		4
.L_147:
        /*0334*/ 	.word	index@(_ZN7cutlass13device_kernelIN5flash19enable_sm80_to_sm89INS1_16FlashAttnBwdSm80INS1_25CollectiveMainloopBwdSm80ILi1ELi1EN4cute5tupleIJNS5_1CILi32EEENS7_ILi64EEENS7_ILi256EEEEEENS_6half_tEfNS_4arch4Sm80ELb1ELb0ELb1ELb0ELb0ELb0ELb0ELb0ELi2ELi2ELi2ELi1ELb1EEENS1_21CollectiveEpilogueBwdISB_SC_SE_Li256ELb0ELb0ELi4EEENS1_25SingleTileBwdLPTSchedulerILb0ELi64ELb0EEEEEEEEEvNT_6ParamsE)
        /*0338*/ 	.word	0x00000000


	//----- nvinfo : EIATTR_MIN_STACK_SIZE
	.align		4
.L_148:
        /*033c*/ 	.byte	0x04, 0x12
        /*033e*/ 	.short	(.L_150 - .L_149)
	.align		4
.L_149:
        /*0340*/ 	.word	index@(_ZN7cutlass13device_kernelIN5flash19enable_sm80_to_sm89INS1_16FlashAttnBwdSm80INS1_25CollectiveMainloopBwdSm80ILi1ELi1EN4cute5tupleIJNS5_1CILi32EEENS7_ILi64EEENS7_ILi256EEEEEENS_6half_tEfNS_4arch4Sm80ELb1ELb0ELb1ELb0ELb0ELb0ELb0ELb0ELi2ELi2ELi2ELi1ELb1EEENS1_24CollectiveEpilogueBwdGQAISB_fSE_Li256ELb0ELb0EEENS1_25SingleTileBwdLPTSchedulerILb0ELi64ELb0EEEEEEEEEvNT_6ParamsE)
        /*0344*/ 	.word	0x00000000


	//----- nvinfo : EIATTR_MIN_STACK_SIZE
	.align		4
.L_150:
        /*0348*/ 	.byte	0x04, 0x12
        /*034a*/ 	.short	(.L_152 - .L_151)
	.align		4
.L_151:
        /*034c*/ 	.word	index@(_ZN7cutlass13device_kernelIN5flash22FlashAttnBwdPreprocessIN4cute5tupleIJNS3_1CILi32EEENS5_ILi256EEEEEENS_6half_tEfNS_4arch4Sm80ELb1ELb0EEEEEvNT_6ParamsE)
        /*0350*/ 	.word	0x00000000


	//----- nvinfo : EIATTR_MIN_STACK_SIZE
	.align		4
.L_152:
        /*0354*/ 	.byte	0x04, 0x12
        /*0356*/ 	.short	(.L_154 - .L_153)
	.align		4
.L_153:
        /*0358*/ 	.word	index@(_ZN7cutlass13device_kernelIN5flash19enable_sm80_to_sm89INS1_16FlashAttnBwdSm80INS1_25CollectiveMainloopBwdSm80ILi1ELi1EN4cute5tupleIJNS5_1CILi32EEENS7_ILi64EEENS7_ILi256EEEEEENS_6half_tEfNS_4arch4Sm80ELb1ELb0ELb1ELb1ELb0ELb0ELb0ELb0ELi2ELi2ELi2ELi1ELb1EEENS1_21CollectiveEpilogueBwdISB_SC_SE_Li256ELb1ELb0ELi4EEENS1_25SingleTileBwdLPTSchedulerILb1ELi64ELb0EEEEEEEEEvNT_6ParamsE)
        /*035c*/ 	.word	0x00000000


	//----- nvinfo : EIATTR_MIN_STACK_SIZE
	.align		4
.L_154:
        /*0360*/ 	.byte	0x04, 0x12
        /*0362*/ 	.short	(.L_156 - .L_155)
	.align		4
.L_155:
        /*0364*/ 	.word	index@(_ZN7cutlass13device_kernelIN5flash32FlashAttnBwdPostprocessConvertdQIN4cute5tupleIJNS3_1CILi32EEENS5_ILi256EEEEEENS_6half_tEfNS_4arch4Sm80ELi256ENS3_8TiledMMAINS3_8MMA_AtomIJNS3_28SM80_16x8x16_F32F16F16F32_TNEEEENS3_6LayoutINS4_IJNS5_ILi1EEENS5_ILi8EEESH_EEENS4_IJNS5_ILi0EEESH_SK_EEEEENS4_IJNS5_ILi16EEENS5_ILi128EEESN_EEEEELb0EEEEEvNT_6ParamsE)
        /*0368*/ 	.word	0x00000000


	//----- nvinfo : EIATTR_MIN_STACK_SIZE
	.align		4
.L_156:
        /*036c*/ 	.byte	0x04, 0x12
        /*036e*/ 	.short	(.L_158 - .L_157)
	.align		4
.L_157:
        /*0370*/ 	.word	index@(_ZN7cutlass13device_kernelIN5flash19enable_sm80_to_sm89INS1_16FlashAttnBwdSm80INS1_25CollectiveMainloopBwdSm80ILi1ELi1EN4cute5tupleIJNS5_1CILi32EEENS7_ILi64EEENS7_ILi256EEEEEENS_6half_tEfNS_4arch4Sm80ELb1ELb0ELb1ELb1ELb0ELb0ELb0ELb0ELi2ELi2ELi2ELi1ELb1EEENS1_24CollectiveEpilogueBwdGQAISB_fSE_Li256ELb1ELb0EEENS1_25SingleTileBwdLPTSchedulerILb1ELi64ELb0EEEEEEEEEvNT_6ParamsE)
        /*0374*/ 	.word	0x00000000


	//----- nvinfo : EIATTR_MIN_STACK_SIZE
	.align		4
.L_158:
        /*0378*/ 	.byte	0x04, 0x12
        /*037a*/ 	.short	(.L_160 - .L_159)
	.align		4
.L_159:
        /*037c*/ 	.word	index@(_ZN7cutlass13device_kernelIN5flash22FlashAttnBwdPreprocessIN4cute5tupleIJNS3_1CILi32EEENS5_ILi256EEEEEENS_6half_tEfNS_4arch4Sm80ELb1ELb1EEEEEvNT_6ParamsE)
        /*0380*/ 	.word	0x00000000


	//----- nvinfo : EIATTR_MIN_STACK_SIZE
	.align		4
.L_160:
        /*0384*/ 	.byte	0x04, 0x12
        /*0386*/ 	.short	(.L_162 - .L_161)
	.align		4
.L_161:
        /*0388*/ 	.word	index@(_ZN7cutlass13device_kernelIN5flash19enable_sm80_to_sm89INS1_16FlashAttnBwdSm80INS1_25CollectiveMainloopBwdSm80ILi1ELi1EN4cute5tupleIJNS5_1CILi64EEES8_NS7_ILi256EEEEEENS_6half_tEfNS_4arch4Sm80ELb0ELb0ELb1ELb0ELb0ELb0ELb0ELb0ELi2ELi4ELi2ELi2ELb0EEENS1_21CollectiveEpilogueBwdISA_SB_SD_Li256ELb0ELb0ELi4EEENS1_19SingleTileSchedulerILb0ELb0ELb0ELi64EEEEEEEEEvNT_6ParamsE)
        /*038c*/ 	.word	0x00000000


	//----- nvinfo : EIATTR_MIN_STACK_SIZE
	.align		4
.L_162:
        /*0390*/ 	.byte	0x04, 0x12
        /*0392*/ 	.short	(.L_164 - .L_163)
	.align		4
.L_163:
        /*0394*/ 	.word	index@(_ZN7cutlass13device_kernelIN5flash19enable_sm80_to_sm89INS1_16FlashAttnBwdSm80INS1_25CollectiveMainloopBwdSm80ILi1ELi1EN4cute5tupleIJNS5_1CILi64EEES8_NS7_ILi256EEEEEENS_6half_tEfNS_4arch4Sm80ELb0ELb0ELb1ELb0ELb0ELb0ELb0ELb0ELi2ELi4ELi2ELi2ELb0EEENS1_24CollectiveEpilogueBwdGQAISA_fSD_Li256ELb0ELb0EEENS1_19SingleTileSchedulerILb0ELb0ELb0ELi64EEEEEEEEEvNT_6ParamsE)
        /*0398*/ 	.word	0x00000000


	//----- nvinfo : EIATTR_MIN_STACK_SIZE
	.align		4
.L_164:
        /*039c*/ 	.byte	0x04, 0x12
        /*039e*/ 	.short	(.L_166 - .L_165)
	.align		4
.L_165:
        /*03a0*/ 	.word	index@(_ZN7cutlass13device_kernelIN5flash19enable_sm80_to_sm89INS1_16FlashAttnBwdSm80INS1_25CollectiveMainloopBwdSm80ILi1ELi1EN4cute5tupleIJNS5_1CILi64EEES8_NS7_ILi256EEEEEENS_6half_tEfNS_4arch4Sm80ELb0ELb0ELb1ELb1ELb0ELb0ELb0ELb0ELi2ELi4ELi2ELi2ELb0EEENS1_21CollectiveEpilogueBwdISA_SB_SD_Li256ELb1ELb0ELi4EEENS1_19SingleTileSchedulerILb1ELb0ELb0ELi64EEEEEEEEEvNT_6ParamsE)
        /*03a4*/ 	.word	0x00000000


	//----- nvinfo : EIATTR_MIN_STACK_SIZE
	.align		4
.L_166:
        /*03a8*/ 	.byte	0x04, 0x12
        /*03aa*/ 	.short	(.L_168 - .L_167)
	.align		4
.L_167:
        /*03ac*/ 	.word	index@(_ZN7cutlass13device_kernelIN5flash19enable_sm80_to_sm89INS1_16FlashAttnBwdSm80INS1_25CollectiveMainloopBwdSm80ILi1ELi1EN4cute5tupleIJNS5_1CILi64EEES8_NS7_ILi256EEEEEENS_6half_tEfNS_4arch4Sm80ELb0ELb0ELb1ELb1ELb0ELb0ELb0ELb0ELi2ELi4ELi2ELi2ELb0EEENS1_24CollectiveEpilogueBwdGQAISA_fSD_Li256ELb1ELb0EEENS1_19SingleTileSchedulerILb1ELb0ELb0ELi64EEEEEEEEEvNT_6ParamsE)
        /*03b0*/ 	.word	0x00000000


	//----- nvinfo : EIATTR_MIN_STACK_SIZE
	.align		4
.L_168:
        /*03b4*/ 	.byte	0x04, 0x12
        /*03b6*/ 	.short	(.L_170 - .L_169)
	.align		4
.L_169:
        /*03b8*/ 	.word	index@(_ZN7cutlass13device_kernelIN5flash19enable_sm80_to_sm89INS1_16FlashAttnBwdSm80INS1_25CollectiveMainloopBwdSm80ILi1ELi1EN4cute5tupleIJNS5_1CILi64EEES8_NS7_ILi256EEEEEENS_6half_tEfNS_4arch4Sm80ELb0ELb1ELb1ELb0ELb0ELb0ELb0ELb0ELi2ELi4ELi2ELi2ELb0EEENS1_21CollectiveEpilogueBwdISA_SB_SD_Li256ELb0ELb0ELi4EEENS1_19SingleTileSchedulerILb0ELb0ELb0ELi64EEEEEEEEEvNT_6ParamsE)
        /*03bc*/ 	.word	0x00000000


	//----- nvinfo : EIATTR_MIN_STACK_SIZE
	.align		4
.L_170:
        /*03c0*/ 	.byte	0x04, 0x12
        /*03c2*/ 	.short	(.L_172 - .L_171)
	.align		4
.L_171:
        /*03c4*/ 	.word	index@(_ZN7cutlass13device_kernelIN5flash19enable_sm80_to_sm89INS1_16FlashAttnBwdSm80INS1_25CollectiveMainloopBwdSm80ILi1ELi1EN4cute5tupleIJNS5_1CILi64EEES8_NS7_ILi256EEEEEENS_6half_tEfNS_4arch4Sm80ELb0ELb1ELb1ELb0ELb0ELb0ELb0ELb0ELi2ELi4ELi2ELi2ELb0EEENS1_24CollectiveEpilogueBwdGQAISA_fSD_Li256ELb0ELb0EEENS1_19SingleTileSchedulerILb0ELb0ELb0ELi64EEEEEEEEEvNT_6ParamsE)
        /*03c8*/ 	.word	0x00000000


	//----- nvinfo : EIATTR_MIN_STACK_SIZE
	.align		4
.L_172:
        /*03cc*/ 	.byte	0x04, 0x12
        /*03ce*/ 	.short	(.L_174 - .L_173)
	.align		4
.L_173:
        /*03d0*/ 	.word	index@(_ZN7cutlass13device_kernelIN5flash19enable_sm80_to_sm89INS1_16FlashAttnBwdSm80INS1_25CollectiveMainloopBwdSm80ILi1ELi1EN4cute5tupleIJNS5_1CILi64EEES8_NS7_ILi256EEEEEENS_6half_tEfNS_4arch4Sm80ELb0ELb1ELb1ELb1ELb0ELb0ELb0ELb0ELi2ELi4ELi2ELi2ELb0EEENS1_21CollectiveEpilogueBwdISA_SB_SD_Li256ELb1ELb0ELi4EEENS1_19SingleTileSchedulerILb1ELb0ELb0ELi64EEEEEEEEEvNT_6ParamsE)
        /*03d4*/ 	.word	0x00000000


	//----- nvinfo : EIATTR_MIN_STACK_SIZE
	.align		4
.L_174:
        /*03d8*/ 	.byte	0x04, 0x12
        /*03da*/ 	.short	(.L_176 - .L_175)
	.align		4
.L_175:
        /*03dc*/ 	.word	index@(_ZN7cutlass13device_kernelIN5flash19enable_sm80_to_sm89INS1_16FlashAttnBwdSm80INS1_25CollectiveMainloopBwdSm80ILi1ELi1EN4cute5tupleIJNS5_1CILi64EEES8_NS7_ILi256EEEEEENS_6half_tEfNS_4arch4Sm80ELb0ELb1ELb1ELb1ELb0ELb0ELb0ELb0ELi2ELi4ELi2ELi2ELb0EEENS1_24CollectiveEpilogueBwdGQAISA_fSD_Li256ELb1ELb0EEENS1_19SingleTileSchedulerILb1ELb0ELb0ELi64EEEEEEEEEvNT_6ParamsE)
        /*03e0*/ 	.word	0x00000000


	//----- nvinfo : EIATTR_MIN_STACK_SIZE
	.align		4
.L_176:
        /*03e4*/ 	.byte	0x04, 0x12
        /*03e6*/ 	.short	(.L_178 - .L_177)
	.align		4
.L_177:
        /*03e8*/ 	.word	index@(_ZN7cutlass13device_kernelIN5flash19enable_sm80_to_sm89INS1_16FlashAttnBwdSm80INS1_25CollectiveMainloopBwdSm80ILi1ELi1EN4cute5tupleIJNS5_1CILi64EEES8_NS7_ILi256EEEEEENS_6half_tEfNS_4arch4Sm80ELb1ELb0ELb1ELb0ELb0ELb0ELb0ELb0ELi2ELi4ELi2ELi2ELb0EEENS1_21CollectiveEpilogueBwdISA_SB_SD_Li256ELb0ELb0ELi4EEENS1_25SingleTileBwdLPTSchedulerILb0ELi64ELb0EEEEEEEEEvNT_6ParamsE)
        /*03ec*/ 	.word	0x00000000


	//----- nvinfo : EIATTR_MIN_STACK_SIZE
	.align		4
.L_178:
        /*03f0*/ 	.byte	0x04, 0x12
        /*03f2*/ 	.short	(.L_180 - .L_179)
	.align		4
.L_179:
        /*03f4*/ 	.word	index@(_ZN7cutlass13device_kernelIN5flash19enable_sm80_to_sm89INS1_16FlashAttnBwdSm80INS1_25CollectiveMainloopBwdSm80ILi1ELi1EN4cute5tupleIJNS5_1CILi64EEES8_NS7_ILi256EEEEEENS_6half_tEfNS_4arch4Sm80ELb1ELb0ELb1ELb0ELb0ELb0ELb0ELb0ELi2ELi4ELi2ELi2ELb0EEENS1_24CollectiveEpilogueBwdGQAISA_fSD_Li256ELb0ELb0EEENS1_25SingleTileBwdLPTSchedulerILb0ELi64ELb0EEEEEEEEEvNT_6ParamsE)
        /*03f8*/ 	.word	0x00000000


	//----- nvinfo : EIATTR_MIN_STACK_SIZE
	.align		4
.L_180:
        /*03fc*/ 	.byte	0x04, 0x12
        /*03fe*/ 	.short	(.L_182 - .L_181)
	.align		4
.L_181:
        /*0400*/ 	.word	index@(_ZN7cutlass13device_kernelIN5flash22FlashAttnBwdPreprocessIN4cute5tupleIJNS3_1CILi64EEENS5_ILi256EEEEEENS_6half_tEfNS_4arch4Sm80ELb1ELb0EEEEEvNT_6ParamsE)
        /*0404*/ 	.word	0x00000000


	//----- nvinfo : EIATTR_MIN_STACK_SIZE
	.align		4
.L_182:
        /*0408*/ 	.byte	0x04, 0x12
        /*040a*/ 	.short	(.L_184 - .L_183)
	.align		4
.L_183:
        /*040c*/ 	.word	index@(_ZN7cutlass13device_kernelIN5flash19enable_sm80_to_sm89INS1_16FlashAttnBwdSm80INS1_25CollectiveMainloopBwdSm80ILi1ELi1EN4cute5tupleIJNS5_1CILi64EEES8_NS7_ILi256EEEEEENS_6half_tEfNS_4arch4Sm80ELb1ELb0ELb1ELb1ELb0ELb0ELb0ELb0ELi2ELi4ELi2ELi2ELb0EEENS1_21CollectiveEpilogueBwdISA_SB_SD_Li256ELb1ELb0ELi4EEENS1_25SingleTileBwdLPTSchedulerILb1ELi64ELb0EEEEEEEEEvNT_6ParamsE)
        /*0410*/ 	.word	0x00000000


	//----- nvinfo : EIATTR_MIN_STACK_SIZE
	.align		4
.L_184:
        /*0414*/ 	.byte	0x04, 0x12
        /*0416*/ 	.short	(.L_186 - .L_185)
	.align		4
.L_185:
        /*0418*/ 	.word	index@(_ZN7cutlass13device_kernelIN5flash32FlashAttnBwdPostprocessConvertdQIN4cute5tupleIJNS3_1CILi64EEENS5_ILi256EEEEEENS_6half_tEfNS_4arch4Sm80ELi256ENS3_8TiledMMAINS3_8MMA_AtomIJNS3_28SM80_16x8x16_F32F16F16F32_TNEEEENS3_6LayoutINS4_IJNS5_ILi2EEENS5_ILi4EEENS5_ILi1EEEEEENS4_IJSJ_SH_NS5_ILi0EEEEEEEENS4_IJNS5_ILi32EEES6_NS5_ILi16EEEEEEEELb0EEEEEvNT_6ParamsE)
        /*041c*/ 	.word	0x00000000


	//----- nvinfo : EIATTR_MIN_STACK_SIZE
	.align		4
.L_186:
        /*0420*/ 	.byte	0x04, 0x12
        /*0422*/ 	.short	(.L_188 - .L_187)
	.align		4
.L_187:
        /*0424*/ 	.word	index@(_ZN7cutlass13device_kernelIN5flash19enable_sm80_to_sm89INS1_16FlashAttnBwdSm80INS1_25CollectiveMainloopBwdSm80ILi1ELi1EN4cute5tupleIJNS5_1CILi64EEES8_NS7_ILi256EEEEEENS_6half_tEfNS_4arch4Sm80ELb1ELb0ELb1ELb1ELb0ELb0ELb0ELb0ELi2ELi4ELi2ELi2ELb0EEENS1_24CollectiveEpilogueBwdGQAISA_fSD_Li256ELb1ELb0EEENS1_25SingleTileBwdLPTSchedulerILb1ELi64ELb0EEEEEEEEEvNT_6ParamsE)
        /*0428*/ 	.word	0x00000000


	//----- nvinfo : EIATTR_MIN_STACK_SIZE
	.align		4
.L_188:
        /*042c*/ 	.byte	0x04, 0x12
        /*042e*/ 	.short	(.L_190 - .L_189)
	.align		4
.L_189:
        /*0430*/ 	.word	index@(_ZN7cutlass13device_kernelIN5flash22FlashAttnBwdPreprocessIN4cute5tupleIJNS3_1CILi64EEENS5_ILi256EEEEEENS_6half_tEfNS_4arch4Sm80ELb1ELb1EEEEEvNT_6ParamsE)
        /*0434*/ 	.word	0x00000000
.L_190:


//--------------------- .nv.compat                --------------------------
	.section	.nv.compat,"",@"SHT_CUDA_COMPAT_INFO"
	.align	4
        /*0000*/ 	.byte	0x02, 0x09, 0x01, 0x00, 0x02, 0x02, 0x01, 0x00, 0x02, 0x05, 0x05, 0x00, 0x03, 0x07, 0x01, 0x01
        /*0010*/ 	.byte	0x02, 0x03, 0x00, 0x00, 0x02, 0x06, 0x01, 0x00, 0x04, 0x0b, 0x08, 0x00, 0x00, 0x00, 0x00, 0x00
        /*0020*/ 	.byte	0x00, 0x00, 0x00, 0x00


//--------------------- .nv.info._ZN7cutlass13device_kernelIN5flash19enable_sm80_to_sm89INS1_16FlashAttnBwdSm80INS1_25CollectiveMainloopBwdSm80ILi1ELi1EN4cute5tupleIJNS5_1CILi32EEENS7_ILi64EEENS7_ILi256EEEEEENS_6half_tEfNS_4arch4Sm80ELb0ELb0ELb1ELb0ELb0ELb0ELb0ELb0ELi2ELi2ELi2ELi1ELb1EEENS1_21CollectiveEpilogueBwdISB_SC_SE_Li256ELb0ELb0ELi4EEENS1_19SingleTileSchedulerILb0ELb0ELb0ELi64EEEEEEEEEvNT_6ParamsE --------------------------
	.section	.nv.info._ZN7cutlass13device_kernelIN5flash19enable_sm80_to_sm89INS1_16FlashAttnBwdSm80INS1_25CollectiveMainloopBwdSm80ILi1ELi1EN4cute5tupleIJNS5_1CILi32EEENS7_ILi64EEENS7_ILi256EEEEEENS_6half_tEfNS_4arch4Sm80ELb0ELb0ELb1ELb0ELb0ELb0ELb0ELb0ELi2ELi2ELi2ELi1ELb1EEENS1_21CollectiveEpilogueBwdISB_SC_SE_Li256ELb0ELb0ELi4EEENS1_19SingleTileSchedulerILb0ELb0ELb0ELi64EEEEEEEEEvNT_6ParamsE,"",@"SHT_CUDA_INFO"
	.sectionflags	@""
	.align	4


	//----- nvinfo : EIATTR_CUDA_API_VERSION
	.align		4
        /*0000*/ 	.byte	0x04, 0x37
        /*0002*/ 	.short	(.L_192 - .L_191)
.L_191:
        /*0004*/ 	.word	0x00000082


	//----- nvinfo : EIATTR_KPARAM_INFO
	.align		4
.L_192:
        /*0008*/ 	.byte	0x04, 0x17
        /*000a*/ 	.short	(.L_194 - .L_193)
.L_193:
        /*000c*/ 	.word	0x00000000
        /*0010*/ 	.short	0x0000
        /*0012*/ 	.short	0x0000
        /*0014*/ 	.byte	0x00, 0xf0, 0xc1, 0x09


	//----- nvinfo : EIATTR_SPARSE_MMA_MASK
	.align		4
.L_194:
        /*0018*/ 	.byte	0x03, 0x50
        /*001a*/ 	.short	0x0000


	//----- nvinfo : EIATTR_MAXREG_COUNT
	.align		4
        /*001c*/ 	.byte	0x03, 0x1b
        /*001e*/ 	.short	0x00ff


	//----- nvinfo : EIATTR_MERCURY_ISA_VERSION
	.align		4
        /*0020*/ 	.byte	0x03, 0x5f
        /*0022*/ 	.short	0x0101


	//----- nvinfo : EIATTR_EXIT_INSTR_OFFSETS
	.align		4
        /*0024*/ 	.byte	0x04, 0x1c
        /*0026*/ 	.short	(.L_196 - .L_195)


	//   ....[0]....
.L_195:
        /*0028*/ 	.word	0x00000010


	//----- nvinfo : EIATTR_MAX_THREADS
	.align		4
.L_196:
        /*002c*/ 	.byte	0x04, 0x05
        /*002e*/ 	.short	(.L_198 - .L_197)
.L_197:
        /*0030*/ 	.word	0x00000100
        /*0034*/ 	.word	0x00000001
        /*0038*/ 	.word	0x00000001


	//----- nvinfo : EIATTR_CBANK_PARAM_SIZE
	.align		4
.L_198:
        /*003c*/ 	.byte	0x03, 0x19
        /*003e*/ 	.short	0x0270


	//----- nvinfo : EIATTR_PARAM_CBANK
	.align		4
        /*0040*/ 	.byte	0x04, 0x0a
        /*0042*/ 	.short	(.L_200 - .L_199)
	.align		4
.L_199:
        /*0044*/ 	.word	index@(.nv.constant0._ZN7cutlass13device_kernelIN5flash19enable_sm80_to_sm89INS1_16FlashAttnBwdSm80INS1_25CollectiveMainloopBwdSm80ILi1ELi1EN4cute5tupleIJNS5_1CILi32EEENS7_ILi64EEENS7_ILi256EEEEEENS_6half_tEfNS_4arch4Sm80ELb0ELb0ELb1ELb0ELb0ELb0ELb0ELb0ELi2ELi2ELi2ELi1ELb1EEENS1_21CollectiveEpilogueBwdISB_SC_SE_Li256ELb0ELb0ELi4EEENS1_19SingleTileSchedulerILb0ELb0ELb0ELi64EEEEEEEEEvNT_6ParamsE)
        /*0048*/ 	.short	0x0210
        /*004a*/ 	.short	0x0270


	//----- nvinfo : EIATTR_SW_WAR
	.align		4
.L_200:
        /*004c*/ 	.byte	0x04, 0x36
        /*004e*/ 	.short	(.L_202 - .L_201)
.L_201:
        /*0050*/ 	.word	0x00000008
.L_202:


//--------------------- .nv.info._ZN7cutlass13device_kernelIN5flash19enable_sm80_to_sm89INS1_16FlashAttnBwdSm80INS1_25CollectiveMainloopBwdSm80ILi1ELi1EN4cute5tupleIJNS5_1CILi32EEENS7_ILi64EEENS7_ILi256EEEEEENS_6half_tEfNS_4arch4Sm80ELb0ELb0ELb1ELb0ELb0ELb0ELb0ELb0ELi2ELi2ELi2ELi1ELb1EEENS1_24CollectiveEpilogueBwdGQAISB_fSE_Li256ELb0ELb0EEENS1_19SingleTileSchedulerILb0ELb0ELb0ELi64EEEEEEEEEvNT_6ParamsE --------------------------
	.section	.nv.info._ZN7cutlass13device_kernelIN5flash19enable_sm80_to_sm89INS1_16FlashAttnBwdSm80INS1_25CollectiveMainloopBwdSm80ILi1ELi1EN4cute5tupleIJNS5_1CILi32EEENS7_ILi64EEENS7_ILi256EEEEEENS_6half_tEfNS_4arch4Sm80ELb0ELb0ELb1ELb0ELb0ELb0ELb0ELb0ELi2ELi2ELi2ELi1ELb1EEENS1_24CollectiveEpilogueBwdGQAISB_fSE_Li256ELb0ELb0EEENS1_19SingleTileSchedulerILb0ELb0ELb0ELi64EEEEEEEEEvNT_6ParamsE,"",@"SHT_CUDA_INFO"
	.sectionflags	@""
	.align	4


	//----- nvinfo : EIATTR_CUDA_API_VERSION
	.align		4
        /*0000*/ 	.byte	0x04, 0x37
        /*0002*/ 	.short	(.L_204 - .L_203)
.L_203:
        /*0004*/ 	.word	0x00000082


	//----- nvinfo : EIATTR_KPARAM_INFO
	.align		4
.L_204:
        /*0008*/ 	.byte	0x04, 0x17
        /*000a*/ 	.short	(.L_206 - .L_205)
.L_205:
        /*000c*/ 	.word	0x00000000
        /*0010*/ 	.short	0x0000
        /*0012*/ 	.short	0x0000
        /*0014*/ 	.byte	0x00, 0xf0, 0xe1, 0x09


	//----- nvinfo : EIATTR_SPARSE_MMA_MASK
	.align		4
.L_206:
        /*0018*/ 	.byte	0x03, 0x50
        /*001a*/ 	.short	0x0000


	//----- nvinfo : EIATTR_MAXREG_COUNT
	.align		4
        /*001c*/ 	.byte	0x03, 0x1b
        /*001e*/ 	.short	0x00ff


	//----- nvinfo : EIATTR_MERCURY_ISA_VERSION
	.align		4
        /*0020*/ 	.byte	0x03, 0x5f
        /*0022*/ 	.short	0x0101


	//----- nvinfo : EIATTR_EXIT_INSTR_OFFSETS
	.align		4
        /*0024*/ 	.byte	0x04, 0x1c
        /*0026*/ 	.short	(.L_208 - .L_207)


	//   ....[0]....
.L_207:
        /*0028*/ 	.word	0x00000010


	//----- nvinfo : EIATTR_MAX_THREADS
	.align		4
.L_208:
        /*002c*/ 	.byte	0x04, 0x05
        /*002e*/ 	.short	(.L_210 - .L_209)
.L_209:
        /*0030*/ 	.word	0x00000100
        /*0034*/ 	.word	0x00000001
        /*0038*/ 	.word	0x00000001


	//----- nvinfo : EIATTR_CBANK_PARAM_SIZE
	.align		4
.L_210:
        /*003c*/ 	.byte	0x03, 0x19
        /*003e*/ 	.short	0x0278


	//----- nvinfo : EIATTR_PARAM_CBANK
	.align		4
        /*0040*/ 	.byte	0x04, 0x0a
        /*0042*/ 	.short	(.L_212 - .L_211)
	.align		4
.L_211:
        /*0044*/ 	.word	index@(.nv.constant0._ZN7cutlass13device_kernelIN5flash19enable_sm80_to_sm89INS1_16FlashAttnBwdSm80INS1_25CollectiveMainloopBwdSm80ILi1ELi1EN4cute5tupleIJNS5_1CILi32EEENS7_ILi64EEENS7_ILi256EEEEEENS_6half_tEfNS_4arch4Sm80ELb0ELb0ELb1ELb0ELb0ELb0ELb0ELb0ELi2ELi2ELi2ELi1ELb1EEENS1_24CollectiveEpilogueBwdGQAISB_fSE_Li256ELb0ELb0EEENS1_19SingleTileSchedulerILb0ELb0ELb0ELi64EEEEEEEEEvNT_6ParamsE)
        /*0048*/ 	.short	0x0210
        /*004a*/ 	.short	0x0278


	//----- nvinfo : EIATTR_SW_WAR
	.align		4
.L_212:
        /*004c*/ 	.byte	0x04, 0x36
        /*004e*/ 	.short	(.L_214 - .L_213)
.L_213:
        /*0050*/ 	.word	0x00000008
.L_214:


//--------------------- .nv.info._ZN7cutlass13device_kernelIN5flash19enable_sm80_to_sm89INS1_16FlashAttnBwdSm80INS1_25CollectiveMainloopBwdSm80ILi1ELi1EN4cute5tupleIJNS5_1CILi32EEENS7_ILi64EEENS7_ILi256EEEEEENS_6half_tEfNS_4arch4Sm80ELb0ELb0ELb1ELb1ELb0ELb0ELb0ELb0ELi2ELi2ELi2ELi1ELb1EEENS1_21CollectiveEpilogueBwdISB_SC_SE_Li256ELb1ELb0ELi4EEENS1_19SingleTileSchedulerILb1ELb0ELb0ELi64EEEEEEEEEvNT_6ParamsE --------------------------
	.section	.nv.info._ZN7cutlass13device_kernelIN5flash19enable_sm80_to_sm89INS1_16FlashAttnBwdSm80INS1_25CollectiveMainloopBwdSm80ILi1ELi1EN4cute5tupleIJNS5_1CILi32EEENS7_ILi64EEENS7_ILi256EEEEEENS_6half_tEfNS_4arch4Sm80ELb0ELb0ELb1ELb1ELb0ELb0ELb0ELb0ELi2ELi2ELi2ELi1ELb1EEENS1_21CollectiveEpilogueBwdISB_SC_SE_Li256ELb1ELb0ELi4EEENS1_19SingleTileSchedulerILb1ELb0ELb0ELi64EEEEEEEEEvNT_6ParamsE,"",@"SHT_CUDA_INFO"
	.sectionflags	@""
	.align	4


	//----- nvinfo : EIATTR_CUDA_API_VERSION
	.align		4
        /*0000*/ 	.byte	0x04, 0x37
        /*0002*/ 	.short	(.L_216 - .L_215)
.L_215:
        /*0004*/ 	.word	0x00000082


	//----- nvinfo : EIATTR_KPARAM_INFO
	.align		4
.L_216:
        /*0008*/ 	.byte	0x04, 0x17
        /*000a*/ 	.short	(.L_218 - .L_217)
.L_217:
        /*000c*/ 	.word	0x00000000
        /*0010*/ 	.short	0x0000
        /*0012*/ 	.short	0x0000
        /*0014*/ 	.byte	0x00, 0xf0, 0xc1, 0x09


	//----- nvinfo : EIATTR_SPARSE_MMA_MASK
	.align		4
.L_218:
        /*0018*/ 	.byte	0x03, 0x50
        /*001a*/ 	.short	0x0000


	//----- nvinfo : EIATTR_MAXREG_COUNT
	.align		4
        /*001c*/ 	.byte	0x03, 0x1b
        /*001e*/ 	.short	0x00ff


	//----- nvinfo : EIATTR_MERCURY_ISA_VERSION
	.align		4
        /*0020*/ 	.byte	0x03, 0x5f
        /*0022*/ 	.short	0x0101


	//----- nvinfo : EIATTR_EXIT_INSTR_OFFSETS
	.align		4
        /*0024*/ 	.byte	0x04, 0x1c
        /*0026*/ 	.short	(.L_220 - .L_219)


	//   ....[0]....
.L_219:
        /*0028*/ 	.word	0x00000010


	//----- nvinfo : EIATTR_MAX_THREADS
	.align		4
.L_220:
        /*002c*/ 	.byte	0x04, 0x05
        /*002e*/ 	.short	(.L_222 - .L_221)
.L_221:
        /*0030*/ 	.word	0x00000100
        /*0034*/ 	.word	0x00000001
        /*0038*/ 	.word	0x00000001


	//----- nvinfo : EIATTR_CBANK_PARAM_SIZE
	.align		4
.L_222:
        /*003c*/ 	.byte	0x03, 0x19
        /*003e*/ 	.short	0x0270


	//----- nvinfo : EIATTR_PARAM_CBANK
	.align		4
        /*0040*/ 	.byte	0x04, 0x0a
        /*0042*/ 	.short	(.L_224 - .L_223)
	.align		4
.L_223:
        /*0044*/ 	.word	index@(.nv.constant0._ZN7cutlass13device_kernelIN5flash19enable_sm80_to_sm89INS1_16FlashAttnBwdSm80INS1_25CollectiveMainloopBwdSm80ILi1ELi1EN4cute5tupleIJNS5_1CILi32EEENS7_ILi64EEENS7_ILi256EEEEEENS_6half_tEfNS_4arch4Sm80ELb0ELb0ELb1ELb1ELb0ELb0ELb0ELb0ELi2ELi2ELi2ELi1ELb1EEENS1_21CollectiveEpilogueBwdISB_SC_SE_Li256ELb1ELb0ELi4EEENS1_19SingleTileSchedulerILb1ELb0ELb0ELi64EEEEEEEEEvNT_6ParamsE)
        /*0048*/ 	.short	0x0210
        /*004a*/ 	.short	0x0270


	//----- nvinfo : EIATTR_SW_WAR
	.align		4
.L_224:
        /*004c*/ 	.byte	0x04, 0x36
        /*004e*/ 	.short	(.L_226 - .L_225)
.L_225:
        /*0050*/ 	.word	0x00000008
.L_226:


//--------------------- .nv.info._ZN7cutlass13device_kernelIN5flash19enable_sm80_to_sm89INS1_16FlashAttnBwdSm80INS1_25CollectiveMainloopBwdSm80ILi1ELi1EN4cute5tupleIJNS5_1CILi32EEENS7_ILi64EEENS7_ILi256EEEEEENS_6half_tEfNS_4arch4Sm80ELb0ELb0ELb1ELb1ELb0ELb0ELb0ELb0ELi2ELi2ELi2ELi1ELb1EEENS1_24CollectiveEpilogueBwdGQAISB_fSE_Li256ELb1ELb0EEENS1_19SingleTileSchedulerILb1ELb0ELb0ELi64EEEEEEEEEvNT_6ParamsE --------------------------
	.section	.nv.info._ZN7cutlass13device_kernelIN5flash19enable_sm80_to_sm89INS1_16FlashAttnBwdSm80INS1_25CollectiveMainloopBwdSm80ILi1ELi1EN4cute5tupleIJNS5_1CILi32EEENS7_ILi64EEENS7_ILi256EEEEEENS_6half_tEfNS_4arch4Sm80ELb0ELb0ELb1ELb1ELb0ELb0ELb0ELb0ELi2ELi2ELi2ELi1ELb1EEENS1_24CollectiveEpilogueBwdGQAISB_fSE_Li256ELb1ELb0EEENS1_19SingleTileSchedulerILb1ELb0ELb0ELi64EEEEEEEEEvNT_6ParamsE,"",@"SHT_CUDA_INFO"
	.sectionflags	@""
	.align	4


	//----- nvinfo : EIATTR_CUDA_API_VERSION
	.align		4
        /*0000*/ 	.byte	0x04, 0x37
        /*0002*/ 	.short	(.L_228 - .L_227)
.L_227:
        /*0004*/ 	.word	0x00000082


	//----- nvinfo : EIATTR_KPARAM_INFO
	.align		4
.L_228:
        /*0008*/ 	.byte	0x04, 0x17
        /*000a*/ 	.short	(.L_230 - .L_229)
.L_229:
        /*000c*/ 	.word	0x00000000
        /*0010*/ 	.short	0x0000
        /*0012*/ 	.short	0x0000
        /*0014*/ 	.byte	0x00, 0xf0, 0xe1, 0x09


	//----- nvinfo : EIATTR_SPARSE_MMA_MASK
	.align		4
.L_230:
        /*0018*/ 	.byte	0x03, 0x50
        /*001a*/ 	.short	0x0000


	//----- nvinfo : EIATTR_MAXREG_COUNT
	.align		4
        /*001c*/ 	.byte	0x03, 0x1b
        /*001e*/ 	.short	0x00ff


	//----- nvinfo : EIATTR_MERCURY_ISA_VERSION
	.align		4
        /*0020*/ 	.byte	0x03, 0x5f
        /*0022*/ 	.short	0x0101


	//----- nvinfo : EIATTR_EXIT_INSTR_OFFSETS
	.align		4
        /*0024*/ 	.byte	0x04, 0x1c
        /*0026*/ 	.short	(.L_232 - .L_231)


	//   ....[0]....
.L_231:
        /*0028*/ 	.word	0x00000010


	//----- nvinfo : EIATTR_MAX_THREADS
	.align		4
.L_232:
        /*002c*/ 	.byte	0x04, 0x05
        /*002e*/ 	.short	(.L_234 - .L_233)
.L_233:
        /*0030*/ 	.word	0x00000100
        /*0034*/ 	.word	0x00000001
        /*0038*/ 	.word	0x00000001


	//----- nvinfo : EIATTR_CBANK_PARAM_SIZE
	.align		4
.L_234:
        /*003c*/ 	.byte	0x03, 0x19
        /*003e*/ 	.short	0x0278


	//----- nvinfo : EIATTR_PARAM_CBANK
	.align		4
        /*0040*/ 	.byte	0x04, 0x0a
        /*0042*/ 	.short	(.L_236 - .L_235)
	.align		4
.L_235:
        /*0044*/ 	.word	index@(.nv.constant0._ZN7cutlass13device_kernelIN5flash19enable_sm80_to_sm89INS1_16FlashAttnBwdSm80INS1_25CollectiveMainloopBwdSm80ILi1ELi1EN4cute5tupleIJNS5_1CILi32EEENS7_ILi64EEENS7_ILi256EEEEEENS_6half_tEfNS_4arch4Sm80ELb0ELb0ELb1ELb1ELb0ELb0ELb0ELb0ELi2ELi2ELi2ELi1ELb1EEENS1_24CollectiveEpilogueBwdGQAISB_fSE_Li256ELb1ELb0EEENS1_19SingleTileSchedulerILb1ELb0ELb0ELi64EEEEEEEEEvNT_6ParamsE)
        /*0048*/ 	.short	0x0210
        /*004a*/ 	.short	0x0278


	//----- nvinfo : EIATTR_SW_WAR
	.align		4
.L_236:
        /*004c*/ 	.byte	0x04, 0x36
        /*004e*/ 	.short	(.L_238 - .L_237)
.L_237:
        /*0050*/ 	.word	0x00000008
.L_238:


//--------------------- .nv.info._ZN7cutlass13device_kernelIN5flash19enable_sm80_to_sm89INS1_16FlashAttnBwdSm80INS1_25CollectiveMainloopBwdSm80ILi1ELi1EN4cute5tupleIJNS5_1CILi32EEENS7_ILi64EEENS7_ILi256EEEEEENS_6half_tEfNS_4arch4Sm80ELb0ELb1ELb1ELb0ELb0ELb0ELb0ELb0ELi2ELi2ELi2ELi1ELb1EEENS1_21CollectiveEpilogueBwdISB_SC_SE_Li256ELb0ELb0ELi4EEENS1_19SingleTileSchedulerILb0ELb0ELb0ELi64EEEEEEEEEvNT_6ParamsE --------------------------
	.section	.nv.info._ZN7cutlass13device_kernelIN5flash19enable_sm80_to_sm89INS1_16FlashAttnBwdSm80INS1_25CollectiveMainloopBwdSm80ILi1ELi1EN4cute5tupleIJNS5_1CILi32EEENS7_ILi64EEENS7_ILi256EEEEEENS_6half_tEfNS_4arch4Sm80ELb0ELb1ELb1ELb0ELb0ELb0ELb0ELb0ELi2ELi2ELi2ELi1ELb1EEENS1_21CollectiveEpilogueBwdISB_SC_SE_Li256ELb0ELb0ELi4EEENS1_19SingleTileSchedulerILb0ELb0ELb0ELi64EEEEEEEEEvNT_6ParamsE,"",@"SHT_CUDA_INFO"
	.sectionflags	@""
	.align	4


	//----- nvinfo : EIATTR_CUDA_API_VERSION
	.align		4
        /*0000*/ 	.byte	0x04, 0x37
        /*0002*/ 	.short	(.L_240 - .L_239)
.L_239:
        /*0004*/ 	.word	0x00000082


	//----- nvinfo : EIATTR_KPARAM_INFO
	.align		4
.L_240:
        /*0008*/ 	.byte	0x04, 0x17
        /*000a*/ 	.short	(.L_242 - .L_241)
.L_241:
        /*000c*/ 	.word	0x00000000
        /*0010*/ 	.short	0x0000
        /*0012*/ 	.short	0x0000
        /*0014*/ 	.byte	0x00, 0xf0, 0xc1, 0x09


	//----- nvinfo : EIATTR_SPARSE_MMA_MASK
	.align		4
.L_242:
        /*0018*/ 	.byte	0x03, 0x50
        /*001a*/ 	.short	0x0000


	//----- nvinfo : EIATTR_MAXREG_COUNT
	.align		4
        /*001c*/ 	.byte	0x03, 0x1b
        /*001e*/ 	.short	0x00ff


	//----- nvinfo : EIATTR_MERCURY_ISA_VERSION
	.align		4
        /*0020*/ 	.byte	0x03, 0x5f
        /*0022*/ 	.short	0x0101


	//----- nvinfo : EIATTR_EXIT_INSTR_OFFSETS
	.align		4
        /*0024*/ 	.byte	0x04, 0x1c
        /*0026*/ 	.short	(.L_244 - .L_243)


	//   ....[0]....
.L_243:
        /*0028*/ 	.word	0x00000010


	//----- nvinfo : EIATTR_MAX_THREADS
	.align		4
.L_244:
        /*002c*/ 	.byte	0x04, 0x05
        /*002e*/ 	.short	(.L_246 - .L_245)
.L_245:
        /*0030*/ 	.word	0x00000100
        /*0034*/ 	.word	0x00000001
        /*0038*/ 	.word	0x00000001


	//----- nvinfo : EIATTR_CBANK_PARAM_SIZE
	.align		4
.L_246:
        /*003c*/ 	.byte	0x03, 0x19
        /*003e*/ 	.short	0x0270


	//----- nvinfo : EIATTR_PARAM_CBANK
	.align		4
        /*0040*/ 	.byte	0x04, 0x0a
        /*0042*/ 	.short	(.L_248 - .L_247)
	.align		4
.L_247:
        /*0044*/ 	.word	index@(.nv.constant0._ZN7cutlass13device_kernelIN5flash19enable_sm80_to_sm89INS1_16FlashAttnBwdSm80INS1_25CollectiveMainloopBwdSm80ILi1ELi1EN4cute5tupleIJNS5_1CILi32EEENS7_ILi64EEENS7_ILi256EEEEEENS_6half_tEfNS_4arch4Sm80ELb0ELb1ELb1ELb0ELb0ELb0ELb0ELb0ELi2ELi2ELi2ELi1ELb1EEENS1_21CollectiveEpilogueBwdISB_SC_SE_Li256ELb0ELb0ELi4EEENS1_19SingleTileSchedulerILb0ELb0ELb0ELi64EEEEEEEEEvNT_6ParamsE)
        /*0048*/ 	.short	0x0210
        /*004a*/ 	.short	0x0270


	//----- nvinfo : EIATTR_SW_WAR
	.align		4
.L_248:
        /*004c*/ 	.byte	0x04, 0x36
        /*004e*/ 	.short	(.L_250 - .L_249)
.L_249:
        /*0050*/ 	.word	0x00000008
.L_250:


//--------------------- .nv.info._ZN7cutlass13device_kernelIN5flash19enable_sm80_to_sm89INS1_16FlashAttnBwdSm80INS1_25CollectiveMainloopBwdSm80ILi1ELi1EN4cute5tupleIJNS5_1CILi32EEENS7_ILi64EEENS7_ILi256EEEEEENS_6half_tEfNS_4arch4Sm80ELb0ELb1ELb1ELb0ELb0ELb0ELb0ELb0ELi2ELi2ELi2ELi1ELb1EEENS1_24CollectiveEpilogueBwdGQAISB_fSE_Li256ELb0ELb0EEENS1_19SingleTileSchedulerILb0ELb0ELb0ELi64EEEEEEEEEvNT_6ParamsE --------------------------
	.section	.nv.info._ZN7cutlass13device_kernelIN5flash19enable_sm80_to_sm89INS1_16FlashAttnBwdSm80INS1_25CollectiveMainloopBwdSm80ILi1ELi1EN4cute5tupleIJNS5_1CILi32EEENS7_ILi64EEENS7_ILi256EEEEEENS_6half_tEfNS_4arch4Sm80ELb0ELb1ELb1ELb0ELb0ELb0ELb0ELb0ELi2ELi2ELi2ELi1ELb1EEENS1_24CollectiveEpilogueBwdGQAISB_fSE_Li256ELb0ELb0EEENS1_19SingleTileSchedulerILb0ELb0ELb0ELi64EEEEEEEEEvNT_6ParamsE,"",@"SHT_CUDA_INFO"
	.sectionflags	@""
	.align	4


	//----- nvinfo : EIATTR_CUDA_API_VERSION
	.align		4
        /*0000*/ 	.byte	0x04, 0x37
        /*0002*/ 	.short	(.L_252 - .L_251)
.L_251:
        /*0004*/ 	.word	0x00000082


	//----- nvinfo : EIATTR_KPARAM_INFO
	.align		4
.L_252:
        /*0008*/ 	.byte	0x04, 0x17
        /*000a*/ 	.short	(.L_254 - .L_253)
.L_253:
        /*000c*/ 	.word	0x00000000
        /*0010*/ 	.short	0x0000
        /*0012*/ 	.short	0x0000
        /*0014*/ 	.byte	0x00, 0xf0, 0xe1, 0x09


	//----- nvinfo : EIATTR_SPARSE_MMA_MASK
	.align		4
.L_254:
        /*0018*/ 	.byte	0x03, 0x50
        /*001a*/ 	.short	0x0000


	//----- nvinfo : EIATTR_MAXREG_COUNT
	.align		4
        /*001c*/ 	.byte	0x03, 0x1b
        /*001e*/ 	.short	0x00ff


	//----- nvinfo : EIATTR_MERCURY_ISA_VERSION
	.align		4
        /*0020*/ 	.byte	0x03, 0x5f
        /*0022*/ 	.short	0x0101


	//----- nvinfo : EIATTR_EXIT_INSTR_OFFSETS
	.align		4
        /*0024*/ 	.byte	0x04, 0x1c
        /*0026*/ 	.short	(.L_256 - .L_255)


	//   ....[0]....
.L_255:
        /*0028*/ 	.word	0x00000010


	//----- nvinfo : EIATTR_MAX_THREADS
	.align		4
.L_256:
        /*002c*/ 	.byte	0x04, 0x05
        /*002e*/ 	.short	(.L_258 - .L_257)
.L_257:
        /*0030*/ 	.word	0x00000100
        /*0034*/ 	.word	0x00000001
        /*0038*/ 	.word	0x00000001


	//----- nvinfo : EIATTR_CBANK_PARAM_SIZE
	.align		4
.L_258:
        /*003c*/ 	.byte	0x03, 0x19
        /*003e*/ 	.short	0x0278


	//----- nvinfo : EIATTR_PARAM_CBANK
	.align		4
        /*0040*/ 	.byte	0x04, 0x0a
        /*0042*/ 	.short	(.L_260 - .L_259)
	.align		4
.L_259:
        /*0044*/ 	.word	index@(.nv.constant0._ZN7cutlass13device_kernelIN5flash19enable_sm80_to_sm89INS1_16FlashAttnBwdSm80INS1_25CollectiveMainloopBwdSm80ILi1ELi1EN4cute5tupleIJNS5_1CILi32EEENS7_ILi64EEENS7_ILi256EEEEEENS_6half_tEfNS_4arch4Sm80ELb0ELb1ELb1ELb0ELb0ELb0ELb0ELb0ELi2ELi2ELi2ELi1ELb1EEENS1_24CollectiveEpilogueBwdGQAISB_fSE_Li256ELb0ELb0EEENS1_19SingleTileSchedulerILb0ELb0ELb0ELi64EEEEEEEEEvNT_6ParamsE)
        /*0048*/ 	.short	0x0210
        /*004a*/ 	.short	0x0278


	//----- nvinfo : EIATTR_SW_WAR
	.align		4
.L_260:
        /*004c*/ 	.byte	0x04, 0x36
        /*004e*/ 	.short	(.L_262 - .L_261)
.L_261:
        /*0050*/ 	.word	0x00000008
.L_262:


//--------------------- .nv.info._ZN7cutlass13device_kernelIN5flash19enable_sm80_to_sm89INS1_16FlashAttnBwdSm80INS1_25CollectiveMainloopBwdSm80ILi1ELi1EN4cute5tupleIJNS5_1CILi32EEENS7_ILi64EEENS7_ILi256EEEEEENS_6half_tEfNS_4arch4Sm80ELb0ELb1ELb1ELb1ELb0ELb0ELb0ELb0ELi2ELi2ELi2ELi1ELb1EEENS1_21CollectiveEpilogueBwdISB_SC_SE_Li256ELb1ELb0ELi4EEENS1_19SingleTileSchedulerILb1ELb0ELb0ELi64EEEEEEEEEvNT_6ParamsE --------------------------
	.section	.nv.info._ZN7cutlass13device_kernelIN5flash19enable_sm80_to_sm89INS1_16FlashAttnBwdSm80INS1_25CollectiveMainloopBwdSm80ILi1ELi1EN4cute5tupleIJNS5_1CILi32EEENS7_ILi64EEENS7_ILi256EEEEEENS_6half_tEfNS_4arch4Sm80ELb0ELb1ELb1ELb1ELb0ELb0ELb0ELb0ELi2ELi2ELi2ELi1ELb1EEENS1_21CollectiveEpilogueBwdISB_SC_SE_Li256ELb1ELb0ELi4EEENS1_19SingleTileSchedulerILb1ELb0ELb0ELi64EEEEEEEEEvNT_6ParamsE,"",@"SHT_CUDA_INFO"
	.sectionflags	@""
	.align	4


	//----- nvinfo : EIATTR_CUDA_API_VERSION
	.align		4
        /*0000*/ 	.byte	0x04, 0x37
        /*0002*/ 	.short	(.L_264 - .L_263)
.L_263:
        /*0004*/ 	.word	0x00000082


	//----- nvinfo : EIATTR_KPARAM_INFO
	.align		4
.L_264:
        /*0008*/ 	.byte	0x04, 0x17
        /*000a*/ 	.short	(.L_266 - .L_265)
.L_265:
        /*000c*/ 	.word	0x00000000
        /*0010*/ 	.short	0x0000
        /*0012*/ 	.short	0x0000
        /*0014*/ 	.byte	0x00, 0xf0, 0xc1, 0x09


	//----- nvinfo : EIATTR_SPARSE_MMA_MASK
	.align		4
.L_266:
        /*0018*/ 	.byte	0x03, 0x50
        /*001a*/ 	.short	0x0000


	//----- nvinfo : EIATTR_MAXREG_COUNT
	.align		4
        /*001c*/ 	.byte	0x03, 0x1b
        /*001e*/ 	.short	0x00ff


	//----- nvinfo : EIATTR_MERCURY_ISA_VERSION
	.align		4
        /*0020*/ 	.byte	0x03, 0x5f
        /*0022*/ 	.short	0x0101


	//----- nvinfo : EIATTR_EXIT_INSTR_OFFSETS
	.align		4
        /*0024*/ 	.byte	0x04, 0x1c
        /*0026*/ 	.short	(.L_268 - .L_267)


	//   ....[0]....
.L_267:
        /*0028*/ 	.word	0x00000010


	//----- nvinfo : EIATTR_MAX_THREADS
	.align		4
.L_268:
        /*002c*/ 	.byte	0x04, 0x05
        /*002e*/ 	.short	(.L_270 - .L_269)
.L_269:
        /*0030*/ 	.word	0x00000100
        /*0034*/ 	.word	0x00000001
        /*0038*/ 	.word	0x00000001


	//----- nvinfo : EIATTR_CBANK_PARAM_SIZE
	.align		4
.L_270:
        /*003c*/ 	.byte	0x03, 0x19
        /*003e*/ 	.short	0x0270


	//----- nvinfo : EIATTR_PARAM_CBANK
	.align		4
        /*0040*/ 	.byte	0x04, 0x0a
        /*0042*/ 	.short	(.L_272 - .L_271)
	.align		4
.L_271:
        /*0044*/ 	.word	index@(.nv.constant0._ZN7cutlass13device_kernelIN5flash19enable_sm80_to_sm89INS1_16FlashAttnBwdSm80INS1_25CollectiveMainloopBwdSm80ILi1ELi1EN4cute5tupleIJNS5_1CILi32EEENS7_ILi64EEENS7_ILi256EEEEEENS_6half_tEfNS_4arch4Sm80ELb0ELb1ELb1ELb1ELb0ELb0ELb0ELb0ELi2ELi2ELi2ELi1ELb1EEENS1_21CollectiveEpilogueBwdISB_SC_SE_Li256ELb1ELb0ELi4EEENS1_19SingleTileSchedulerILb1ELb0ELb0ELi64EEEEEEEEEvNT_6ParamsE)
        /*0048*/ 	.short	0x0210
        /*004a*/ 	.short	0x0270


	//----- nvinfo : EIATTR_SW_WAR
	.align		4
.L_272:
        /*004c*/ 	.byte	0x04, 0x36
        /*004e*/ 	.short	(.L_274 - .L_273)
.L_273:
        /*0050*/ 	.word	0x00000008
.L_274:


//--------------------- .nv.info._ZN7cutlass13device_kernelIN5flash19enable_sm80_to_sm89INS1_16FlashAttnBwdSm80INS1_25CollectiveMainloopBwdSm80ILi1ELi1EN4cute5tupleIJNS5_1CILi32EEENS7_ILi64EEENS7_ILi256EEEEEENS_6half_tEfNS_4arch4Sm80ELb0ELb1ELb1ELb1ELb0ELb0ELb0ELb0ELi2ELi2ELi2ELi1ELb1EEENS1_24CollectiveEpilogueBwdGQAISB_fSE_Li256ELb1ELb0EEENS1_19SingleTileSchedulerILb1ELb0ELb0ELi64EEEEEEEEEvNT_6ParamsE --------------------------
	.section	.nv.info._ZN7cutlass13device_kernelIN5flash19enable_sm80_to_sm89INS1_16FlashAttnBwdSm80INS1_25CollectiveMainloopBwdSm80ILi1ELi1EN4cute5tupleIJNS5_1CILi32EEENS7_ILi64EEENS7_ILi256EEEEEENS_6half_tEfNS_4arch4Sm80ELb0ELb1ELb1ELb1ELb0ELb0ELb0ELb0ELi2ELi2ELi2ELi1ELb1EEENS1_24CollectiveEpilogueBwdGQAISB_fSE_Li256ELb1ELb0EEENS1_19SingleTileSchedulerILb1ELb0ELb0ELi64EEEEEEEEEvNT_6ParamsE,"",@"SHT_CUDA_INFO"
	.sectionflags	@""
	.align	4


	//----- nvinfo : EIATTR_CUDA_API_VERSION
	.align		4
        /*0000*/ 	.byte	0x04, 0x37
        /*0002*/ 	.short	(.L_276 - .L_275)
.L_275:
        /*0004*/ 	.word	0x00000082


	//----- nvinfo : EIATTR_KPARAM_INFO
	.align		4
.L_276:
        /*0008*/ 	.byte	0x04, 0x17
        /*000a*/ 	.short	(.L_278 - .L_277)
.L_277:
        /*000c*/ 	.word	0x00000000
        /*0010*/ 	.short	0x0000
        /*0012*/ 	.short	0x0000
        /*0014*/ 	.byte	0x00, 0xf0, 0xe1, 0x09


	//----- nvinfo : EIATTR_SPARSE_MMA_MASK
	.align		4
.L_278:
        /*0018*/ 	.byte	0x03, 0x50
        /*001a*/ 	.short	0x0000


	//----- nvinfo : EIATTR_MAXREG_COUNT
	.align		4
        /*001c*/ 	.byte	0x03, 0x1b
        /*001e*/ 	.short	0x00ff


	//----- nvinfo : EIATTR_MERCURY_ISA_VERSION
	.align		4
        /*0020*/ 	.byte	0x03, 0x5f
        /*0022*/ 	.short	0x0101


	//----- nvinfo : EIATTR_EXIT_INSTR_OFFSETS
	.align		4
        /*0024*/ 	.byte	0x04, 0x1c
        /*0026*/ 	.short	(.L_280 - .L_279)


	//   ....[0]....
.L_279:
        /*0028*/ 	.word	0x00000010


	//----- nvinfo : EIATTR_MAX_THREADS
	.align		4
.L_280:
        /*002c*/ 	.byte	0x04, 0x05
        /*002e*/ 	.short	(.L_282 - .L_281)
.L_281:
        /*0030*/ 	.word	0x00000100
        /*0034*/ 	.word	0x00000001
        /*0038*/ 	.word	0x00000001


	//----- nvinfo : EIATTR_CBANK_PARAM_SIZE
	.align		4
.L_282:
        /*003c*/ 	.byte	0x03, 0x19
        /*003e*/ 	.short	0x0278


	//----- nvinfo : EIATTR_PARAM_CBANK
	.align		4
        /*0040*/ 	.byte	0x04, 0x0a
        /*0042*/ 	.short	(.L_284 - .L_283)
	.align		4
.L_283:
        /*0044*/ 	.word	index@(.nv.constant0._ZN7cutlass13device_kernelIN5flash19enable_sm80_to_sm89INS1_16FlashAttnBwdSm80INS1_25CollectiveMainloopBwdSm80ILi1ELi1EN4cute5tupleIJNS5_1CILi32EEENS7_ILi64EEENS7_ILi256EEEEEENS_6half_tEfNS_4arch4Sm80ELb0ELb1ELb1ELb1ELb0ELb0ELb0ELb0ELi2ELi2ELi2ELi1ELb1EEENS1_24CollectiveEpilogueBwdGQAISB_fSE_Li256ELb1ELb0EEENS1_19SingleTileSchedulerILb1ELb0ELb0ELi64EEEEEEEEEvNT_6ParamsE)
        /*0048*/ 	.short	0x0210
        /*004a*/ 	.short	0x0278


	//----- nvinfo : EIATTR_SW_WAR
	.align		4
.L_284:
        /*004c*/ 	.byte	0x04, 0x36
        /*004e*/ 	.short	(.L_286 - .L_285)
.L_285:
        /*0050*/ 	.word	0x00000008
.L_286:


//--------------------- .nv.info._ZN7cutlass13device_kernelIN5flash19enable_sm80_to_sm89INS1_16FlashAttnBwdSm80INS1_25CollectiveMainloopBwdSm80ILi1ELi1EN4cute5tupleIJNS5_1CILi32EEENS7_ILi64EEENS7_ILi256EEEEEENS_6half_tEfNS_4arch4Sm80ELb1ELb0ELb1ELb0ELb0ELb0ELb0ELb0ELi2ELi2ELi2ELi1ELb1EEENS1_21CollectiveEpilogueBwdISB_SC_SE_Li256ELb0ELb0ELi4EEENS1_25SingleTileBwdLPTSchedulerILb0ELi64ELb0EEEEEEEEEvNT_6ParamsE --------------------------
	.section	.nv.info._ZN7cutlass13device_kernelIN5flash19enable_sm80_to_sm89INS1_16FlashAttnBwdSm80INS1_25CollectiveMainloopBwdSm80ILi1ELi1EN4cute5tupleIJNS5_1CILi32EEENS7_ILi64EEENS7_ILi256EEEEEENS_6half_tEfNS_4arch4Sm80ELb1ELb0ELb1ELb0ELb0ELb0ELb0ELb0ELi2ELi2ELi2ELi1ELb1EEENS1_21CollectiveEpilogueBwdISB_SC_SE_Li256ELb0ELb0ELi4EEENS1_25SingleTileBwdLPTSchedulerILb0ELi64ELb0EEEEEEEEEvNT_6ParamsE,"",@"SHT_CUDA_INFO"
	.sectionflags	@""
	.align	4


	//----- nvinfo : EIATTR_CUDA_API_VERSION
	.align		4
        /*0000*/ 	.byte	0x04, 0x37
        /*0002*/ 	.short	(.L_288 - .L_287)
.L_287:
        /*0004*/ 	.word	0x00000082


	//----- nvinfo : EIATTR_KPARAM_INFO
	.align		4
.L_288:
        /*0008*/ 	.byte	0x04, 0x17
        /*000a*/ 	.short	(.L_290 - .L_289)
.L_289:
        /*000c*/ 	.word	0x00000000
        /*0010*/ 	.short	0x0000
        /*0012*/ 	.short	0x0000
        /*0014*/ 	.byte	0x00, 0xf0, 0x21, 0x0a


	//----- nvinfo : EIATTR_SPARSE_MMA_MASK
	.align		4
.L_290:
        /*0018*/ 	.byte	0x03, 0x50
        /*001a*/ 	.short	0x0000


	//----- nvinfo : EIATTR_MAXREG_COUNT
	.align		4
        /*001c*/ 	.byte	0x03, 0x1b
        /*001e*/ 	.short	0x00ff


	//----- nvinfo : EIATTR_MERCURY_ISA_VERSION
	.align		4
        /*0020*/ 	.byte	0x03, 0x5f
        /*0022*/ 	.short	0x0101


	//----- nvinfo : EIATTR_EXIT_INSTR_OFFSETS
	.align		4
        /*0024*/ 	.byte	0x04, 0x1c
        /*0026*/ 	.short	(.L_292 - .L_291)


	//   ....[0]....
.L_291:
        /*0028*/ 	.word	0x00000010


	//----- nvinfo : EIATTR_MAX_THREADS
	.align		4
.L_292:
        /*002c*/ 	.byte	0x04, 0x05
        /*002e*/ 	.short	(.L_294 - .L_293)
.L_293:
        /*0030*/ 	.word	0x00000100
        /*0034*/ 	.word	0x00000001
        /*0038*/ 	.word	0x00000001


	//----- nvinfo : EIATTR_CBANK_PARAM_SIZE
	.align		4
.L_294:
        /*003c*/ 	.byte	0x03, 0x19
        /*003e*/ 	.short	0x0288


	//----- nvinfo : EIATTR_PARAM_CBANK
	.align		4
        /*0040*/ 	.byte	0x04, 0x0a
        /*0042*/ 	.short	(.L_296 - .L_295)
	.align		4
.L_295:
        /*0044*/ 	.word	index@(.nv.constant0._ZN7cutlass13device_kernelIN5flash19enable_sm80_to_sm89INS1_16FlashAttnBwdSm80INS1_25CollectiveMainloopBwdSm80ILi1ELi1EN4cute5tupleIJNS5_1CILi32EEENS7_ILi64EEENS7_ILi256EEEEEENS_6half_tEfNS_4arch4Sm80ELb1ELb0ELb1ELb0ELb0ELb0ELb0ELb0ELi2ELi2ELi2ELi1ELb1EEENS1_21CollectiveEpilogueBwdISB_SC_SE_Li256ELb0ELb0ELi4EEENS1_25SingleTileBwdLPTSchedulerILb0ELi64ELb0EEEEEEEEEvNT_6ParamsE)
        /*0048*/ 	.short	0x0210
        /*004a*/ 	.short	0x0288


	//----- nvinfo : EIATTR_SW_WAR
	.align		4
.L_296:
        /*004c*/ 	.byte	0x04, 0x36
        /*004e*/ 	.short	(.L_298 - .L_297)
.L_297:
        /*0050*/ 	.word	0x00000008
.L_298:


//--------------------- .nv.info._ZN7cutlass13device_kernelIN5flash19enable_sm80_to_sm89INS1_16FlashAttnBwdSm80INS1_25CollectiveMainloopBwdSm80ILi1ELi1EN4cute5tupleIJNS5_1CILi32EEENS7_ILi64EEENS7_ILi256EEEEEENS_6half_tEfNS_4arch4Sm80ELb1ELb0ELb1ELb0ELb0ELb0ELb0ELb0ELi2ELi2ELi2ELi1ELb1EEENS1_24CollectiveEpilogueBwdGQAISB_fSE_Li256ELb0ELb0EEENS1_25SingleTileBwdLPTSchedulerILb0ELi64ELb0EEEEEEEEEvNT_6ParamsE --------------------------
	.section	.nv.info._ZN7cutlass13device_kernelIN5flash19enable_sm80_to_sm89INS1_16FlashAttnBwdSm80INS1_25CollectiveMainloopBwdSm80ILi1ELi1EN4cute5tupleIJNS5_1CILi32EEENS7_ILi64EEENS7_ILi256EEEEEENS_6half_tEfNS_4arch4Sm80ELb1ELb0ELb1ELb0ELb0ELb0ELb0ELb0ELi2ELi2ELi2ELi1ELb1EEENS1_24CollectiveEpilogueBwdGQAISB_fSE_Li256ELb0ELb0EEENS1_25SingleTileBwdLPTSchedulerILb0ELi64ELb0EEEEEEEEEvNT_6ParamsE,"",@"SHT_CUDA_INFO"
	.sectionflags	@""
	.align	4


	//----- nvinfo : EIATTR_CUDA_API_VERSION
	.align		4
        /*0000*/ 	.byte	0x04, 0x37
        /*0002*/ 	.short	(.L_300 - .L_299)
.L_299:
        /*0004*/ 	.word	0x00000082


	//----- nvinfo : EIATTR_KPARAM_INFO
	.align		4
.L_300:
        /*0008*/ 	.byte	0x04, 0x17
        /*000a*/ 	.short	(.L_302 - .L_301)
.L_301:
        /*000c*/ 	.word	0x00000000
        /*0010*/ 	.short	0x0000
        /*0012*/ 	.short	0x0000
        /*0014*/ 	.byte	0x00, 0xf0, 0x41, 0x0a


	//----- nvinfo : EIATTR_SPARSE_MMA_MASK
	.align		4
.L_302:
        /*0018*/ 	.byte	0x03, 0x50
        /*001a*/ 	.short	0x0000


	//----- nvinfo : EIATTR_MAXREG_COUNT
	.align		4
        /*001c*/ 	.byte	0x03, 0x1b
        /*001e*/ 	.short	0x00ff


	//----- nvinfo : EIATTR_MERCURY_ISA_VERSION
	.align		4
        /*0020*/ 	.byte	0x03, 0x5f
        /*0022*/ 	.short	0x0101


	//----- nvinfo : EIATTR_EXIT_INSTR_OFFSETS
	.align		4
        /*0024*/ 	.byte	0x04, 0x1c
        /*0026*/ 	.short	(.L_304 - .L_303)


	//   ....[0]....
.L_303:
        /*0028*/ 	.word	0x00000010


	//----- nvinfo : EIATTR_MAX_THREADS
	.align		4
.L_304:
        /*002c*/ 	.byte	0x04, 0x05
        /*002e*/ 	.short	(.L_306 - .L_305)
.L_305:
        /*0030*/ 	.word	0x00000100
        /*0034*/ 	.word	0x00000001
        /*0038*/ 	.word	0x00000001


	//----- nvinfo : EIATTR_CBANK_PARAM_SIZE
	.align		4
.L_306:
        /*003c*/ 	.byte	0x03, 0x19
        /*003e*/ 	.short	0x0290


	//----- nvinfo : EIATTR_PARAM_CBANK
	.align		4
        /*0040*/ 	.byte	0x04, 0x0a
        /*0042*/ 	.short	(.L_308 - .L_307)
	.align		4
.L_307:
        /*0044*/ 	.word	index@(.nv.constant0._ZN7cutlass13device_kernelIN5flash19enable_sm80_to_sm89INS1_16FlashAttnBwdSm80INS1_25CollectiveMainloopBwdSm80ILi1ELi1EN4cute5tupleIJNS5_1CILi32EEENS7_ILi64EEENS7_ILi256EEEEEENS_6half_tEfNS_4arch4Sm80ELb1ELb0ELb1ELb0ELb0ELb0ELb0ELb0ELi2ELi2ELi2ELi1ELb1EEENS1_24CollectiveEpilogueBwdGQAISB_fSE_Li256ELb0ELb0EEENS1_25SingleTileBwdLPTSchedulerILb0ELi64ELb0EEEEEEEEEvNT_6ParamsE)
        /*0048*/ 	.short	0x0210
        /*004a*/ 	.short	0x0290


	//----- nvinfo : EIATTR_SW_WAR
	.align		4
.L_308:
        /*004c*/ 	.byte	0x04, 0x36
        /*004e*/ 	.short	(.L_310 - .L_309)
.L_309:
        /*0050*/ 	.word	0x00000008
.L_310:


//--------------------- .nv.info._ZN7cutlass13device_kernelIN5flash22FlashAttnBwdPreprocessIN4cute5tupleIJNS3_1CILi32EEENS5_ILi256EEEEEENS_6half_tEfNS_4arch4Sm80ELb1ELb0EEEEEvNT_6ParamsE --------------------------
	.section	.nv.info._ZN7cutlass13device_kernelIN5flash22FlashAttnBwdPreprocessIN4cute5tupleIJNS3_1CILi32EEENS5_ILi256EEEEEENS_6half_tEfNS_4arch4Sm80ELb1ELb0EEEEEvNT_6ParamsE,"",@"SHT_CUDA_INFO"
	.sectionflags	@""
	.align	4


	//----- nvinfo : EIATTR_CUDA_API_VERSION
	.align		4
        /*0000*/ 	.byte	0x04, 0x37
        /*0002*/ 	.short	(.L_312 - .L_311)
.L_311:
        /*0004*/ 	.word	0x00000082


	//----- nvinfo : EIATTR_KPARAM_INFO
	.align		4
.L_312:
        /*0008*/ 	.byte	0x04, 0x17
        /*000a*/ 	.short	(.L_314 - .L_313)
.L_313:
        /*000c*/ 	.word	0x00000000
        /*0010*/ 	.short	0x0000
        /*0012*/ 	.short	0x0000
        /*0014*/ 	.byte	0x00, 0xf0, 0xc1, 0x03


	//----- nvinfo : EIATTR_SPARSE_MMA_MASK
	.align		4
.L_314:
        /*0018*/ 	.byte	0x03, 0x50
        /*001a*/ 	.short	0x0000


	//----- nvinfo : EIATTR_MAXREG_COUNT
	.align		4
        /*001c*/ 	.byte	0x03, 0x1b
        /*001e*/ 	.short	0x0080


	//----- nvinfo : EIATTR_MERCURY_ISA_VERSION
	.align		4
        /*0020*/ 	.byte	0x03, 0x5f
        /*0022*/ 	.short	0x0101


	//----- nvinfo : EIATTR_COOP_GROUP_MASK_REGIDS
	.align		4
        /*0024*/ 	.byte	0x04, 0x29
        /*0026*/ 	.short	(.L_316 - .L_315)


	//   ....[0]....
.L_315:
        /*0028*/ 	.word	0xffffffff


	//   ....[1]....
        /*002c*/ 	.word	0xffffffff


	//   ....[2]....
        /*0030*/ 	.word	0xffffffff


	//   ....[3]....
        /*0034*/ 	.word	0xffffffff


	//   ....[4]....
        /*0038*/ 	.word	0xffffffff


	//   ....[5]....
        /*003c*/ 	.word	0xffffffff


	//   ....[6]....
        /*0040*/ 	.word	0xffffffff


	//   ....[7]....
        /*0044*/ 	.word	0xffffffff


	//----- nvinfo : EIATTR_COOP_GROUP_INSTR_OFFSETS
	.align		4
.L_316:
        /*0048*/ 	.byte	0x04, 0x28
        /*004a*/ 	.short	(.L_318 - .L_317)


	//   ....[0]....
.L_317:
        /*004c*/ 	.word	0x000010a0


	//   ....[1]....
        /*0050*/ 	.word	0x000010b0


	//   ....[2]....
        /*0054*/ 	.word	0x000010e0


	//   ....[3]....
        /*0058*/ 	.word	0x000010f0


	//   ....[4]....
        /*005c*/ 	.word	0x00001130


	//   ....[5]....
        /*0060*/ 	.word	0x00001140


	//   ....[6]....
        /*0064*/ 	.word	0x00001190


	//   ....[7]....
        /*0068*/ 	.word	0x000011a0


	//----- nvinfo : EIATTR_EXIT_INSTR_OFFSETS
	.align		4
.L_318:
        /*006c*/ 	.byte	0x04, 0x1c
        /*006e*/ 	.short	(.L_320 - .L_319)


	//   ....[0]....
.L_319:
        /*0070*/ 	.word	0x000016b0


	//   ....[1]....
        /*0074*/ 	.word	0x00001730


	//----- nvinfo : EIATTR_MAX_THREADS
	.align		4
.L_320:
        /*0078*/ 	.byte	0x04, 0x05
        /*007a*/ 	.short	(.L_322 - .L_321)
.L_321:
        /*007c*/ 	.word	0x00000100
        /*0080*/ 	.word	0x00000001
        /*0084*/ 	.word	0x00000001


	//----- nvinfo : EIATTR_CRS_STACK_SIZE
	.align		4
.L_322:
        /*0088*/ 	.byte	0x04, 0x1e
        /*008a*/ 	.short	(.L_324 - .L_323)
.L_323:
        /*008c*/ 	.word	0x00000000


	//----- nvinfo : EIATTR_CBANK_PARAM_SIZE
	.align		4
.L_324:
        /*0090*/ 	.byte	0x03, 0x19
        /*0092*/ 	.short	0x00f0


	//----- nvinfo : EIATTR_PARAM_CBANK
	.align		4
        /*0094*/ 	.byte	0x04, 0x0a
        /*0096*/ 	.short	(.L_326 - .L_325)
	.align		4
.L_325:
        /*0098*/ 	.word	index@(.nv.constant0._ZN7cutlass13device_kernelIN5flash22FlashAttnBwdPreprocessIN4cute5tupleIJNS3_1CILi32EEENS5_ILi256EEEEEENS_6half_tEfNS_4arch4Sm80ELb1ELb0EEEEEvNT_6ParamsE)
        /*009c*/ 	.short	0x0210
        /*009e*/ 	.short	0x00f0


	//----- nvinfo : EIATTR_SW_WAR
	.align		4
.L_326:
        /*00a0*/ 	.byte	0x04, 0x36
        /*00a2*/ 	.short	(.L_328 - .L_327)
.L_327:
        /*00a4*/ 	.word	0x00000008
.L_328:


//--------------------- .nv.info._ZN7cutlass13device_kernelIN5flash19enable_sm80_to_sm89INS1_16FlashAttnBwdSm80INS1_25CollectiveMainloopBwdSm80ILi1ELi1EN4cute5tupleIJNS5_1CILi32EEENS7_ILi64EEENS7_ILi256EEEEEENS_6half_tEfNS_4arch4Sm80ELb1ELb0ELb1ELb1ELb0ELb0ELb0ELb0ELi2ELi2ELi2ELi1ELb1EEENS1_21CollectiveEpilogueBwdISB_SC_SE_Li256ELb1ELb0ELi4EEENS1_25SingleTileBwdLPTSchedulerILb1ELi64ELb0EEEEEEEEEvNT_6ParamsE --------------------------
	.section	.nv.info._ZN7cutlass13device_kernelIN5flash19enable_sm80_to_sm89INS1_16FlashAttnBwdSm80INS1_25CollectiveMainloopBwdSm80ILi1ELi1EN4cute5tupleIJNS5_1CILi32EEENS7_ILi64EEENS7_ILi256EEEEEENS_6half_tEfNS_4arch4Sm80ELb1ELb0ELb1ELb1ELb0ELb0ELb0ELb0ELi2ELi2ELi2ELi1ELb1EEENS1_21CollectiveEpilogueBwdISB_SC_SE_Li256ELb1ELb0ELi4EEENS1_25SingleTileBwdLPTSchedulerILb1ELi64ELb0EEEEEEEEEvNT_6ParamsE,"",@"SHT_CUDA_INFO"
	.sectionflags	@""
	.align	4


	//----- nvinfo : EIATTR_CUDA_API_VERSION
	.align		4
        /*0000*/ 	.byte	0x04, 0x37
        /*0002*/ 	.short	(.L_330 - .L_329)
.L_329:
        /*0004*/ 	.word	0x00000082


	//----- nvinfo : EIATTR_KPARAM_INFO
	.align		4
.L_330:
        /*0008*/ 	.byte	0x04, 0x17
        /*000a*/ 	.short	(.L_332 - .L_331)
.L_331:
        /*000c*/ 	.word	0x00000000
        /*0010*/ 	.short	0x0000
        /*0012*/ 	.short	0x0000
        /*0014*/ 	.byte	0x00, 0xf0, 0x21, 0x0a


	//----- nvinfo : EIATTR_SPARSE_MMA_MASK
	.align		4
.L_332:
        /*0018*/ 	.byte	0x03, 0x50
        /*001a*/ 	.short	0x0000


	//----- nvinfo : EIATTR_MAXREG_COUNT
	.align		4
        /*001c*/ 	.byte	0x03, 0x1b
        /*001e*/ 	.short	0x00ff


	//----- nvinfo : EIATTR_MERCURY_ISA_VERSION
	.align		4
        /*0020*/ 	.byte	0x03, 0x5f
        /*0022*/ 	.short	0x0101


	//----- nvinfo : EIATTR_EXIT_INSTR_OFFSETS
	.align		4
        /*0024*/ 	.byte	0x04, 0x1c
        /*0026*/ 	.short	(.L_334 - .L_333)


	//   ....[0]....
.L_333:
        /*0028*/ 	.word	0x00000010


	//----- nvinfo : EIATTR_MAX_THREADS
	.align		4
.L_334:
        /*002c*/ 	.byte	0x04, 0x05
        /*002e*/ 	.short	(.L_336 - .L_335)
.L_335:
        /*0030*/ 	.word	0x00000100
        /*0034*/ 	.word	0x00000001
        /*0038*/ 	.word	0x00000001


	//----- nvinfo : EIATTR_CBANK_PARAM_SIZE
	.align		4
.L_336:
        /*003c*/ 	.byte	0x03, 0x19
        /*003e*/ 	.short	0x0288


	//----- nvinfo : EIATTR_PARAM_CBANK
	.align		4
        /*0040*/ 	.byte	0x04, 0x0a
        /*0042*/ 	.short	(.L_338 - .L_337)
	.align		4
.L_337:
        /*0044*/ 	.word	index@(.nv.constant0._ZN7cutlass13device_kernelIN5flash19enable_sm80_to_sm89INS1_16FlashAttnBwdSm80INS1_25CollectiveMainloopBwdSm80ILi1ELi1EN4cute5tupleIJNS5_1CILi32EEENS7_ILi64EEENS7_ILi256EEEEEENS_6half_tEfNS_4arch4Sm80ELb1ELb0ELb1ELb1ELb0ELb0ELb0ELb0ELi2ELi2ELi2ELi1ELb1EEENS1_21CollectiveEpilogueBwdISB_SC_SE_Li256ELb1ELb0ELi4EEENS1_25SingleTileBwdLPTSchedulerILb1ELi64ELb0EEEEEEEEEvNT_6ParamsE)
        /*0048*/ 	.short	0x0210
        /*004a*/ 	.short	0x0288


	//----- nvinfo : EIATTR_SW_WAR
	.align		4
.L_338:
        /*004c*/ 	.byte	0x04, 0x36
        /*004e*/ 	.short	(.L_340 - .L_339)
.L_339:
        /*0050*/ 	.word	0x00000008
.L_340:


//--------------------- .nv.info._ZN7cutlass13device_kernelIN5flash32FlashAttnBwdPostprocessConvertdQIN4cute5tupleIJNS3_1CILi32EEENS5_ILi256EEEEEENS_6half_tEfNS_4arch4Sm80ELi256ENS3_8TiledMMAINS3_8MMA_AtomIJNS3_28SM80_16x8x16_F32F16F16F32_TNEEEENS3_6LayoutINS4_IJNS5_ILi1EEENS5_ILi8EEESH_EEENS4_IJNS5_ILi0EEESH_SK_EEEEENS4_IJNS5_ILi16EEENS5_ILi128EEESN_EEEEELb0EEEEEvNT_6ParamsE --------------------------
	.section	.nv.info._ZN7cutlass13device_kernelIN5flash32FlashAttnBwdPostprocessConvertdQIN4cute5tupleIJNS3_1CILi32EEENS5_ILi256EEEEEENS_6half_tEfNS_4arch4Sm80ELi256ENS3_8TiledMMAINS3_8MMA_AtomIJNS3_28SM80_16x8x16_F32F16F16F32_TNEEEENS3_6LayoutINS4_IJNS5_ILi1EEENS5_ILi8EEESH_EEENS4_IJNS5_ILi0EEESH_SK_EEEEENS4_IJNS5_ILi16EEENS5_ILi128EEESN_EEEEELb0EEEEEvNT_6ParamsE,"",@"SHT_CUDA_INFO"
	.sectionflags	@""
	.align	4


	//----- nvinfo : EIATTR_CUDA_API_VERSION
	.align		4
        /*0000*/ 	.byte	0x04, 0x37
        /*0002*/ 	.short	(.L_342 - .L_341)
.L_341:
        /*0004*/ 	.word	0x00000082


	//----- nvinfo : EIATTR_KPARAM_INFO
	.align		4
.L_342:
        /*0008*/ 	.byte	0x04, 0x17
        /*000a*/ 	.short	(.L_344 - .L_343)
.L_343:
        /*000c*/ 	.word	0x00000000
        /*0010*/ 	.short	0x0000
        /*0012*/ 	.short	0x0000
        /*0014*/ 	.byte	0x00, 0xf0, 0xc1, 0x01


	//----- nvinfo : EIATTR_SPARSE_MMA_MASK
	.align		4
.L_344:
        /*0018*/ 	.byte	0x03, 0x50
        /*001a*/ 	.short	0x0000


	//----- nvinfo : EIATTR_MAXREG_COUNT
	.align		4
        /*001c*/ 	.byte	0x03, 0x1b
        /*001e*/ 	.short	0x0080


	//----- nvinfo : EIATTR_NUM_BARRIERS
	.align		4
        /*0020*/ 	.byte	0x02, 0x4c
        /*0022*/ 	.byte	0x01
	.zero		1


	//----- nvinfo : EIATTR_MERCURY_ISA_VERSION
	.align		4
        /*0024*/ 	.byte	0x03, 0x5f
        /*0026*/ 	.short	0x0101


	//----- nvinfo : EIATTR_EXIT_INSTR_OFFSETS
	.align		4
        /*0028*/ 	.byte	0x04, 0x1c
        /*002a*/ 	.short	(.L_346 - .L_345)


	//   ....[0]....
.L_345:
        /*002c*/ 	.word	0x000001b0


	//   ....[1]....
        /*0030*/ 	.word	0x00001310


	//   ....[2]....
        /*0034*/ 	.word	0x000013e0


	//----- nvinfo : EIATTR_MAX_THREADS
	.align		4
.L_346:
        /*0038*/ 	.byte	0x04, 0x05
        /*003a*/ 	.short	(.L_348 - .L_347)
.L_347:
        /*003c*/ 	.word	0x00000100
        /*0040*/ 	.word	0x00000001
        /*0044*/ 	.word	0x00000001


	//----- nvinfo : EIATTR_CRS_STACK_SIZE
	.align		4
.L_348:
        /*0048*/ 	.byte	0x04, 0x1e
        /*004a*/ 	.short	(.L_350 - .L_349)
.L_349:
        /*004c*/ 	.word	0x00000000


	//----- nvinfo : EIATTR_CBANK_PARAM_SIZE
	.align		4
.L_350:
        /*0050*/ 	.byte	0x03, 0x19
        /*0052*/ 	.short	0x0070


	//----- nvinfo : EIATTR_PARAM_CBANK
	.align		4
        /*0054*/ 	.byte	0x04, 0x0a
        /*0056*/ 	.short	(.L_352 - .L_351)
	.align		4
.L_351:
        /*0058*/ 	.word	index@(.nv.constant0._ZN7cutlass13device_kernelIN5flash32FlashAttnBwdPostprocessConvertdQIN4cute5tupleIJNS3_1CILi32EEENS5_ILi256EEEEEENS_6half_tEfNS_4arch4Sm80ELi256ENS3_8TiledMMAINS3_8MMA_AtomIJNS3_28SM80_16x8x16_F32F16F16F32_TNEEEENS3_6LayoutINS4_IJNS5_ILi1EEENS5_ILi8EEESH_EEENS4_IJNS5_ILi0EEESH_SK_EEEEENS4_IJNS5_ILi16EEENS5_ILi128EEESN_EEEEELb0EEEEEvNT_6ParamsE)
        /*005c*/ 	.short	0x0210
        /*005e*/ 	.short	0x0070


	//----- nvinfo : EIATTR_SW_WAR
	.align		4
.L_352:
        /*0060*/ 	.byte	0x04, 0x36
        /*0062*/ 	.short	(.L_354 - .L_353)
.L_353:
        /*0064*/ 	.word	0x00000008
.L_354:


//--------------------- .nv.info._ZN7cutlass13device_kernelIN5flash19enable_sm80_to_sm89INS1_16FlashAttnBwdSm80INS1_25CollectiveMainloopBwdSm80ILi1ELi1EN4cute5tupleIJNS5_1CILi32EEENS7_ILi64EEENS7_ILi256EEEEEENS_6half_tEfNS_4arch4Sm80ELb1ELb0ELb1ELb1ELb0ELb0ELb0ELb0ELi2ELi2ELi2ELi1ELb1EEENS1_24CollectiveEpilogueBwdGQAISB_fSE_Li256ELb1ELb0EEENS1_25SingleTileBwdLPTSchedulerILb1ELi64ELb0EEEEEEEEEvNT_6ParamsE --------------------------
	.section	.nv.info._ZN7cutlass13device_kernelIN5flash19enable_sm80_to_sm89INS1_16FlashAttnBwdSm80INS1_25CollectiveMainloopBwdSm80ILi1ELi1EN4cute5tupleIJNS5_1CILi32EEENS7_ILi64EEENS7_ILi256EEEEEENS_6half_tEfNS_4arch4Sm80ELb1ELb0ELb1ELb1ELb0ELb0ELb0ELb0ELi2ELi2ELi2ELi1ELb1EEENS1_24CollectiveEpilogueBwdGQAISB_fSE_Li256ELb1ELb0EEENS1_25SingleTileBwdLPTSchedulerILb1ELi64ELb0EEEEEEEEEvNT_6ParamsE,"",@"SHT_CUDA_INFO"
	.sectionflags	@""
	.align	4


	//----- nvinfo : EIATTR_CUDA_API_VERSION
	.align		4
        /*0000*/ 	.byte	0x04, 0x37
        /*0002*/ 	.short	(.L_356 - .L_355)
.L_355:
        /*0004*/ 	.word	0x00000082


	//----- nvinfo : EIATTR_KPARAM_INFO
	.align		4
.L_356:
        /*0008*/ 	.byte	0x04, 0x17
        /*000a*/ 	.short	(.L_358 - .L_357)
.L_357:
        /*000c*/ 	.word	0x00000000
        /*0010*/ 	.short	0x0000
        /*0012*/ 	.short	0x0000
        /*0014*/ 	.byte	0x00, 0xf0, 0x41, 0x0a


	//----- nvinfo : EIATTR_SPARSE_MMA_MASK
	.align		4
.L_358:
        /*0018*/ 	.byte	0x03, 0x50
        /*001a*/ 	.short	0x0000


	//----- nvinfo : EIATTR_MAXREG_COUNT
	.align		4
        /*001c*/ 	.byte	0x03, 0x1b
        /*001e*/ 	.short	0x00ff


	//----- nvinfo : EIATTR_MERCURY_ISA_VERSION
	.align		4
        /*0020*/ 	.byte	0x03, 0x5f
        /*0022*/ 	.short	0x0101


	//----- nvinfo : EIATTR_EXIT_INSTR_OFFSETS
	.align		4
        /*0024*/ 	.byte	0x04, 0x1c
        /*0026*/ 	.short	(.L_360 - .L_359)


	//   ....[0]....
.L_359:
        /*0028*/ 	.word	0x00000010


	//----- nvinfo : EIATTR_MAX_THREADS
	.align		4
.L_360:
        /*002c*/ 	.byte	0x04, 0x05
        /*002e*/ 	.short	(.L_362 - .L_361)
.L_361:
        /*0030*/ 	.word	0x00000100
        /*0034*/ 	.word	0x00000001
        /*0038*/ 	.word	0x00000001


	//----- nvinfo : EIATTR_CBANK_PARAM_SIZE
	.align		4
.L_362:
        /*003c*/ 	.byte	0x03, 0x19
        /*003e*/ 	.short	0x0290


	//----- nvinfo : EIATTR_PARAM_CBANK
	.align		4
        /*0040*/ 	.byte	0x04, 0x0a
        /*0042*/ 	.short	(.L_364 - .L_363)
	.align		4
.L_363:
        /*0044*/ 	.word	index@(.nv.constant0._ZN7cutlass13device_kernelIN5flash19enable_sm80_to_sm89INS1_16FlashAttnBwdSm80INS1_25CollectiveMainloopBwdSm80ILi1ELi1EN4cute5tupleIJNS5_1CILi32EEENS7_ILi64EEENS7_ILi256EEEEEENS_6half_tEfNS_4arch4Sm80ELb1ELb0ELb1ELb1ELb0ELb0ELb0ELb0ELi2ELi2ELi2ELi1ELb1EEENS1_24CollectiveEpilogueBwdGQAISB_fSE_Li256ELb1ELb0EEENS1_25SingleTileBwdLPTSchedulerILb1ELi64ELb0EEEEEEEEEvNT_6ParamsE)
        /*0048*/ 	.short	0x0210
        /*004a*/ 	.short	0x0290


	//----- nvinfo : EIATTR_SW_WAR
	.align		4
.L_364:
        /*004c*/ 	.byte	0x04, 0x36
        /*004e*/ 	.short	(.L_366 - .L_365)
.L_365:
        /*0050*/ 	.word	0x00000008
.L_366:


//--------------------- .nv.info._ZN7cutlass13device_kernelIN5flash22FlashAttnBwdPreprocessIN4cute5tupleIJNS3_1CILi32EEENS5_ILi256EEEEEENS_6half_tEfNS_4arch4Sm80ELb1ELb1EEEEEvNT_6ParamsE --------------------------
	.section	.nv.info._ZN7cutlass13device_kernelIN5flash22FlashAttnBwdPreprocessIN4cute5tupleIJNS3_1CILi32EEENS5_ILi256EEEEEENS_6half_tEfNS_4arch4Sm80ELb1ELb1EEEEEvNT_6ParamsE,"",@"SHT_CUDA_INFO"
	.sectionflags	@""
	.align	4


	//----- nvinfo : EIATTR_CUDA_API_VERSION
	.align		4
        /*0000*/ 	.byte	0x04, 0x37
        /*0002*/ 	.short	(.L_368 - .L_367)
.L_367:
        /*0004*/ 	.word	0x00000082


	//----- nvinfo : EIATTR_KPARAM_INFO
	.align		4
.L_368:
        /*0008*/ 	.byte	0x04, 0x17
        /*000a*/ 	.short	(.L_370 - .L_369)
.L_369:
        /*000c*/ 	.word	0x00000000
        /*0010*/ 	.short	0x0000
        /*0012*/ 	.short	0x0000
        /*0014*/ 	.byte	0x00, 0xf0, 0xc1, 0x03


	//----- nvinfo : EIATTR_SPARSE_MMA_MASK
	.align		4
.L_370:
        /*0018*/ 	.byte	0x03, 0x50
        /*001a*/ 	.short	0x0000


	//----- nvinfo : EIATTR_MAXREG_COUNT
	.align		4
        /*001c*/ 	.byte	0x03, 0x1b
        /*001e*/ 	.short	0x0080


	//----- nvinfo : EIATTR_MERCURY_ISA_VERSION
	.align		4
        /*0020*/ 	.byte	0x03, 0x5f
        /*0022*/ 	.short	0x0101


	//----- nvinfo : EIATTR_COOP_GROUP_MASK_REGIDS
	.align		4
        /*0024*/ 	.byte	0x04, 0x29
        /*0026*/ 	.short	(.L_372 - .L_371)


	//   ....[0]....
.L_371:
        /*0028*/ 	.word	0xffffffff


	//   ....[1]....
        /*002c*/ 	.word	0xffffffff


	//   ....[2]....
        /*0030*/ 	.word	0xffffffff


	//   ....[3]....
        /*0034*/ 	.word	0xffffffff


	//   ....[4]....
        /*0038*/ 	.word	0xffffffff


	//   ....[5]....
        /*003c*/ 	.word	0xffffffff


	//   ....[6]....
        /*0040*/ 	.word	0xffffffff


	//   ....[7]....
        /*0044*/ 	.word	0xffffffff


	//----- nvinfo : EIATTR_COOP_GROUP_INSTR_OFFSETS
	.align		4
.L_372:
        /*0048*/ 	.byte	0x04, 0x28
        /*004a*/ 	.short	(.L_374 - .L_373)


	//   ....[0]....
.L_373:
        /*004c*/ 	.word	0x000012b0


	//   ....[1]....
        /*0050*/ 	.word	0x000012c0


	//   ....[2]....
        /*0054*/ 	.word	0x000012f0


	//   ....[3]....
        /*0058*/ 	.word	0x00001300


	//   ....[4]....
        /*005c*/ 	.word	0x00001330


	//   ....[5]....
        /*0060*/ 	.word	0x00001350


	//   ....[6]....
        /*0064*/ 	.word	0x000013b0


	//   ....[7]....
        /*0068*/ 	.word	0x000013c0


	//----- nvinfo : EIATTR_EXIT_INSTR_OFFSETS
	.align		4
.L_374:
        /*006c*/ 	.byte	0x04, 0x1c
        /*006e*/ 	.short	(.L_376 - .L_375)


	//   ....[0]....
.L_375:
        /*0070*/ 	.word	0x000001c0


	//   ....[1]....
        /*0074*/ 	.word	0x00001980


	//   ....[2]....
        /*0078*/ 	.word	0x00001a00


	//----- nvinfo : EIATTR_MAX_THREADS
	.align		4
.L_376:
        /*007c*/ 	.byte	0x04, 0x05
        /*007e*/ 	.short	(.L_378 - .L_377)
.L_377:
        /*0080*/ 	.word	0x00000100
        /*0084*/ 	.word	0x00000001
        /*0088*/ 	.word	0x00000001


	//----- nvinfo : EIATTR_CRS_STACK_SIZE
	.align		4
.L_378:
        /*008c*/ 	.byte	0x04, 0x1e
        /*008e*/ 	.short	(.L_380 - .L_379)
.L_379:
        /*0090*/ 	.word	0x00000000


	//----- nvinfo : EIATTR_CBANK_PARAM_SIZE
	.align		4
.L_380:
        /*0094*/ 	.byte	0x03, 0x19
        /*0096*/ 	.short	0x00f0


	//----- nvinfo : EIATTR_PARAM_CBANK
	.align		4
        /*0098*/ 	.byte	0x04, 0x0a
        /*009a*/ 	.short	(.L_382 - .L_381)
	.align		4
.L_381:
        /*009c*/ 	.word	index@(.nv.constant0._ZN7cutlass13device_kernelIN5flash22FlashAttnBwdPreprocessIN4cute5tupleIJNS3_1CILi32EEENS5_ILi256EEEEEENS_6half_tEfNS_4arch4Sm80ELb1ELb1EEEEEvNT_6ParamsE)
        /*00a0*/ 	.short	0x0210
        /*00a2*/ 	.short	0x00f0


	//----- nvinfo : EIATTR_SW_WAR
	.align		4
.L_382:
        /*00a4*/ 	.byte	0x04, 0x36
        /*00a6*/ 	.short	(.L_384 - .L_383)
.L_383:
        /*00a8*/ 	.word	0x00000008
.L_384:


//--------------------- .nv.info._ZN7cutlass13device_kernelIN5flash19enable_sm80_to_sm89INS1_16FlashAttnBwdSm80INS1_25CollectiveMainloopBwdSm80ILi1ELi1EN4cute5tupleIJNS5_1CILi64EEES8_NS7_ILi256EEEEEENS_6half_tEfNS_4arch4Sm80ELb0ELb0ELb1ELb0ELb0ELb0ELb0ELb0ELi2ELi4ELi2ELi2ELb0EEENS1_21CollectiveEpilogueBwdISA_SB_SD_Li256ELb0ELb0ELi4EEENS1_19SingleTileSchedulerILb0ELb0ELb0ELi64EEEEEEEEEvNT_6ParamsE --------------------------
	.section	.nv.info._ZN7cutlass13device_kernelIN5flash19enable_sm80_to_sm89INS1_16FlashAttnBwdSm80INS1_25CollectiveMainloopBwdSm80ILi1ELi1EN4cute5tupleIJNS5_1CILi64EEES8_NS7_ILi256EEEEEENS_6half_tEfNS_4arch4Sm80ELb0ELb0ELb1ELb0ELb0ELb0ELb0ELb0ELi2ELi4ELi2ELi2ELb0EEENS1_21CollectiveEpilogueBwdISA_SB_SD_Li256ELb0ELb0ELi4EEENS1_19SingleTileSchedulerILb0ELb0ELb0ELi64EEEEEEEEEvNT_6ParamsE,"",@"SHT_CUDA_INFO"
	.sectionflags	@""
	.align	4


	//----- nvinfo : EIATTR_CUDA_API_VERSION
	.align		4
        /*0000*/ 	.byte	0x04, 0x37
        /*0002*/ 	.short	(.L_386 - .L_385)
.L_385:
        /*0004*/ 	.word	0x00000082


	//----- nvinfo : EIATTR_KPARAM_INFO
	.align		4
.L_386:
        /*0008*/ 	.byte	0x04, 0x17
        /*000a*/ 	.short	(.L_388 - .L_387)
.L_387:
        /*000c*/ 	.word	0x00000000
        /*0010*/ 	.short	0x0000
        /*0012*/ 	.short	0x0000
        /*0014*/ 	.byte	0x00, 0xf0, 0xc1, 0x09


	//----- nvinfo : EIATTR_SPARSE_MMA_MASK
	.align		4
.L_388:
        /*0018*/ 	.byte	0x03, 0x50
        /*001a*/ 	.short	0x0000


	//----- nvinfo : EIATTR_MAXREG_COUNT
	.align		4
        /*001c*/ 	.byte	0x03, 0x1b
        /*001e*/ 	.short	0x00ff


	//----- nvinfo : EIATTR_MERCURY_ISA_VERSION
	.align		4
        /*0020*/ 	.byte	0x03, 0x5f
        /*0022*/ 	.short	0x0101


	//----- nvinfo : EIATTR_EXIT_INSTR_OFFSETS
	.align		4
        /*0024*/ 	.byte	0x04, 0x1c
        /*0026*/ 	.short	(.L_390 - .L_389)


	//   ....[0]....
.L_389:
        /*0028*/ 	.word	0x00000010


	//----- nvinfo : EIATTR_MAX_THREADS
	.align		4
.L_390:
        /*002c*/ 	.byte	0x04, 0x05
        /*002e*/ 	.short	(.L_392 - .L_391)
.L_391:
        /*0030*/ 	.word	0x00000100
        /*0034*/ 	.word	0x00000001
        /*0038*/ 	.word	0x00000001


	//----- nvinfo : EIATTR_CBANK_PARAM_SIZE
	.align		4
.L_392:
        /*003c*/ 	.byte	0x03, 0x19
        /*003e*/ 	.short	0x0270


	//----- nvinfo : EIATTR_PARAM_CBANK
	.align		4
        /*0040*/ 	.byte	0x04, 0x0a
        /*0042*/ 	.short	(.L_394 - .L_393)
	.align		4
.L_393:
        /*0044*/ 	.word	index@(.nv.constant0._ZN7cutlass13device_kernelIN5flash19enable_sm80_to_sm89INS1_16FlashAttnBwdSm80INS1_25CollectiveMainloopBwdSm80ILi1ELi1EN4cute5tupleIJNS5_1CILi64EEES8_NS7_ILi256EEEEEENS_6half_tEfNS_4arch4Sm80ELb0ELb0ELb1ELb0ELb0ELb0ELb0ELb0ELi2ELi4ELi2ELi2ELb0EEENS1_21CollectiveEpilogueBwdISA_SB_SD_Li256ELb0ELb0ELi4EEENS1_19SingleTileSchedulerILb0ELb0ELb0ELi64EEEEEEEEEvNT_6ParamsE)
        /*0048*/ 	.short	0x0210
        /*004a*/ 	.short	0x0270


	//----- nvinfo : EIATTR_SW_WAR
	.align		4
.L_394:
        /*004c*/ 	.byte	0x04, 0x36
        /*004e*/ 	.short	(.L_396 - .L_395)
.L_395:
        /*0050*/ 	.word	0x00000008
.L_396:


//--------------------- .nv.info._ZN7cutlass13device_kernelIN5flash19enable_sm80_to_sm89INS1_16FlashAttnBwdSm80INS1_25CollectiveMainloopBwdSm80ILi1ELi1EN4cute5tupleIJNS5_1CILi64EEES8_NS7_ILi256EEEEEENS_6half_tEfNS_4arch4Sm80ELb0ELb0ELb1ELb0ELb0ELb0ELb0ELb0ELi2ELi4ELi2ELi2ELb0EEENS1_24CollectiveEpilogueBwdGQAISA_fSD_Li256ELb0ELb0EEENS1_19SingleTileSchedulerILb0ELb0ELb0ELi64EEEEEEEEEvNT_6ParamsE --------------------------
	.section	.nv.info._ZN7cutlass13device_kernelIN5flash19enable_sm80_to_sm89INS1_16FlashAttnBwdSm80INS1_25CollectiveMainloopBwdSm80ILi1ELi1EN4cute5tupleIJNS5_1CILi64EEES8_NS7_ILi256EEEEEENS_6half_tEfNS_4arch4Sm80ELb0ELb0ELb1ELb0ELb0ELb0ELb0ELb0ELi2ELi4ELi2ELi2ELb0EEENS1_24CollectiveEpilogueBwdGQAISA_fSD_Li256ELb0ELb0EEENS1_19SingleTileSchedulerILb0ELb0ELb0ELi64EEEEEEEEEvNT_6ParamsE,"",@"SHT_CUDA_INFO"
	.sectionflags	@""
	.align	4


	//----- nvinfo : EIATTR_CUDA_API_VERSION
	.align		4
        /*0000*/ 	.byte	0x04, 0x37
        /*0002*/ 	.short	(.L_398 - .L_397)
.L_397:
        /*0004*/ 	.word	0x00000082


	//----- nvinfo : EIATTR_KPARAM_INFO
	.align		4
.L_398:
        /*0008*/ 	.byte	0x04, 0x17
        /*000a*/ 	.short	(.L_400 - .L_399)
.L_399:
        /*000c*/ 	.word	0x00000000
        /*0010*/ 	.short	0x0000
        /*0012*/ 	.short	0x0000
        /*0014*/ 	.byte	0x00, 0xf0, 0xe1, 0x09


	//----- nvinfo : EIATTR_SPARSE_MMA_MASK
	.align		4
.L_400:
        /*0018*/ 	.byte	0x03, 0x50
        /*001a*/ 	.short	0x0000


	//----- nvinfo : EIATTR_MAXREG_COUNT
	.align		4
        /*001c*/ 	.byte	0x03, 0x1b
        /*001e*/ 	.short	0x00ff


	//----- nvinfo : EIATTR_MERCURY_ISA_VERSION
	.align		4
        /*0020*/ 	.byte	0x03, 0x5f
        /*0022*/ 	.short	0x0101


	//----- nvinfo : EIATTR_EXIT_INSTR_OFFSETS
	.align		4
        /*0024*/ 	.byte	0x04, 0x1c
        /*0026*/ 	.short	(.L_402 - .L_401)


	//   ....[0]....
.L_401:
        /*0028*/ 	.word	0x00000010


	//----- nvinfo : EIATTR_MAX_THREADS
	.align		4
.L_402:
        /*002c*/ 	.byte	0x04, 0x05
        /*002e*/ 	.short	(.L_404 - .L_403)
.L_403:
        /*0030*/ 	.word	0x00000100
        /*0034*/ 	.word	0x00000001
        /*0038*/ 	.word	0x00000001


	//----- nvinfo : EIATTR_CBANK_PARAM_SIZE
	.align		4
.L_404:
        /*003c*/ 	.byte	0x03, 0x19
        /*003e*/ 	.short	0x0278


	//----- nvinfo : EIATTR_PARAM_CBANK
	.align		4
        /*0040*/ 	.byte	0x04, 0x0a
        /*0042*/ 	.short	(.L_406 - .L_405)
	.align		4
.L_405:
        /*0044*/ 	.word	index@(.nv.constant0._ZN7cutlass13device_kernelIN5flash19enable_sm80_to_sm89INS1_16FlashAttnBwdSm80INS1_25CollectiveMainloopBwdSm80ILi1ELi1EN4cute5tupleIJNS5_1CILi64EEES8_NS7_ILi256EEEEEENS_6half_tEfNS_4arch4Sm80ELb0ELb0ELb1ELb0ELb0ELb0ELb0ELb0ELi2ELi4ELi2ELi2ELb0EEENS1_24CollectiveEpilogueBwdGQAISA_fSD_Li256ELb0ELb0EEENS1_19SingleTileSchedulerILb0ELb0ELb0ELi64EEEEEEEEEvNT_6ParamsE)
        /*0048*/ 	.short	0x0210
        /*004a*/ 	.short	0x0278


	//----- nvinfo : EIATTR_SW_WAR
	.align		4
.L_406:
        /*004c*/ 	.byte	0x04, 0x36
        /*004e*/ 	.short	(.L_408 - .L_407)
.L_407:
        /*0050*/ 	.word	0x00000008
.L_408:


//--------------------- .nv.info._ZN7cutlass13device_kernelIN5flash19enable_sm80_to_sm89INS1_16FlashAttnBwdSm80INS1_25CollectiveMainloopBwdSm80ILi1ELi1EN4cute5tupleIJNS5_1CILi64EEES8_NS7_ILi256EEEEEENS_6half_tEfNS_4arch4Sm80ELb0ELb0ELb1ELb1ELb0ELb0ELb0ELb0ELi2ELi4ELi2ELi2ELb0EEENS1_21CollectiveEpilogueBwdISA_SB_SD_Li256ELb1ELb0ELi4EEENS1_19SingleTileSchedulerILb1ELb0ELb0ELi64EEEEEEEEEvNT_6ParamsE --------------------------
	.section	.nv.info._ZN7cutlass13device_kernelIN5flash19enable_sm80_to_sm89INS1_16FlashAttnBwdSm80INS1_25CollectiveMainloopBwdSm80ILi1ELi1EN4cute5tupleIJNS5_1CILi64EEES8_NS7_ILi256EEEEEENS_6half_tEfNS_4arch4Sm80ELb0ELb0ELb1ELb1ELb0ELb0ELb0ELb0ELi2ELi4ELi2ELi2ELb0EEENS1_21CollectiveEpilogueBwdISA_SB_SD_Li256ELb1ELb0ELi4EEENS1_19SingleTileSchedulerILb1ELb0ELb0ELi64EEEEEEEEEvNT_6ParamsE,"",@"SHT_CUDA_INFO"
	.sectionflags	@""
	.align	4


	//----- nvinfo : EIATTR_CUDA_API_VERSION
	.align		4
        /*0000*/ 	.byte	0x04, 0x37
        /*0002*/ 	.short	(.L_410 - .L_409)
.L_409:
        /*0004*/ 	.word	0x00000082


	//----- nvinfo : EIATTR_KPARAM_INFO
	.align		4
.L_410:
        /*0008*/ 	.byte	0x04, 0x17
        /*000a*/ 	.short	(.L_412 - .L_411)
.L_411:
        /*000c*/ 	.word	0x00000000
        /*0010*/ 	.short	0x0000
        /*0012*/ 	.short	0x0000
        /*0014*/ 	.byte	0x00, 0xf0, 0xc1, 0x09


	//----- nvinfo : EIATTR_SPARSE_MMA_MASK
	.align		4
.L_412:
        /*0018*/ 	.byte	0x03, 0x50
        /*001a*/ 	.short	0x0000


	//----- nvinfo : EIATTR_MAXREG_COUNT
	.align		4
        /*001c*/ 	.byte	0x03, 0x1b
        /*001e*/ 	.short	0x00ff


	//----- nvinfo : EIATTR_MERCURY_ISA_VERSION
	.align		4
        /*0020*/ 	.byte	0x03, 0x5f
        /*0022*/ 	.short	0x0101


	//----- nvinfo : EIATTR_EXIT_INSTR_OFFSETS
	.align		4
        /*0024*/ 	.byte	0x04, 0x1c
        /*0026*/ 	.short	(.L_414 - .L_413)


	//   ....[0]....
.L_413:
        /*0028*/ 	.word	0x00000010


	//----- nvinfo : EIATTR_MAX_THREADS
	.align		4
.L_414:
        /*002c*/ 	.byte	0x04, 0x05
        /*002e*/ 	.short	(.L_416 - .L_415)
.L_415:
        /*0030*/ 	.word	0x00000100
        /*0034*/ 	.word	0x00000001
        /*0038*/ 	.word	0x00000001


	//----- nvinfo : EIATTR_CBANK_PARAM_SIZE
	.align		4
.L_416:
        /*003c*/ 	.byte	0x03, 0x19
        /*003e*/ 	.short	0x0270


	//----- nvinfo : EIATTR_PARAM_CBANK
	.align		4
        /*0040*/ 	.byte	0x04, 0x0a
        /*0042*/ 	.short	(.L_418 - .L_417)
	.align		4
.L_417:
        /*0044*/ 	.word	index@(.nv.constant0._ZN7cutlass13device_kernelIN5flash19enable_sm80_to_sm89INS1_16FlashAttnBwdSm80INS1_25CollectiveMainloopBwdSm80ILi1ELi1EN4cute5tupleIJNS5_1CILi64EEES8_NS7_ILi256EEEEEENS_6half_tEfNS_4arch4Sm80ELb0ELb0ELb1ELb1ELb0ELb0ELb0ELb0ELi2ELi4ELi2ELi2ELb0EEENS1_21CollectiveEpilogueBwdISA_SB_SD_Li256ELb1ELb0ELi4EEENS1_19SingleTileSchedulerILb1ELb0ELb0ELi64EEEEEEEEEvNT_6ParamsE)
        /*0048*/ 	.short	0x0210
        /*004a*/ 	.short	0x0270


	//----- nvinfo : EIATTR_SW_WAR
	.align		4
.L_418:
        /*004c*/ 	.byte	0x04, 0x36
        /*004e*/ 	.short	(.L_420 - .L_419)
.L_419:
        /*0050*/ 	.word	0x00000008
.L_420:


//--------------------- .nv.info._ZN7cutlass13device_kernelIN5flash19enable_sm80_to_sm89INS1_16FlashAttnBwdSm80INS1_25CollectiveMainloopBwdSm80ILi1ELi1EN4cute5tupleIJNS5_1CILi64EEES8_NS7_ILi256EEEEEENS_6half_tEfNS_4arch4Sm80ELb0ELb0ELb1ELb1ELb0ELb0ELb0ELb0ELi2ELi4ELi2ELi2ELb0EEENS1_24CollectiveEpilogueBwdGQAISA_fSD_Li256ELb1ELb0EEENS1_19SingleTileSchedulerILb1ELb0ELb0ELi64EEEEEEEEEvNT_6ParamsE --------------------------
	.section	.nv.info._ZN7cutlass13device_kernelIN5flash19enable_sm80_to_sm89INS1_16FlashAttnBwdSm80INS1_25CollectiveMainloopBwdSm80ILi1ELi1EN4cute5tupleIJNS5_1CILi64EEES8_NS7_ILi256EEEEEENS_6half_tEfNS_4arch4Sm80ELb0ELb0ELb1ELb1ELb0ELb0ELb0ELb0ELi2ELi4ELi2ELi2ELb0EEENS1_24CollectiveEpilogueBwdGQAISA_fSD_Li256ELb1ELb0EEENS1_19SingleTileSchedulerILb1ELb0ELb0ELi64EEEEEEEEEvNT_6ParamsE,"",@"SHT_CUDA_INFO"
	.sectionflags	@""
	.align	4


	//----- nvinfo : EIATTR_CUDA_API_VERSION
	.align		4
        /*0000*/ 	.byte	0x04, 0x37
        /*0002*/ 	.short	(.L_422 - .L_421)
.L_421:
        /*0004*/ 	.word	0x00000082


	//----- nvinfo : EIATTR_KPARAM_INFO
	.align		4
.L_422:
        /*0008*/ 	.byte	0x04, 0x17
        /*000a*/ 	.short	(.L_424 - .L_423)
.L_423:
        /*000c*/ 	.word	0x00000000
        /*0010*/ 	.short	0x0000
        /*0012*/ 	.short	0x0000
        /*0014*/ 	.byte	0x00, 0xf0, 0xe1, 0x09


	//----- nvinfo : EIATTR_SPARSE_MMA_MASK
	.align		4
.L_424:
        /*0018*/ 	.byte	0x03, 0x50
        /*001a*/ 	.short	0x0000


	//----- nvinfo : EIATTR_MAXREG_COUNT
	.align		4
        /*001c*/ 	.byte	0x03, 0x1b
        /*001e*/ 	.short	0x00ff


	//----- nvinfo : EIATTR_MERCURY_ISA_VERSION
	.align		4
        /*0020*/ 	.byte	0x03, 0x5f
        /*0022*/ 	.short	0x0101


	//----- nvinfo : EIATTR_EXIT_INSTR_OFFSETS
	.align		4
        /*0024*/ 	.byte	0x04, 0x1c
        /*0026*/ 	.short	(.L_426 - .L_425)


	//   ....[0]....
.L_425:
        /*0028*/ 	.word	0x00000010


	//----- nvinfo : EIATTR_MAX_THREADS
	.align		4
.L_426:
        /*002c*/ 	.byte	0x04, 0x05
        /*002e*/ 	.short	(.L_428 - .L_427)
.L_427:
        /*0030*/ 	.word	0x00000100
        /*0034*/ 	.word	0x00000001
        /*0038*/ 	.word	0x00000001


	//----- nvinfo : EIATTR_CBANK_PARAM_SIZE
	.align		4
.L_428:
        /*003c*/ 	.byte	0x03, 0x19
        /*003e*/ 	.short	0x0278


	//----- nvinfo : EIATTR_PARAM_CBANK
	.align		4
        /*0040*/ 	.byte	0x04, 0x0a
        /*0042*/ 	.short	(.L_430 - .L_429)
	.align		4
.L_429:
        /*0044*/ 	.word	index@(.nv.constant0._ZN7cutlass13device_kernelIN5flash19enable_sm80_to_sm89INS1_16FlashAttnBwdSm80INS1_25CollectiveMainloopBwdSm80ILi1ELi1EN4cute5tupleIJNS5_1CILi64EEES8_NS7_ILi256EEEEEENS_6half_tEfNS_4arch4Sm80ELb0ELb0ELb1ELb1ELb0ELb0ELb0ELb0ELi2ELi4ELi2ELi2ELb0EEENS1_24CollectiveEpilogueBwdGQAISA_fSD_Li256ELb1ELb0EEENS1_19SingleTileSchedulerILb1ELb0ELb0ELi64EEEEEEEEEvNT_6ParamsE)
        /*0048*/ 	.short	0x0210
        /*004a*/ 	.short	0x0278


	//----- nvinfo : EIATTR_SW_WAR
	.align		4
.L_430:
        /*004c*/ 	.byte	0x04, 0x36
        /*004e*/ 	.short	(.L_432 - .L_431)
.L_431:
        /*0050*/ 	.word	0x00000008
.L_432:


//--------------------- .nv.info._ZN7cutlass13device_kernelIN5flash19enable_sm80_to_sm89INS1_16FlashAttnBwdSm80INS1_25CollectiveMainloopBwdSm80ILi1ELi1EN4cute5tupleIJNS5_1CILi64EEES8_NS7_ILi256EEEEEENS_6half_tEfNS_4arch4Sm80ELb0ELb1ELb1ELb0ELb0ELb0ELb0ELb0ELi2ELi4ELi2ELi2ELb0EEENS1_21CollectiveEpilogueBwdISA_SB_SD_Li256ELb0ELb0ELi4EEENS1_19SingleTileSchedulerILb0ELb0ELb0ELi64EEEEEEEEEvNT_6ParamsE --------------------------
	.section	.nv.info._ZN7cutlass13device_kernelIN5flash19enable_sm80_to_sm89INS1_16FlashAttnBwdSm80INS1_25CollectiveMainloopBwdSm80ILi1ELi1EN4cute5tupleIJNS5_1CILi64EEES8_NS7_ILi256EEEEEENS_6half_tEfNS_4arch4Sm80ELb0ELb1ELb1ELb0ELb0ELb0ELb0ELb0ELi2ELi4ELi2ELi2ELb0EEENS1_21CollectiveEpilogueBwdISA_SB_SD_Li256ELb0ELb0ELi4EEENS1_19SingleTileSchedulerILb0ELb0ELb0ELi64EEEEEEEEEvNT_6ParamsE,"",@"SHT_CUDA_INFO"
	.sectionflags	@""
	.align	4


	//----- nvinfo : EIATTR_CUDA_API_VERSION
	.align		4
        /*0000*/ 	.byte	0x04, 0x37
        /*0002*/ 	.short	(.L_434 - .L_433)
.L_433:
        /*0004*/ 	.word	0x00000082


	//----- nvinfo : EIATTR_KPARAM_INFO
	.align		4
.L_434:
        /*0008*/ 	.byte	0x04, 0x17
        /*000a*/ 	.short	(.L_436 - .L_435)
.L_435:
        /*000c*/ 	.word	0x00000000
        /*0010*/ 	.short	0x0000
        /*0012*/ 	.short	0x0000
        /*0014*/ 	.byte	0x00, 0xf0, 0xc1, 0x09


	//----- nvinfo : EIATTR_SPARSE_MMA_MASK
	.align		4
.L_436:
        /*0018*/ 	.byte	0x03, 0x50
        /*001a*/ 	.short	0x0000


	//----- nvinfo : EIATTR_MAXREG_COUNT
	.align		4
        /*001c*/ 	.byte	0x03, 0x1b
        /*001e*/ 	.short	0x00ff


	//----- nvinfo : EIATTR_MERCURY_ISA_VERSION
	.align		4
        /*0020*/ 	.byte	0x03, 0x5f
        /*0022*/ 	.short	0x0101


	//----- nvinfo : EIATTR_EXIT_INSTR_OFFSETS
	.align		4
        /*0024*/ 	.byte	0x04, 0x1c
        /*0026*/ 	.short	(.L_438 - .L_437)


	//   ....[0]....
.L_437:
        /*0028*/ 	.word	0x00000010


	//----- nvinfo : EIATTR_MAX_THREADS
	.align		4
.L_438:
        /*002c*/ 	.byte	0x04, 0x05
        /*002e*/ 	.short	(.L_440 - .L_439)
.L_439:
        /*0030*/ 	.word	0x00000100
        /*0034*/ 	.word	0x00000001
        /*0038*/ 	.word	0x00000001


	//----- nvinfo : EIATTR_CBANK_PARAM_SIZE
	.align		4
.L_440:
        /*003c*/ 	.byte	0x03, 0x19
        /*003e*/ 	.short	0x0270


	//----- nvinfo : EIATTR_PARAM_CBANK
	.align		4
        /*0040*/ 	.byte	0x04, 0x0a
        /*0042*/ 	.short	(.L_442 - .L_441)
	.align		4
.L_441:
        /*0044*/ 	.word	index@(.nv.constant0._ZN7cutlass13device_kernelIN5flash19enable_sm80_to_sm89INS1_16FlashAttnBwdSm80INS1_25CollectiveMainloopBwdSm80ILi1ELi1EN4cute5tupleIJNS5_1CILi64EEES8_NS7_ILi256EEEEEENS_6half_tEfNS_4arch4Sm80ELb0ELb1ELb1ELb0ELb0ELb0ELb0ELb0ELi2ELi4ELi2ELi2ELb0EEENS1_21CollectiveEpilogueBwdISA_SB_SD_Li256ELb0ELb0ELi4EEENS1_19SingleTileSchedulerILb0ELb0ELb0ELi64EEEEEEEEEvNT_6ParamsE)
        /*0048*/ 	.short	0x0210
        /*004a*/ 	.short	0x0270


	//----- nvinfo : EIATTR_SW_WAR
	.align		4
.L_442:
        /*004c*/ 	.byte	0x04, 0x36
        /*004e*/ 	.short	(.L_444 - .L_443)
.L_443:
        /*0050*/ 	.word	0x00000008
.L_444:


//--------------------- .nv.info._ZN7cutlass13device_kernelIN5flash19enable_sm80_to_sm89INS1_16FlashAttnBwdSm80INS1_25CollectiveMainloopBwdSm80ILi1ELi1EN4cute5tupleIJNS5_1CILi64EEES8_NS7_ILi256EEEEEENS_6half_tEfNS_4arch4Sm80ELb0ELb1ELb1ELb0ELb0ELb0ELb0ELb0ELi2ELi4ELi2ELi2ELb0EEENS1_24CollectiveEpilogueBwdGQAISA_fSD_Li256ELb0ELb0EEENS1_19SingleTileSchedulerILb0ELb0ELb0ELi64EEEEEEEEEvNT_6ParamsE --------------------------
	.section	.nv.info._ZN7cutlass13device_kernelIN5flash19enable_sm80_to_sm89INS1_16FlashAttnBwdSm80INS1_25CollectiveMainloopBwdSm80ILi1ELi1EN4cute5tupleIJNS5_1CILi64EEES8_NS7_ILi256EEEEEENS_6half_tEfNS_4arch4Sm80ELb0ELb1ELb1ELb0ELb0ELb0ELb0ELb0ELi2ELi4ELi2ELi2ELb0EEENS1_24CollectiveEpilogueBwdGQAISA_fSD_Li256ELb0ELb0EEENS1_19SingleTileSchedulerILb0ELb0ELb0ELi64EEEEEEEEEvNT_6ParamsE,"",@"SHT_CUDA_INFO"
	.sectionflags	@""
	.align	4


	//----- nvinfo : EIATTR_CUDA_API_VERSION
	.align		4
        /*0000*/ 	.byte	0x04, 0x37
        /*0002*/ 	.short	(.L_446 - .L_445)
.L_445:
        /*0004*/ 	.word	0x00000082


	//----- nvinfo : EIATTR_KPARAM_INFO
	.align		4
.L_446:
        /*0008*/ 	.byte	0x04, 0x17
        /*000a*/ 	.short	(.L_448 - .L_447)
.L_447:
        /*000c*/ 	.word	0x00000000
        /*0010*/ 	.short	0x0000
        /*0012*/ 	.short	0x0000
        /*0014*/ 	.byte	0x00, 0xf0, 0xe1, 0x09


	//----- nvinfo : EIATTR_SPARSE_MMA_MASK
	.align		4
.L_448:
        /*0018*/ 	.byte	0x03, 0x50
        /*001a*/ 	.short	0x0000


	//----- nvinfo : EIATTR_MAXREG_COUNT
	.align		4
        /*001c*/ 	.byte	0x03, 0x1b
        /*001e*/ 	.short	0x00ff


	//----- nvinfo : EIATTR_MERCURY_ISA_VERSION
	.align		4
        /*0020*/ 	.byte	0x03, 0x5f
        /*0022*/ 	.short	0x0101


	//----- nvinfo : EIATTR_EXIT_INSTR_OFFSETS
	.align		4
        /*0024*/ 	.byte	0x04, 0x1c
        /*0026*/ 	.short	(.L_450 - .L_449)


	//   ....[0]....
.L_449:
        /*0028*/ 	.word	0x00000010


	//----- nvinfo : EIATTR_MAX_THREADS
	.align		4
.L_450:
        /*002c*/ 	.byte	0x04, 0x05
        /*002e*/ 	.short	(.L_452 - .L_451)
.L_451:
        /*0030*/ 	.word	0x00000100
        /*0034*/ 	.word	0x00000001
        /*0038*/ 	.word	0x00000001


	//----- nvinfo : EIATTR_CBANK_PARAM_SIZE
	.align		4
.L_452:
        /*003c*/ 	.byte	0x03, 0x19
        /*003e*/ 	.short	0x0278


	//----- nvinfo : EIATTR_PARAM_CBANK
	.align		4
        /*0040*/ 	.byte	0x04, 0x0a
        /*0042*/ 	.short	(.L_454 - .L_453)
	.align		4
.L_453:
        /*0044*/ 	.word	index@(.nv.constant0._ZN7cutlass13device_kernelIN5flash19enable_sm80_to_sm89INS1_16FlashAttnBwdSm80INS1_25CollectiveMainloopBwdSm80ILi1ELi1EN4cute5tupleIJNS5_1CILi64EEES8_NS7_ILi256EEEEEENS_6half_tEfNS_4arch4Sm80ELb0ELb1ELb1ELb0ELb0ELb0ELb0ELb0ELi2ELi4ELi2ELi2ELb0EEENS1_24CollectiveEpilogueBwdGQAISA_fSD_Li256ELb0ELb0EEENS1_19SingleTileSchedulerILb0ELb0ELb0ELi64EEEEEEEEEvNT_6ParamsE)
        /*0048*/ 	.short	0x0210
        /*004a*/ 	.short	0x0278


	//----- nvinfo : EIATTR_SW_WAR
	.align		4
.L_454:
        /*004c*/ 	.byte	0x04, 0x36
        /*004e*/ 	.short	(.L_456 - .L_455)
.L_455:
        /*0050*/ 	.word	0x00000008
.L_456:


//--------------------- .nv.info._ZN7cutlass13device_kernelIN5flash19enable_sm80_to_sm89INS1_16FlashAttnBwdSm80INS1_25CollectiveMainloopBwdSm80ILi1ELi1EN4cute5tupleIJNS5_1CILi64EEES8_NS7_ILi256EEEEEENS_6half_tEfNS_4arch4Sm80ELb0ELb1ELb1ELb1ELb0ELb0ELb0ELb0ELi2ELi4ELi2ELi2ELb0EEENS1_21CollectiveEpilogueBwdISA_SB_SD_Li256ELb1ELb0ELi4EEENS1_19SingleTileSchedulerILb1ELb0ELb0ELi64EEEEEEEEEvNT_6ParamsE --------------------------
	.section	.nv.info._ZN7cutlass13device_kernelIN5flash19enable_sm80_to_sm89INS1_16FlashAttnBwdSm80INS1_25CollectiveMainloopBwdSm80ILi1ELi1EN4cute5tupleIJNS5_1CILi64EEES8_NS7_ILi256EEEEEENS_6half_tEfNS_4arch4Sm80ELb0ELb1ELb1ELb1ELb0ELb0ELb0ELb0ELi2ELi4ELi2ELi2ELb0EEENS1_21CollectiveEpilogueBwdISA_SB_SD_Li256ELb1ELb0ELi4EEENS1_19SingleTileSchedulerILb1ELb0ELb0ELi64EEEEEEEEEvNT_6ParamsE,"",@"SHT_CUDA_INFO"
	.sectionflags	@""
	.align	4


	//----- nvinfo : EIATTR_CUDA_API_VERSION
	.align		4
        /*0000*/ 	.byte	0x04, 0x37
        /*0002*/ 	.short	(.L_458 - .L_457)
.L_457:
        /*0004*/ 	.word	0x00000082


	//----- nvinfo : EIATTR_KPARAM_INFO
	.align		4
.L_458:
        /*0008*/ 	.byte	0x04, 0x17
        /*000a*/ 	.short	(.L_460 - .L_459)
.L_459:
        /*000c*/ 	.word	0x00000000
        /*0010*/ 	.short	0x0000
        /*0012*/ 	.short	0x0000
        /*0014*/ 	.byte	0x00, 0xf0, 0xc1, 0x09


	//----- nvinfo : EIATTR_SPARSE_MMA_MASK
	.align		4
.L_460:
        /*0018*/ 	.byte	0x03, 0x50
        /*001a*/ 	.short	0x0000


	//----- nvinfo : EIATTR_MAXREG_COUNT
	.align		4
        /*001c*/ 	.byte	0x03, 0x1b
        /*001e*/ 	.short	0x00ff


	//----- nvinfo : EIATTR_MERCURY_ISA_VERSION
	.align		4
        /*0020*/ 	.byte	0x03, 0x5f
        /*0022*/ 	.short	0x0101


	//----- nvinfo : EIATTR_EXIT_INSTR_OFFSETS
	.align		4
        /*0024*/ 	.byte	0x04, 0x1c
        /*0026*/ 	.short	(.L_462 - .L_461)


	//   ....[0]....
.L_461:
        /*0028*/ 	.word	0x00000010


	//----- nvinfo : EIATTR_MAX_THREADS
	.align		4
.L_462:
        /*002c*/ 	.byte	0x04, 0x05
        /*002e*/ 	.short	(.L_464 - .L_463)
.L_463:
        /*0030*/ 	.word	0x00000100
        /*0034*/ 	.word	0x00000001
        /*0038*/ 	.word	0x00000001


	//----- nvinfo : EIATTR_CBANK_PARAM_SIZE
	.align		4
.L_464:
        /*003c*/ 	.byte	0x03, 0x19
        /*003e*/ 	.short	0x0270


	//----- nvinfo : EIATTR_PARAM_CBANK
	.align		4
        /*0040*/ 	.byte	0x04, 0x0a
        /*0042*/ 	.short	(.L_466 - .L_465)
	.align		4
.L_465:
        /*0044*/ 	.word	index@(.nv.constant0._ZN7cutlass13device_kernelIN5flash19enable_sm80_to_sm89INS1_16FlashAttnBwdSm80INS1_25CollectiveMainloopBwdSm80ILi1ELi1EN4cute5tupleIJNS5_1CILi64EEES8_NS7_ILi256EEEEEENS_6half_tEfNS_4arch4Sm80ELb0ELb1ELb1ELb1ELb0ELb0ELb0ELb0ELi2ELi4ELi2ELi2ELb0EEENS1_21CollectiveEpilogueBwdISA_SB_SD_Li256ELb1ELb0ELi4EEENS1_19SingleTileSchedulerILb1ELb0ELb0ELi64EEEEEEEEEvNT_6ParamsE)
        /*0048*/ 	.short	0x0210
        /*004a*/ 	.short	0x0270


	//----- nvinfo : EIATTR_SW_WAR
	.align		4
.L_466:
        /*004c*/ 	.byte	0x04, 0x36
        /*004e*/ 	.short	(.L_468 - .L_467)
.L_467:
        /*0050*/ 	.word	0x00000008
.L_468:


//--------------------- .nv.info._ZN7cutlass13device_kernelIN5flash19enable_sm80_to_sm89INS1_16FlashAttnBwdSm80INS1_25CollectiveMainloopBwdSm80ILi1ELi1EN4cute5tupleIJNS5_1CILi64EEES8_NS7_ILi256EEEEEENS_6half_tEfNS_4arch4Sm80ELb0ELb1ELb1ELb1ELb0ELb0ELb0ELb0ELi2ELi4ELi2ELi2ELb0EEENS1_24CollectiveEpilogueBwdGQAISA_fSD_Li256ELb1ELb0EEENS1_19SingleTileSchedulerILb1ELb0ELb0ELi64EEEEEEEEEvNT_6ParamsE --------------------------
	.section	.nv.info._ZN7cutlass13device_kernelIN5flash19enable_sm80_to_sm89INS1_16FlashAttnBwdSm80INS1_25CollectiveMainloopBwdSm80ILi1ELi1EN4cute5tupleIJNS5_1CILi64EEES8_NS7_ILi256EEEEEENS_6half_tEfNS_4arch4Sm80ELb0ELb1ELb1ELb1ELb0ELb0ELb0ELb0ELi2ELi4ELi2ELi2ELb0EEENS1_24CollectiveEpilogueBwdGQAISA_fSD_Li256ELb1ELb0EEENS1_19SingleTileSchedulerILb1ELb0ELb0ELi64EEEEEEEEEvNT_6ParamsE,"",@"SHT_CUDA_INFO"
	.sectionflags	@""
	.align	4


	//----- nvinfo : EIATTR_CUDA_API_VERSION
	.align		4
        /*0000*/ 	.byte	0x04, 0x37
        /*0002*/ 	.short	(.L_470 - .L_469)
.L_469:
        /*0004*/ 	.word	0x00000082


	//----- nvinfo : EIATTR_KPARAM_INFO
	.align		4
.L_470:
        /*0008*/ 	.byte	0x04, 0x17
        /*000a*/ 	.short	(.L_472 - .L_471)
.L_471:
        /*000c*/ 	.word	0x00000000
        /*0010*/ 	.short	0x0000
        /*0012*/ 	.short	0x0000
        /*0014*/ 	.byte	0x00, 0xf0, 0xe1, 0x09


	//----- nvinfo : EIATTR_SPARSE_MMA_MASK
	.align		4
.L_472:
        /*0018*/ 	.byte	0x03, 0x50
        /*001a*/ 	.short	0x0000


	//----- nvinfo : EIATTR_MAXREG_COUNT
	.align		4
        /*001c*/ 	.byte	0x03, 0x1b
        /*001e*/ 	.short	0x00ff


	//----- nvinfo : EIATTR_MERCURY_ISA_VERSION
	.align		4
        /*0020*/ 	.byte	0x03, 0x5f
        /*0022*/ 	.short	0x0101


	//----- nvinfo : EIATTR_EXIT_INSTR_OFFSETS
	.align		4
        /*0024*/ 	.byte	0x04, 0x1c
        /*0026*/ 	.short	(.L_474 - .L_473)


	//   ....[0]....
.L_473:
        /*0028*/ 	.word	0x00000010


	//----- nvinfo : EIATTR_MAX_THREADS
	.align		4
.L_474:
        /*002c*/ 	.byte	0x04, 0x05
        /*002e*/ 	.short	(.L_476 - .L_475)
.L_475:
        /*0030*/ 	.word	0x00000100
        /*0034*/ 	.word	0x00000001
        /*0038*/ 	.word	0x00000001


	//----- nvinfo : EIATTR_CBANK_PARAM_SIZE
	.align		4
.L_476:
        /*003c*/ 	.byte	0x03, 0x19
        /*003e*/ 	.short	0x0278


	//----- nvinfo : EIATTR_PARAM_CBANK
	.align		4
        /*0040*/ 	.byte	0x04, 0x0a
        /*0042*/ 	.short	(.L_478 - .L_477)
	.align		4
.L_477:
        /*0044*/ 	.word	index@(.nv.constant0._ZN7cutlass13device_kernelIN5flash19enable_sm80_to_sm89INS1_16FlashAttnBwdSm80INS1_25CollectiveMainloopBwdSm80ILi1ELi1EN4cute5tupleIJNS5_1CILi64EEES8_NS7_ILi256EEEEEENS_6half_tEfNS_4arch4Sm80ELb0ELb1ELb1ELb1ELb0ELb0ELb0ELb0ELi2ELi4ELi2ELi2ELb0EEENS1_24CollectiveEpilogueBwdGQAISA_fSD_Li256ELb1ELb0EEENS1_19SingleTileSchedulerILb1ELb0ELb0ELi64EEEEEEEEEvNT_6ParamsE)
        /*0048*/ 	.short	0x0210
        /*004a*/ 	.short	0x0278


	//----- nvinfo : EIATTR_SW_WAR
	.align		4
.L_478:
        /*004c*/ 	.byte	0x04, 0x36
        /*004e*/ 	.short	(.L_480 - .L_479)
.L_479:
        /*0050*/ 	.word	0x00000008
.L_480:


//--------------------- .nv.info._ZN7cutlass13device_kernelIN5flash19enable_sm80_to_sm89INS1_16FlashAttnBwdSm80INS1_25CollectiveMainloopBwdSm80ILi1ELi1EN4cute5tupleIJNS5_1CILi64EEES8_NS7_ILi256EEEEEENS_6half_tEfNS_4arch4Sm80ELb1ELb0ELb1ELb0ELb0ELb0ELb0ELb0ELi2ELi4ELi2ELi2ELb0EEENS1_21CollectiveEpilogueBwdISA_SB_SD_Li256ELb0ELb0ELi4EEENS1_25SingleTileBwdLPTSchedulerILb0ELi64ELb0EEEEEEEEEvNT_6ParamsE --------------------------
	.section	.nv.info._ZN7cutlass13device_kernelIN5flash19enable_sm80_to_sm89INS1_16FlashAttnBwdSm80INS1_25CollectiveMainloopBwdSm80ILi1ELi1EN4cute5tupleIJNS5_1CILi64EEES8_NS7_ILi256EEEEEENS_6half_tEfNS_4arch4Sm80ELb1ELb0ELb1ELb0ELb0ELb0ELb0ELb0ELi2ELi4ELi2ELi2ELb0EEENS1_21CollectiveEpilogueBwdISA_SB_SD_Li256ELb0ELb0ELi4EEENS1_25SingleTileBwdLPTSchedulerILb0ELi64ELb0EEEEEEEEEvNT_6ParamsE,"",@"SHT_CUDA_INFO"
	.sectionflags	@""
	.align	4


	//----- nvinfo : EIATTR_CUDA_API_VERSION
	.align		4
        /*0000*/ 	.byte	0x04, 0x37
        /*0002*/ 	.short	(.L_482 - .L_481)
.L_481:
        /*0004*/ 	.word	0x00000082


	//----- nvinfo : EIATTR_KPARAM_INFO
	.align		4
.L_482:
        /*0008*/ 	.byte	0x04, 0x17
        /*000a*/ 	.short	(.L_484 - .L_483)
.L_483:
        /*000c*/ 	.word	0x00000000
        /*0010*/ 	.short	0x0000
        /*0012*/ 	.short	0x0000
        /*0014*/ 	.byte	0x00, 0xf0, 0x21, 0x0a


	//----- nvinfo : EIATTR_SPARSE_MMA_MASK
	.align		4
.L_484:
        /*0018*/ 	.byte	0x03, 0x50
        /*001a*/ 	.short	0x0000


	//----- nvinfo : EIATTR_MAXREG_COUNT
	.align		4
        /*001c*/ 	.byte	0x03, 0x1b
        /*001e*/ 	.short	0x00ff


	//----- nvinfo : EIATTR_MERCURY_ISA_VERSION
	.align		4
        /*0020*/ 	.byte	0x03, 0x5f
        /*0022*/ 	.short	0x0101


	//----- nvinfo : EIATTR_EXIT_INSTR_OFFSETS
	.align		4
        /*0024*/ 	.byte	0x04, 0x1c
        /*0026*/ 	.short	(.L_486 - .L_485)


	//   ....[0]....
.L_485:
        /*0028*/ 	.word	0x00000010


	//----- nvinfo : EIATTR_MAX_THREADS
	.align		4
.L_486:
        /*002c*/ 	.byte	0x04, 0x05
        /*002e*/ 	.short	(.L_488 - .L_487)
.L_487:
        /*0030*/ 	.word	0x00000100
        /*0034*/ 	.word	0x00000001
        /*0038*/ 	.word	0x00000001


	//----- nvinfo : EIATTR_CBANK_PARAM_SIZE
	.align		4
.L_488:
        /*003c*/ 	.byte	0x03, 0x19
        /*003e*/ 	.short	0x0288


	//----- nvinfo : EIATTR_PARAM_CBANK
	.align		4
        /*0040*/ 	.byte	0x04, 0x0a
        /*0042*/ 	.short	(.L_490 - .L_489)
	.align		4
.L_489:
        /*0044*/ 	.word	index@(.nv.constant0._ZN7cutlass13device_kernelIN5flash19enable_sm80_to_sm89INS1_16FlashAttnBwdSm80INS1_25CollectiveMainloopBwdSm80ILi1ELi1EN4cute5tupleIJNS5_1CILi64EEES8_NS7_ILi256EEEEEENS_6half_tEfNS_4arch4Sm80ELb1ELb0ELb1ELb0ELb0ELb0ELb0ELb0ELi2ELi4ELi2ELi2ELb0EEENS1_21CollectiveEpilogueBwdISA_SB_SD_Li256ELb0ELb0ELi4EEENS1_25SingleTileBwdLPTSchedulerILb0ELi64ELb0EEEEEEEEEvNT_6ParamsE)
        /*0048*/ 	.short	0x0210
        /*004a*/ 	.short	0x0288


	//----- nvinfo : EIATTR_SW_WAR
	.align		4
.L_490:
        /*004c*/ 	.byte	0x04, 0x36
        /*004e*/ 	.short	(.L_492 - .L_491)
.L_491:
        /*0050*/ 	.word	0x00000008
.L_492:


//--------------------- .nv.info._ZN7cutlass13device_kernelIN5flash19enable_sm80_to_sm89INS1_16FlashAttnBwdSm80INS1_25CollectiveMainloopBwdSm80ILi1ELi1EN4cute5tupleIJNS5_1CILi64EEES8_NS7_ILi256EEEEEENS_6half_tEfNS_4arch4Sm80ELb1ELb0ELb1ELb0ELb0ELb0ELb0ELb0ELi2ELi4ELi2ELi2ELb0EEENS1_24CollectiveEpilogueBwdGQAISA_fSD_Li256ELb0ELb0EEENS1_25SingleTileBwdLPTSchedulerILb0ELi64ELb0EEEEEEEEEvNT_6ParamsE --------------------------
	.section	.nv.info._ZN7cutlass13device_kernelIN5flash19enable_sm80_to_sm89INS1_16FlashAttnBwdSm80INS1_25CollectiveMainloopBwdSm80ILi1ELi1EN4cute5tupleIJNS5_1CILi64EEES8_NS7_ILi256EEEEEENS_6half_tEfNS_4arch4Sm80ELb1ELb0ELb1ELb0ELb0ELb0ELb0ELb0ELi2ELi4ELi2ELi2ELb0EEENS1_24CollectiveEpilogueBwdGQAISA_fSD_Li256ELb0ELb0EEENS1_25SingleTileBwdLPTSchedulerILb0ELi64ELb0EEEEEEEEEvNT_6ParamsE,"",@"SHT_CUDA_INFO"
	.sectionflags	@""
	.align	4


	//----- nvinfo : EIATTR_CUDA_API_VERSION
	.align		4
        /*0000*/ 	.byte	0x04, 0x37
        /*0002*/ 	.short	(.L_494 - .L_493)
.L_493:
        /*0004*/ 	.word	0x00000082


	//----- nvinfo : EIATTR_KPARAM_INFO
	.align		4
.L_494:
        /*0008*/ 	.byte	0x04, 0x17
        /*000a*/ 	.short	(.L_496 - .L_495)
.L_495:
        /*000c*/ 	.word	0x00000000
        /*0010*/ 	.short	0x0000
        /*0012*/ 	.short	0x0000
        /*0014*/ 	.byte	0x00, 0xf0, 0x41, 0x0a


	//----- nvinfo : EIATTR_SPARSE_MMA_MASK
	.align		4
.L_496:
        /*0018*/ 	.byte	0x03, 0x50
        /*001a*/ 	.short	0x0000


	//----- nvinfo : EIATTR_MAXREG_COUNT
	.align		4
        /*001c*/ 	.byte	0x03, 0x1b
        /*001e*/ 	.short	0x00ff


	//----- nvinfo : EIATTR_MERCURY_ISA_VERSION
	.align		4
        /*0020*/ 	.byte	0x03, 0x5f
        /*0022*/ 	.short	0x0101


	//----- nvinfo : EIATTR_EXIT_INSTR_OFFSETS
	.align		4
        /*0024*/ 	.byte	0x04, 0x1c
        /*0026*/ 	.short	(.L_498 - .L_497)


	//   ....[0]....
.L_497:
        /*0028*/ 	.word	0x00000010


	//----- nvinfo : EIATTR_MAX_THREADS
	.align		4
.L_498:
        /*002c*/ 	.byte	0x04, 0x05
        /*002e*/ 	.short	(.L_500 - .L_499)
.L_499:
        /*0030*/ 	.word	0x00000100
        /*0034*/ 	.word	0x00000001
        /*0038*/ 	.word	0x00000001


	//----- nvinfo : EIATTR_CBANK_PARAM_SIZE
	.align		4
.L_500:
        /*003c*/ 	.byte	0x03, 0x19
        /*003e*/ 	.short	0x0290


	//----- nvinfo : EIATTR_PARAM_CBANK
	.align		4
        /*0040*/ 	.byte	0x04, 0x0a
        /*0042*/ 	.short	(.L_502 - .L_501)
	.align		4
.L_501:
        /*0044*/ 	.word	index@(.nv.constant0._ZN7cutlass13device_kernelIN5flash19enable_sm80_to_sm89INS1_16FlashAttnBwdSm80INS1_25CollectiveMainloopBwdSm80ILi1ELi1EN4cute5tupleIJNS5_1CILi64EEES8_NS7_ILi256EEEEEENS_6half_tEfNS_4arch4Sm80ELb1ELb0ELb1ELb0ELb0ELb0ELb0ELb0ELi2ELi4ELi2ELi2ELb0EEENS1_24CollectiveEpilogueBwdGQAISA_fSD_Li256ELb0ELb0EEENS1_25SingleTileBwdLPTSchedulerILb0ELi64ELb0EEEEEEEEEvNT_6ParamsE)
        /*0048*/ 	.short	0x0210
        /*004a*/ 	.short	0x0290


	//----- nvinfo : EIATTR_SW_WAR
	.align		4
.L_502:
        /*004c*/ 	.byte	0x04, 0x36
        /*004e*/ 	.short	(.L_504 - .L_503)
.L_503:
        /*0050*/ 	.word	0x00000008
.L_504:


//--------------------- .nv.info._ZN7cutlass13device_kernelIN5flash22FlashAttnBwdPreprocessIN4cute5tupleIJNS3_1CILi64EEENS5_ILi256EEEEEENS_6half_tEfNS_4arch4Sm80ELb1ELb0EEEEEvNT_6ParamsE --------------------------
	.section	.nv.info._ZN7cutlass13device_kernelIN5flash22FlashAttnBwdPreprocessIN4cute5tupleIJNS3_1CILi64EEENS5_ILi256EEEEEENS_6half_tEfNS_4arch4Sm80ELb1ELb0EEEEEvNT_6ParamsE,"",@"SHT_CUDA_INFO"
	.sectionflags	@""
	.align	4


	//----- nvinfo : EIATTR_CUDA_API_VERSION
	.align		4
        /*0000*/ 	.byte	0x04, 0x37
        /*0002*/ 	.short	(.L_506 - .L_505)
.L_505:
        /*0004*/ 	.word	0x00000082


	//----- nvinfo : EIATTR_KPARAM_INFO
	.align		4
.L_506:
        /*0008*/ 	.byte	0x04, 0x17
        /*000a*/ 	.short	(.L_508 - .L_507)
.L_507:
        /*000c*/ 	.word	0x00000000
        /*0010*/ 	.short	0x0000
        /*0012*/ 	.short	0x0000
        /*0014*/ 	.byte	0x00, 0xf0, 0xc1, 0x03


	//----- nvinfo : EIATTR_SPARSE_MMA_MASK
	.align		4
.L_508:
        /*0018*/ 	.byte	0x03, 0x50
        /*001a*/ 	.short	0x0000


	//----- nvinfo : EIATTR_MAXREG_COUNT
	.align		4
        /*001c*/ 	.byte	0x03, 0x1b
        /*001e*/ 	.short	0x0080


	//----- nvinfo : EIATTR_MERCURY_ISA_VERSION
	.align		4
        /*0020*/ 	.byte	0x03, 0x5f
        /*0022*/ 	.short	0x0101


	//----- nvinfo : EIATTR_COOP_GROUP_MASK_REGIDS
	.align		4
        /*0024*/ 	.byte	0x04, 0x29
        /*0026*/ 	.short	(.L_510 - .L_509)


	//   ....[0]....
.L_509:
        /*0028*/ 	.word	0xffffffff


	//   ....[1]....
        /*002c*/ 	.word	0xffffffff


	//   ....[2]....
        /*0030*/ 	.word	0xffffffff


	//   ....[3]....
        /*0034*/ 	.word	0xffffffff


	//   ....[4]....
        /*0038*/ 	.word	0xffffffff


	//   ....[5]....
        /*003c*/ 	.word	0xffffffff


	//   ....[6]....
        /*0040*/ 	.word	0xffffffff


	//   ....[7]....
        /*0044*/ 	.word	0xffffffff


	//   ....[8]....
        /*0048*/ 	.word	0xffffffff


	//   ....[9]....
        /*004c*/ 	.word	0xffffffff


	//   ....[10]....
        /*0050*/ 	.word	0xffffffff


	//   ....[11]....
        /*0054*/ 	.word	0xffffffff


	//   ....[12]....
        /*0058*/ 	.word	0xffffffff


	//   ....[13]....
        /*005c*/ 	.word	0xffffffff


	//   ....[14]....
        /*0060*/ 	.word	0xffffffff


	//   ....[15]....
        /*0064*/ 	.word	0xffffffff


	//----- nvinfo : EIATTR_COOP_GROUP_INSTR_OFFSETS
	.align		4
.L_510:
        /*0068*/ 	.byte	0x04, 0x28
        /*006a*/ 	.short	(.L_512 - .L_511)


	//   ....[0]....
.L_511:
        /*006c*/ 	.word	0x00002010


	//   ....[1]....
        /*0070*/ 	.word	0x00002020


	//   ....[2]....
        /*0074*/ 	.word	0x00002030


	//   ....[3]....
        /*0078*/ 	.word	0x00002040


	//   ....[4]....
        /*007c*/ 	.word	0x00002070


	//   ....[5]....
        /*0080*/ 	.word	0x000020a0


	//   ....[6]....
        /*0084*/ 	.word	0x000020d0


	//   ....[7]....
        /*0088*/ 	.word	0x000020f0


	//   ....[8]....
        /*008c*/ 	.word	0x00002140


	//   ....[9]....
        /*0090*/ 	.word	0x00002160


	//   ....[10]....
        /*0094*/ 	.word	0x00002190


	//   ....[11]....
        /*0098*/ 	.word	0x000021b0


	//   ....[12]....
        /*009c*/ 	.word	0x00002260


	//   ....[13]....
        /*00a0*/ 	.word	0x000022a0


	//   ....[14]....
        /*00a4*/ 	.word	0x000022d0


	//   ....[15]....
        /*00a8*/ 	.word	0x000022f0


	//----- nvinfo : EIATTR_EXIT_INSTR_OFFSETS
	.align		4
.L_512:
        /*00ac*/ 	.byte	0x04, 0x1c
        /*00ae*/ 	.short	(.L_514 - .L_513)


	//   ....[0]....
.L_513:
        /*00b0*/ 	.word	0x000028e0


	//   ....[1]....
        /*00b4*/ 	.word	0x00002960


	//----- nvinfo : EIATTR_MAX_THREADS
	.align		4
.L_514:
        /*00b8*/ 	.byte	0x04, 0x05
        /*00ba*/ 	.short	(.L_516 - .L_515)
.L_515:
        /*00bc*/ 	.word	0x00000100
        /*00c0*/ 	.word	0x00000001
        /*00c4*/ 	.word	0x00000001


	//----- nvinfo : EIATTR_CRS_STACK_SIZE
	.align		4
.L_516:
        /*00c8*/ 	.byte	0x04, 0x1e
        /*00ca*/ 	.short	(.L_518 - .L_517)
.L_517:
        /*00cc*/ 	.word	0x00000000


	//----- nvinfo : EIATTR_CBANK_PARAM_SIZE
	.align		4
.L_518:
        /*00d0*/ 	.byte	0x03, 0x19
        /*00d2*/ 	.short	0x00f0


	//----- nvinfo : EIATTR_PARAM_CBANK
	.align		4
        /*00d4*/ 	.byte	0x04, 0x0a
        /*00d6*/ 	.short	(.L_520 - .L_519)
	.align		4
.L_519:
        /*00d8*/ 	.word	index@(.nv.constant0._ZN7cutlass13device_kernelIN5flash22FlashAttnBwdPreprocessIN4cute5tupleIJNS3_1CILi64EEENS5_ILi256EEEEEENS_6half_tEfNS_4arch4Sm80ELb1ELb0EEEEEvNT_6ParamsE)
        /*00dc*/ 	.short	0x0210
        /*00de*/ 	.short	0x00f0


	//----- nvinfo : EIATTR_SW_WAR
	.align		4
.L_520:
        /*00e0*/ 	.byte	0x04, 0x36
        /*00e2*/ 	.short	(.L_522 - .L_521)
.L_521:
        /*00e4*/ 	.word	0x00000008
.L_522:


//--------------------- .nv.info._ZN7cutlass13device_kernelIN5flash19enable_sm80_to_sm89INS1_16FlashAttnBwdSm80INS1_25CollectiveMainloopBwdSm80ILi1ELi1EN4cute5tupleIJNS5_1CILi64EEES8_NS7_ILi256EEEEEENS_6half_tEfNS_4arch4Sm80ELb1ELb0ELb1ELb1ELb0ELb0ELb0ELb0ELi2ELi4ELi2ELi2ELb0EEENS1_21CollectiveEpilogueBwdISA_SB_SD_Li256ELb1ELb0ELi4EEENS1_25SingleTileBwdLPTSchedulerILb1ELi64ELb0EEEEEEEEEvNT_6ParamsE --------------------------
	.section	.nv.info._ZN7cutlass13device_kernelIN5flash19enable_sm80_to_sm89INS1_16FlashAttnBwdSm80INS1_25CollectiveMainloopBwdSm80ILi1ELi1EN4cute5tupleIJNS5_1CILi64EEES8_NS7_ILi256EEEEEENS_6half_tEfNS_4arch4Sm80ELb1ELb0ELb1ELb1ELb0ELb0ELb0ELb0ELi2ELi4ELi2ELi2ELb0EEENS1_21CollectiveEpilogueBwdISA_SB_SD_Li256ELb1ELb0ELi4EEENS1_25SingleTileBwdLPTSchedulerILb1ELi64ELb0EEEEEEEEEvNT_6ParamsE,"",@"SHT_CUDA_INFO"
	.sectionflags	@""
	.align	4


	//----- nvinfo : EIATTR_CUDA_API_VERSION
	.align		4
        /*0000*/ 	.byte	0x04, 0x37
        /*0002*/ 	.short	(.L_524 - .L_523)
.L_523:
        /*0004*/ 	.word	0x00000082


	//----- nvinfo : EIATTR_KPARAM_INFO
	.align		4
.L_524:
        /*0008*/ 	.byte	0x04, 0x17
        /*000a*/ 	.short	(.L_526 - .L_525)
.L_525:
        /*000c*/ 	.word	0x00000000
        /*0010*/ 	.short	0x0000
        /*0012*/ 	.short	0x0000
        /*0014*/ 	.byte	0x00, 0xf0, 0x21, 0x0a


	//----- nvinfo : EIATTR_SPARSE_MMA_MASK
	.align		4
.L_526:
        /*0018*/ 	.byte	0x03, 0x50
        /*001a*/ 	.short	0x0000


	//----- nvinfo : EIATTR_MAXREG_COUNT
	.align		4
        /*001c*/ 	.byte	0x03, 0x1b
        /*001e*/ 	.short	0x00ff


	//----- nvinfo : EIATTR_MERCURY_ISA_VERSION
	.align		4
        /*0020*/ 	.byte	0x03, 0x5f
        /*0022*/ 	.short	0x0101


	//----- nvinfo : EIATTR_EXIT_INSTR_OFFSETS
	.align		4
        /*0024*/ 	.byte	0x04, 0x1c
        /*0026*/ 	.short	(.L_528 - .L_527)


	//   ....[0]....
.L_527:
        /*0028*/ 	.word	0x00000010


	//----- nvinfo : EIATTR_MAX_THREADS
	.align		4
.L_528:
        /*002c*/ 	.byte	0x04, 0x05
        /*002e*/ 	.short	(.L_530 - .L_529)
.L_529:
        /*0030*/ 	.word	0x00000100
        /*0034*/ 	.word	0x00000001
        /*0038*/ 	.word	0x00000001


	//----- nvinfo : EIATTR_CBANK_PARAM_SIZE
	.align		4
.L_530:
        /*003c*/ 	.byte	0x03, 0x19
        /*003e*/ 	.short	0x0288


	//----- nvinfo : EIATTR_PARAM_CBANK
	.align		4
        /*0040*/ 	.byte	0x04, 0x0a
        /*0042*/ 	.short	(.L_532 - .L_531)
	.align		4
.L_531:
        /*0044*/ 	.word	index@(.nv.constant0._ZN7cutlass13device_kernelIN5flash19enable_sm80_to_sm89INS1_16FlashAttnBwdSm80INS1_25CollectiveMainloopBwdSm80ILi1ELi1EN4cute5tupleIJNS5_1CILi64EEES8_NS7_ILi256EEEEEENS_6half_tEfNS_4arch4Sm80ELb1ELb0ELb1ELb1ELb0ELb0ELb0ELb0ELi2ELi4ELi2ELi2ELb0EEENS1_21CollectiveEpilogueBwdISA_SB_SD_Li256ELb1ELb0ELi4EEENS1_25SingleTileBwdLPTSchedulerILb1ELi64ELb0EEEEEEEEEvNT_6ParamsE)
        /*0048*/ 	.short	0x0210
        /*004a*/ 	.short	0x0288


	//----- nvinfo : EIATTR_SW_WAR
	.align		4
.L_532:
        /*004c*/ 	.byte	0x04, 0x36
        /*004e*/ 	.short	(.L_534 - .L_533)
.L_533:
        /*0050*/ 	.word	0x00000008
.L_534:


//--------------------- .nv.info._ZN7cutlass13device_kernelIN5flash32FlashAttnBwdPostprocessConvertdQIN4cute5tupleIJNS3_1CILi64EEENS5_ILi256EEEEEENS_6half_tEfNS_4arch4Sm80ELi256ENS3_8TiledMMAINS3_8MMA_AtomIJNS3_28SM80_16x8x16_F32F16F16F32_TNEEEENS3_6LayoutINS4_IJNS5_ILi2EEENS5_ILi4EEENS5_ILi1EEEEEENS4_IJSJ_SH_NS5_ILi0EEEEEEEENS4_IJNS5_ILi32EEES6_NS5_ILi16EEEEEEEELb0EEEEEvNT_6ParamsE --------------------------
	.section	.nv.info._ZN7cutlass13device_kernelIN5flash32FlashAttnBwdPostprocessConvertdQIN4cute5tupleIJNS3_1CILi64EEENS5_ILi256EEEEEENS_6half_tEfNS_4arch4Sm80ELi256ENS3_8TiledMMAINS3_8MMA_AtomIJNS3_28SM80_16x8x16_F32F16F16F32_TNEEEENS3_6LayoutINS4_IJNS5_ILi2EEENS5_ILi4EEENS5_ILi1EEEEEENS4_IJSJ_SH_NS5_ILi0EEEEEEEENS4_IJNS5_ILi32EEES6_NS5_ILi16EEEEEEEELb0EEEEEvNT_6ParamsE,"",@"SHT_CUDA_INFO"
	.sectionflags	@""
	.align	4


	//----- nvinfo : EIATTR_CUDA_API_VERSION
	.align		4
        /*0000*/ 	.byte	0x04, 0x37
        /*0002*/ 	.short	(.L_536 - .L_535)
.L_535:
        /*0004*/ 	.word	0x00000082


	//----- nvinfo : EIATTR_KPARAM_INFO
	.align		4
.L_536:
        /*0008*/ 	.byte	0x04, 0x17
        /*000a*/ 	.short	(.L_538 - .L_537)
.L_537:
        /*000c*/ 	.word	0x00000000
        /*0010*/ 	.short	0x0000
        /*0012*/ 	.short	0x0000
        /*0014*/ 	.byte	0x00, 0xf0, 0xc1, 0x01


	//----- nvinfo : EIATTR_SPARSE_MMA_MASK
	.align		4
.L_538:
        /*0018*/ 	.byte	0x03, 0x50
        /*001a*/ 	.short	0x0000


	//----- nvinfo : EIATTR_MAXREG_COUNT
	.align		4
        /*001c*/ 	.byte	0x03, 0x1b
        /*001e*/ 	.short	0x0080


	//----- nvinfo : EIATTR_NUM_BARRIERS
	.align		4
        /*0020*/ 	.byte	0x02, 0x4c
        /*0022*/ 	.byte	0x01
	.zero		1


	//----- nvinfo : EIATTR_MERCURY_ISA_VERSION
	.align		4
        /*0024*/ 	.byte	0x03, 0x5f
        /*0026*/ 	.short	0x0101


	//----- nvinfo : EIATTR_EXIT_INSTR_OFFSETS
	.align		4
        /*0028*/ 	.byte	0x04, 0x1c
        /*002a*/ 	.short	(.L_540 - .L_539)


	//   ....[0]....
.L_539:
        /*002c*/ 	.word	0x000001b0


	//   ....[1]....
        /*0030*/ 	.word	0x00001f00


	//   ....[2]....
        /*0034*/ 	.word	0x00001fd0


	//----- nvinfo : EIATTR_MAX_THREADS
	.align		4
.L_540:
        /*0038*/ 	.byte	0x04, 0x05
        /*003a*/ 	.short	(.L_542 - .L_541)
.L_541:
        /*003c*/ 	.word	0x00000100
        /*0040*/ 	.word	0x00000001
        /*0044*/ 	.word	0x00000001


	//----- nvinfo : EIATTR_CRS_STACK_SIZE
	.align		4
.L_542:
        /*0048*/ 	.byte	0x04, 0x1e
        /*004a*/ 	.short	(.L_544 - .L_543)
.L_543:
        /*004c*/ 	.word	0x00000000


	//----- nvinfo : EIATTR_CBANK_PARAM_SIZE
	.align		4
.L_544:
        /*0050*/ 	.byte	0x03, 0x19
        /*0052*/ 	.short	0x0070


	//----- nvinfo : EIATTR_PARAM_CBANK
	.align		4
        /*0054*/ 	.byte	0x04, 0x0a
        /*0056*/ 	.short	(.L_546 - .L_545)
	.align		4
.L_545:
        /*0058*/ 	.word	index@(.nv.constant0._ZN7cutlass13device_kernelIN5flash32FlashAttnBwdPostprocessConvertdQIN4cute5tupleIJNS3_1CILi64EEENS5_ILi256EEEEEENS_6half_tEfNS_4arch4Sm80ELi256ENS3_8TiledMMAINS3_8MMA_AtomIJNS3_28SM80_16x8x16_F32F16F16F32_TNEEEENS3_6LayoutINS4_IJNS5_ILi2EEENS5_ILi4EEENS5_ILi1EEEEEENS4_IJSJ_SH_NS5_ILi0EEEEEEEENS4_IJNS5_ILi32EEES6_NS5_ILi16EEEEEEEELb0EEEEEvNT_6ParamsE)
        /*005c*/ 	.short	0x0210
        /*005e*/ 	.short	0x0070


	//----- nvinfo : EIATTR_SW_WAR
	.align		4
.L_546:
        /*0060*/ 	.byte	0x04, 0x36
        /*0062*/ 	.short	(.L_548 - .L_547)
.L_547:
        /*0064*/ 	.word	0x00000008
.L_548:


//--------------------- .nv.info._ZN7cutlass13device_kernelIN5flash19enable_sm80_to_sm89INS1_16FlashAttnBwdSm80INS1_25CollectiveMainloopBwdSm80ILi1ELi1EN4cute5tupleIJNS5_1CILi64EEES8_NS7_ILi256EEEEEENS_6half_tEfNS_4arch4Sm80ELb1ELb0ELb1ELb1ELb0ELb0ELb0ELb0ELi2ELi4ELi2ELi2ELb0EEENS1_24CollectiveEpilogueBwdGQAISA_fSD_Li256ELb1ELb0EEENS1_25SingleTileBwdLPTSchedulerILb1ELi64ELb0EEEEEEEEEvNT_6ParamsE --------------------------
	.section	.nv.info._ZN7cutlass13device_kernelIN5flash19enable_sm80_to_sm89INS1_16FlashAttnBwdSm80INS1_25CollectiveMainloopBwdSm80ILi1ELi1EN4cute5tupleIJNS5_1CILi64EEES8_NS7_ILi256EEEEEENS_6half_tEfNS_4arch4Sm80ELb1ELb0ELb1ELb1ELb0ELb0ELb0ELb0ELi2ELi4ELi2ELi2ELb0EEENS1_24CollectiveEpilogueBwdGQAISA_fSD_Li256ELb1ELb0EEENS1_25SingleTileBwdLPTSchedulerILb1ELi64ELb0EEEEEEEEEvNT_6ParamsE,"",@"SHT_CUDA_INFO"
	.sectionflags	@""
	.align	4


	//----- nvinfo : EIATTR_CUDA_API_VERSION
	.align		4
        /*0000*/ 	.byte	0x04, 0x37
        /*0002*/ 	.short	(.L_550 - .L_549)
.L_549:
        /*0004*/ 	.word	0x00000082


	//----- nvinfo : EIATTR_KPARAM_INFO
	.align		4
.L_550:
        /*0008*/ 	.byte	0x04, 0x17
        /*000a*/ 	.short	(.L_552 - .L_551)
.L_551:
        /*000c*/ 	.word	0x00000000
        /*0010*/ 	.short	0x0000
        /*0012*/ 	.short	0x0000
        /*0014*/ 	.byte	0x00, 0xf0, 0x41, 0x0a


	//----- nvinfo : EIATTR_SPARSE_MMA_MASK
	.align		4
.L_552:
        /*0018*/ 	.byte	0x03, 0x50
        /*001a*/ 	.short	0x0000


	//----- nvinfo : EIATTR_MAXREG_COUNT
	.align		4
        /*001c*/ 	.byte	0x03, 0x1b
        /*001e*/ 	.short	0x00ff


	//----- nvinfo : EIATTR_MERCURY_ISA_VERSION
	.align		4
        /*0020*/ 	.byte	0x03, 0x5f
        /*0022*/ 	.short	0x0101


	//----- nvinfo : EIATTR_EXIT_INSTR_OFFSETS
	.align		4
        /*0024*/ 	.byte	0x04, 0x1c
        /*0026*/ 	.short	(.L_554 - .L_553)


	//   ....[0]....
.L_553:
        /*0028*/ 	.word	0x00000010


	//----- nvinfo : EIATTR_MAX_THREADS
	.align		4
.L_554:
        /*002c*/ 	.byte	0x04, 0x05
        /*002e*/ 	.short	(.L_556 - .L_555)
.L_555:
        /*0030*/ 	.word	0x00000100
        /*0034*/ 	.word	0x00000001
        /*0038*/ 	.word	0x00000001


	//----- nvinfo : EIATTR_CBANK_PARAM_SIZE
	.align		4
.L_556:
        /*003c*/ 	.byte	0x03, 0x19
        /*003e*/ 	.short	0x0290


	//----- nvinfo : EIATTR_PARAM_CBANK
	.align		4
        /*0040*/ 	.byte	0x04, 0x0a
        /*0042*/ 	.short	(.L_558 - .L_557)
	.align		4
.L_557:
        /*0044*/ 	.word	index@(.nv.constant0._ZN7cutlass13device_kernelIN5flash19enable_sm80_to_sm89INS1_16FlashAttnBwdSm80INS1_25CollectiveMainloopBwdSm80ILi1ELi1EN4cute5tupleIJNS5_1CILi64EEES8_NS7_ILi256EEEEEENS_6half_tEfNS_4arch4Sm80ELb1ELb0ELb1ELb1ELb0ELb0ELb0ELb0ELi2ELi4ELi2ELi2ELb0EEENS1_24CollectiveEpilogueBwdGQAISA_fSD_Li256ELb1ELb0EEENS1_25SingleTileBwdLPTSchedulerILb1ELi64ELb0EEEEEEEEEvNT_6ParamsE)
        /*0048*/ 	.short	0x0210
        /*004a*/ 	.short	0x0290


	//----- nvinfo : EIATTR_SW_WAR
	.align		4
.L_558:
        /*004c*/ 	.byte	0x04, 0x36
        /*004e*/ 	.short	(.L_560 - .L_559)
.L_559:
        /*0050*/ 	.word	0x00000008
.L_560:


//--------------------- .nv.info._ZN7cutlass13device_kernelIN5flash22FlashAttnBwdPreprocessIN4cute5tupleIJNS3_1CILi64EEENS5_ILi256EEEEEENS_6half_tEfNS_4arch4Sm80ELb1ELb1EEEEEvNT_6ParamsE --------------------------
	.section	.nv.info._ZN7cutlass13device_kernelIN5flash22FlashAttnBwdPreprocessIN4cute5tupleIJNS3_1CILi64EEENS5_ILi256EEEEEENS_6half_tEfNS_4arch4Sm80ELb1ELb1EEEEEvNT_6ParamsE,"",@"SHT_CUDA_INFO"
	.sectionflags	@""
	.align	4


	//----- nvinfo : EIATTR_CUDA_API_VERSION
	.align		4
        /*0000*/ 	.byte	0x04, 0x37
        /*0002*/ 	.short	(.L_562 - .L_561)
.L_561:
        /*0004*/ 	.word	0x00000082


	//----- nvinfo : EIATTR_KPARAM_INFO
	.align		4
.L_562:
        /*0008*/ 	.byte	0x04, 0x17
        /*000a*/ 	.short	(.L_564 - .L_563)
.L_563:
        /*000c*/ 	.word	0x00000000
        /*0010*/ 	.short	0x0000
        /*0012*/ 	.short	0x0000
        /*0014*/ 	.byte	0x00, 0xf0, 0xc1, 0x03


	//----- nvinfo : EIATTR_SPARSE_MMA_MASK
	.align		4
.L_564:
        /*0018*/ 	.byte	0x03, 0x50
        /*001a*/ 	.short	0x0000


	//----- nvinfo : EIATTR_MAXREG_COUNT
	.align		4
        /*001c*/ 	.byte	0x03, 0x1b
        /*001e*/ 	.short	0x0080


	//----- nvinfo : EIATTR_MERCURY_ISA_VERSION
	.align		4
        /*0020*/ 	.byte	0x03, 0x5f
        /*0022*/ 	.short	0x0101


	//----- nvinfo : EIATTR_COOP_GROUP_MASK_REGIDS
	.align		4
        /*0024*/ 	.byte	0x04, 0x29
        /*0026*/ 	.short	(.L_566 - .L_565)


	//   ....[0]....
.L_565:
        /*0028*/ 	.word	0xffffffff


	//   ....[1]....
        /*002c*/ 	.word	0xffffffff


	//   ....[2]....
        /*0030*/ 	.word	0xffffffff


	//   ....[3]....
        /*0034*/ 	.word	0xffffffff


	//   ....[4]....
        /*0038*/ 	.word	0xffffffff


	//   ....[5]....
        /*003c*/ 	.word	0xffffffff


	//   ....[6]....
        /*0040*/ 	.word	0xffffffff


	//   ....[7]....
        /*0044*/ 	.word	0xffffffff


	//   ....[8]....
        /*0048*/ 	.word	0xffffffff


	//   ....[9]....
        /*004c*/ 	.word	0xffffffff


	//   ....[10]....
        /*0050*/ 	.word	0xffffffff


	//   ....[11]....
        /*0054*/ 	.word	0xffffffff


	//   ....[12]....
        /*0058*/ 	.word	0xffffffff


	//   ....[13]....
        /*005c*/ 	.word	0xffffffff


	//   ....[14]....
        /*0060*/ 	.word	0xffffffff


	//   ....[15]....
        /*0064*/ 	.word	0xffffffff


	//----- nvinfo : EIATTR_COOP_GROUP_INSTR_OFFSETS
	.align		4
.L_566:
        /*0068*/ 	.byte	0x04, 0x28
        /*006a*/ 	.short	(.L_568 - .L_567)


	//   ....[0]....
.L_567:
        /*006c*/ 	.word	0x000028c0


	//   ....[1]....
        /*0070*/ 	.word	0x000028d0


	//   ....[2]....
        /*0074*/ 	.word	0x000028e0


	//   ....[3]....
        /*0078*/ 	.word	0x000028f0


	//   ....[4]....
        /*007c*/ 	.word	0x00002920


	//   ....[5]....
        /*0080*/ 	.word	0x00002940


	//   ....[6]....
        /*0084*/ 	.word	0x00002960


	//   ....[7]....
        /*0088*/ 	.word	0x00002970


	//   ....[8]....
        /*008c*/ 	.word	0x000029b0


	//   ....[9]....
        /*0090*/ 	.word	0x000029d0


	//   ....[10]....
        /*0094*/ 	.word	0x000029e0


	//   ....[11]....
        /*0098*/ 	.word	0x000029f0


	//   ....[12]....
        /*009c*/ 	.word	0x00002a50


	//   ....[13]....
        /*00a0*/ 	.word	0x00002a80


	//   ....[14]....
        /*00a4*/ 	.word	0x00002aa0


	//   ....[15]....
        /*00a8*/ 	.word	0x00002ac0


	//----- nvinfo : EIATTR_EXIT_INSTR_OFFSETS
	.align		4
.L_568:
        /*00ac*/ 	.byte	0x04, 0x1c
        /*00ae*/ 	.short	(.L_570 - .L_569)


	//   ....[0]....
.L_569:
        /*00b0*/ 	.word	0x00000320


	//   ....[1]....
        /*00b4*/ 	.word	0x00003270


	//   ....[2]....
        /*00b8*/ 	.word	0x00003310


	//----- nvinfo : EIATTR_MAX_THREADS
	.align		4
.L_570:
        /*00bc*/ 	.byte	0x04, 0x05
        /*00be*/ 	.short	(.L_572 - .L_571)
.L_571:
        /*00c0*/ 	.word	0x00000100
        /*00c4*/ 	.word	0x00000001
        /*00c8*/ 	.word	0x00000001


	//----- nvinfo : EIATTR_CRS_STACK_SIZE
	.align		4
.L_572:
        /*00cc*/ 	.byte	0x04, 0x1e
        /*00ce*/ 	.short	(.L_574 - .L_573)
.L_573:
        /*00d0*/ 	.word	0x00000000


	//----- nvinfo : EIATTR_CBANK_PARAM_SIZE
	.align		4
.L_574:
        /*00d4*/ 	.byte	0x03, 0x19
        /*00d6*/ 	.short	0x00f0


	//----- nvinfo : EIATTR_PARAM_CBANK
	.align		4
        /*00d8*/ 	.byte	0x04, 0x0a
        /*00da*/ 	.short	(.L_576 - .L_575)
	.align		4
.L_575:
        /*00dc*/ 	.word	index@(.nv.constant0._ZN7cutlass13device_kernelIN5flash22FlashAttnBwdPreprocessIN4cute5tupleIJNS3_1CILi64EEENS5_ILi256EEEEEENS_6half_tEfNS_4arch4Sm80ELb1ELb1EEEEEvNT_6ParamsE)
        /*00e0*/ 	.short	0x0210
        /*00e2*/ 	.short	0x00f0


	//----- nvinfo : EIATTR_SW_WAR
	.align		4
.L_576:
        /*00e4*/ 	.byte	0x04, 0x36
        /*00e6*/ 	.short	(.L_578 - .L_577)
.L_577:
        /*00e8*/ 	.word	0x00000008
.L_578:


//--------------------- .nv.callgraph             --------------------------
	.section	.nv.callgraph,"",@"SHT_CUDA_CALLGRAPH"
	.align	4
	.sectionentsize	8
	.align		4
        /*0000*/ 	.word	0x00000000
	.align		4
        /*0004*/ 	.word	0xffffffff
	.align		4
        /*0008*/ 	.word	0x00000000
	.align		4
        /*000c*/ 	.word	0xfffffffe
	.align		4
        /*0010*/ 	.word	0x00000000
	.align		4
        /*0014*/ 	.word	0xfffffffd
	.align		4
        /*0018*/ 	.word	0x00000000
	.align		4
        /*001c*/ 	.word	0xfffffffc


//--------------------- .nv.constant4             --------------------------
	.section	.nv.constant4,"a",@progbits
	.align	8
	.align		8
.nv.constant4:
        /*0000*/ 	.dword	_ZN74_INTERNAL_47d7184e_38_flash_bwd_hdim256_fp16_softcap_sm80_cu_49158569_31634cuda3std3__45__cpo5beginE
	.align		8
        /*0008*/ 	.dword	_ZN74_INTERNAL_47d7184e_38_flash_bwd_hdim256_fp16_softcap_sm80_cu_49158569_31634cuda3std3__45__cpo3endE
	.align		8
        /*0010*/ 	.dword	_ZN74_INTERNAL_47d7184e_38_flash_bwd_hdim256_fp16_softcap_sm80_cu_49158569_31634cuda3std3__45__cpo6cbeginE
	.align		8
        /*0018*/ 	.dword	_ZN74_INTERNAL_47d7184e_38_flash_bwd_hdim256_fp16_softcap_sm80_cu_49158569_31634cuda3std3__45__cpo4cendE
	.align		8
        /*0020*/ 	.dword	_ZN74_INTERNAL_47d7184e_38_flash_bwd_hdim256_fp16_softcap_sm80_cu_49158569_31634cuda3std3__476_GLOBAL__N__47d7184e_38_flash_bwd_hdim256_fp16_softcap_sm80_cu_49158569_31636ignoreE
	.align		8
        /*0028*/ 	.dword	_ZN74_INTERNAL_47d7184e_38_flash_bwd_hdim256_fp16_softcap_sm80_cu_49158569_31634cuda3std3__419piecewise_constructE
	.align		8
        /*0030*/ 	.dword	_ZN74_INTERNAL_47d7184e_38_flash_bwd_hdim256_fp16_softcap_sm80_cu_49158569_31634cuda3std3__48in_placeE
	.align		8
        /*0038*/ 	.dword	_ZN74_INTERNAL_47d7184e_38_flash_bwd_hdim256_fp16_softcap_sm80_cu_49158569_31634cuda3std6ranges3__45__cpo4swapE
	.align		8
        /*0040*/ 	.dword	_ZN74_INTERNAL_47d7184e_38_flash_bwd_hdim256_fp16_softcap_sm80_cu_49158569_31634cuda3std6ranges3__45__cpo9iter_moveE
	.align		8
        /*0048*/ 	.dword	_ZN74_INTERNAL_47d7184e_38_flash_bwd_hdim256_fp16_softcap_sm80_cu_49158569_31634cute7productE
	.align		8
        /*0050*/ 	.dword	_ZN74_INTERNAL_47d7184e_38_flash_bwd_hdim256_fp16_softcap_sm80_cu_49158569_31634cute1_E


//--------------------- .text._ZN7cutlass13device_kernelIN5flash19enable_sm80_to_sm89INS1_16FlashAttnBwdSm80INS1_25CollectiveMainloopBwdSm80ILi1ELi1EN4cute5tupleIJNS5_1CILi32EEENS7_ILi64EEENS7_ILi256EEEEEENS_6half_tEfNS_4arch4Sm80ELb0ELb0ELb1ELb0ELb0ELb0ELb0ELb0ELi2ELi2ELi2ELi1ELb1EEENS1_21CollectiveEpilogueBwdISB_SC_SE_Li256ELb0ELb0ELi4EEENS1_19SingleTileSchedulerILb0ELb0ELb0ELi64EEEEEEEEEvNT_6ParamsE --------------------------
	.section	.text._ZN7cutlass13device_kernelIN5flash19enable_sm80_to_sm89INS1_16FlashAttnBwdSm80INS1_25CollectiveMainloopBwdSm80ILi1ELi1EN4cute5tupleIJNS5_1CILi32EEENS7_ILi64EEENS7_ILi256EEEEEENS_6half_tEfNS_4arch4Sm80ELb0ELb0ELb1ELb0ELb0ELb0ELb0ELb0ELi2ELi2ELi2ELi1ELb1EEENS1_21CollectiveEpilogueBwdISB_SC_SE_Li256ELb0ELb0ELi4EEENS1_19SingleTileSchedulerILb0ELb0ELb0ELi64EEEEEEEEEvNT_6ParamsE,"ax",@progbits
	.align	128
.text._ZN7cutlass13device_kernelIN5flash19enable_sm80_to_sm89INS1_16FlashAttnBwdSm80INS1_25CollectiveMainloopBwdSm80ILi1ELi1EN4cute5tupleIJNS5_1CILi32EEENS7_ILi64EEENS7_ILi256EEEEEENS_6half_tEfNS_4arch4Sm80ELb0ELb0ELb1ELb0ELb0ELb0ELb0ELb0ELi2ELi2ELi2ELi1ELb1EEENS1_21CollectiveEpilogueBwdISB_SC_SE_Li256ELb0ELb0ELi4EEENS1_19SingleTileSchedulerILb0ELb0ELb0ELi64EEEEEEEEEvNT_6ParamsE:
        .type           _ZN7cutlass13device_kernelIN5flash19enable_sm80_to_sm89INS1_16FlashAttnBwdSm80INS1_25CollectiveMainloopBwdSm80ILi1ELi1EN4cute5tupleIJNS5_1CILi32EEENS7_ILi64EEENS7_ILi256EEEEEENS_6half_tEfNS_4arch4Sm80ELb0ELb0ELb1ELb0ELb0ELb0ELb0ELb0ELi2ELi2ELi2ELi1ELb1EEENS1_21CollectiveEpilogueBwdISB_SC_SE_Li256ELb0ELb0ELi4EEENS1_19SingleTileSchedulerILb0ELb0ELb0ELi64EEEEEEEEEvNT_6ParamsE,@function
        .size           _ZN7cutlass13device_kernelIN5flash19enable_sm80_to_sm89INS1_16FlashAttnBwdSm80INS1_25CollectiveMainloopBwdSm80ILi1ELi1EN4cute5tupleIJNS5_1CILi32EEENS7_ILi64EEENS7_ILi256EEEEEENS_6half_tEfNS_4arch4Sm80ELb0ELb0ELb1ELb0ELb0ELb0ELb0ELb0ELi2ELi2ELi2ELi1ELb1EEENS1_21CollectiveEpilogueBwdISB_SC_SE_Li256ELb0ELb0ELi4EEENS1_19SingleTileSchedulerILb0ELb0ELb0ELi64EEEEEEEEEvNT_6ParamsE,(.L_x_126 - _ZN7cutlass13device_kernelIN5flash19enable_sm80_to_sm89INS1_16FlashAttnBwdSm80INS1_25CollectiveMainloopBwdSm80ILi1ELi1EN4cute5tupleIJNS5_1CILi32EEENS7_ILi64EEENS7_ILi256EEEEEENS_6half_tEfNS_4arch4Sm80ELb0ELb0ELb1ELb0ELb0ELb0ELb0ELb0ELi2ELi2ELi2ELi1ELb1EEENS1_21CollectiveEpilogueBwdISB_SC_SE_Li256ELb0ELb0ELi4EEENS1_19SingleTileSchedulerILb0ELb0ELb0ELi64EEEEEEEEEvNT_6ParamsE)
        .other          _ZN7cutlass13device_kernelIN5flash19enable_sm80_to_sm89INS1_16FlashAttnBwdSm80INS1_25CollectiveMainloopBwdSm80ILi1ELi1EN4cute5tupleIJNS5_1CILi32EEENS7_ILi64EEENS7_ILi256EEEEEENS_6half_tEfNS_4arch4Sm80ELb0ELb0ELb1ELb0ELb0ELb0ELb0ELb0ELi2ELi2ELi2ELi1ELb1EEENS1_21CollectiveEpilogueBwdISB_SC_SE_Li256ELb0ELb0ELi4EEENS1_19SingleTileSchedulerILb0ELb0ELb0ELi64EEEEEEEEEvNT_6ParamsE,@"STO_CUDA_ENTRY STV_DEFAULT"
_ZN7cutlass13device_kernelIN5flash19enable_sm80_to_sm89INS1_16FlashAttnBwdSm80INS1_25CollectiveMainloopBwdSm80ILi1ELi1EN4cute5tupleIJNS5_1CILi32EEENS7_ILi64EEENS7_ILi256EEEEEENS_6half_tEfNS_4arch4Sm80ELb0ELb0ELb1ELb0ELb0ELb0ELb0ELb0ELi2ELi2ELi2ELi1ELb1EEENS1_21CollectiveEpilogueBwdISB_SC_SE_Li256ELb0ELb0ELi4EEENS1_19SingleTileSchedulerILb0ELb0ELb0ELi64EEEEEEEEEvNT_6ParamsE:
[----:B------:R-:W-:Y:S01]  /*0000*/  LDC R1, c[0x0][0x28] ;  /* 0x00000a00ff017b82 */ /* 0x000fe20000000800 */
[----:B------:R-:W-:Y:S05]  /*0010*/  EXIT ;  /* 0x000000000000794d */ /* 0x000fea0003800000 */
.L_x_0:
[----:B------:R-:W-:-:S00]  /*0020*/  BRA `(.L_x_0) ;  /* 0xfffffffc00fc7947 */ /* 0x000fc0000383ffff */
[----:B------:R-:W-:-:S00]  /*0030*/  NOP ;  /* 0x0000000000007918 */ /* 0x000fc00000000000 */
        /* <DEDUP_REMOVED lines=12> */
.L_x_126:


//--------------------- .text._ZN7cutlass13device_kernelIN5flash19enable_sm80_to_sm89INS1_16FlashAttnBwdSm80INS1_25CollectiveMainloopBwdSm80ILi1ELi1EN4cute5tupleIJNS5_1CILi32EEENS7_ILi64EEENS7_ILi256EEEEEENS_6half_tEfNS_4arch4Sm80ELb0ELb0ELb1ELb0ELb0ELb0ELb0ELb0ELi2ELi2ELi2ELi1ELb1EEENS1_24CollectiveEpilogueBwdGQAISB_fSE_Li256ELb0ELb0EEENS1_19SingleTileSchedulerILb0ELb0ELb0ELi64EEEEEEEEEvNT_6ParamsE --------------------------
	.section	.text._ZN7cutlass13device_kernelIN5flash19enable_sm80_to_sm89INS1_16FlashAttnBwdSm80INS1_25CollectiveMainloopBwdSm80ILi1ELi1EN4cute5tupleIJNS5_1CILi32EEENS7_ILi64EEENS7_ILi256EEEEEENS_6half_tEfNS_4arch4Sm80ELb0ELb0ELb1ELb0ELb0ELb0ELb0ELb0ELi2ELi2ELi2ELi1ELb1EEENS1_24CollectiveEpilogueBwdGQAISB_fSE_Li256ELb0ELb0EEENS1_19SingleTileSchedulerILb0ELb0ELb0ELi64EEEEEEEEEvNT_6ParamsE,"ax",@progbits
	.align	128
.text._ZN7cutlass13device_kernelIN5flash19enable_sm80_to_sm89INS1_16FlashAttnBwdSm80INS1_25CollectiveMainloopBwdSm80ILi1ELi1EN4cute5tupleIJNS5_1CILi32EEENS7_ILi64EEENS7_ILi256EEEEEENS_6half_tEfNS_4arch4Sm80ELb0ELb0ELb1ELb0ELb0ELb0ELb0ELb0ELi2ELi2ELi2ELi1ELb1EEENS1_24CollectiveEpilogueBwdGQAISB_fSE_Li256ELb0ELb0EEENS1_19SingleTileSchedulerILb0ELb0ELb0ELi64EEEEEEEEEvNT_6ParamsE:
        .type           _ZN7cutlass13device_kernelIN5flash19enable_sm80_to_sm89INS1_16FlashAttnBwdSm80INS1_25CollectiveMainloopBwdSm80ILi1ELi1EN4cute5tupleIJNS5_1CILi32EEENS7_ILi64EEENS7_ILi256EEEEEENS_6half_tEfNS_4arch4Sm80ELb0ELb0ELb1ELb0ELb0ELb0ELb0ELb0ELi2ELi2ELi2ELi1ELb1EEENS1_24CollectiveEpilogueBwdGQAISB_fSE_Li256ELb0ELb0EEENS1_19SingleTileSchedulerILb0ELb0ELb0ELi64EEEEEEEEEvNT_6ParamsE,@function
        .size           _ZN7cutlass13device_kernelIN5flash19enable_sm80_to_sm89INS1_16FlashAttnBwdSm80INS1_25CollectiveMainloopBwdSm80ILi1ELi1EN4cute5tupleIJNS5_1CILi32EEENS7_ILi64EEENS7_ILi256EEEEEENS_6half_tEfNS_4arch4Sm80ELb0ELb0ELb1ELb0ELb0ELb0ELb0ELb0ELi2ELi2ELi2ELi1ELb1EEENS1_24CollectiveEpilogueBwdGQAISB_fSE_Li256ELb0ELb0EEENS1_19SingleTileSchedulerILb0ELb0ELb0ELi64EEEEEEEEEvNT_6ParamsE,(.L_x_127 - _ZN7cutlass13device_kernelIN5flash19enable_sm80_to_sm89INS1_16FlashAttnBwdSm80INS1_25CollectiveMainloopBwdSm80ILi1ELi1EN4cute5tupleIJNS5_1CILi32EEENS7_ILi64EEENS7_ILi256EEEEEENS_6half_tEfNS_4arch4Sm80ELb0ELb0ELb1ELb0ELb0ELb0ELb0ELb0ELi2ELi2ELi2ELi1ELb1EEENS1_24CollectiveEpilogueBwdGQAISB_fSE_Li256ELb0ELb0EEENS1_19SingleTileSchedulerILb0ELb0ELb0ELi64EEEEEEEEEvNT_6ParamsE)
        .other          _ZN7cutlass13device_kernelIN5flash19enable_sm80_to_sm89INS1_16FlashAttnBwdSm80INS1_25CollectiveMainloopBwdSm80ILi1ELi1EN4cute5tupleIJNS5_1CILi32EEENS7_ILi64EEENS7_ILi256EEEEEENS_6half_tEfNS_4arch4Sm80ELb0ELb0ELb1ELb0ELb0ELb0ELb0ELb0ELi2ELi2ELi2ELi1ELb1EEENS1_24CollectiveEpilogueBwdGQAISB_fSE_Li256ELb0ELb0EEENS1_19SingleTileSchedulerILb0ELb0ELb0ELi64EEEEEEEEEvNT_6ParamsE,@"STO_CUDA_ENTRY STV_DEFAULT"
_ZN7cutlass13device_kernelIN5flash19enable_sm80_to_sm89INS1_16FlashAttnBwdSm80INS1_25CollectiveMainloopBwdSm80ILi1ELi1EN4cute5tupleIJNS5_1CILi32EEENS7_ILi64EEENS7_ILi256EEEEEENS_6half_tEfNS_4arch4Sm80ELb0ELb0ELb1ELb0ELb0ELb0ELb0ELb0ELi2ELi2ELi2ELi1ELb1EEENS1_24CollectiveEpilogueBwdGQAISB_fSE_Li256ELb0ELb0EEENS1_19SingleTileSchedulerILb0ELb0ELb0ELi64EEEEEEEEEvNT_6ParamsE:
[----:B------:R-:W-:Y:S01]  /*0000*/  LDC R1, c[0x0][0x28] ;  /* 0x00000a00ff017b82 */ /* 0x000fe20000000800 */
[----:B------:R-:W-:Y:S05]  /*0010*/  EXIT ;  /* 0x000000000000794d */ /* 0x000fea0003800000 */
.L_x_1:
        /* <DEDUP_REMOVED lines=14> */
.L_x_127:


//--------------------- .text._ZN7cutlass13device_kernelIN5flash19enable_sm80_to_sm89INS1_16FlashAttnBwdSm80INS1_25CollectiveMainloopBwdSm80ILi1ELi1EN4cute5tupleIJNS5_1CILi32EEENS7_ILi64EEENS7_ILi256EEEEEENS_6half_tEfNS_4arch4Sm80ELb0ELb0ELb1ELb1ELb0ELb0ELb0ELb0ELi2ELi2ELi2ELi1ELb1EEENS1_21CollectiveEpilogueBwdISB_SC_SE_Li256ELb1ELb0ELi4EEENS1_19SingleTileSchedulerILb1ELb0ELb0ELi64EEEEEEEEEvNT_6ParamsE --------------------------
	.section	.text._ZN7cutlass13device_kernelIN5flash19enable_sm80_to_sm89INS1_16FlashAttnBwdSm80INS1_25CollectiveMainloopBwdSm80ILi1ELi1EN4cute5tupleIJNS5_1CILi32EEENS7_ILi64EEENS7_ILi256EEEEEENS_6half_tEfNS_4arch4Sm80ELb0ELb0ELb1ELb1ELb0ELb0ELb0ELb0ELi2ELi2ELi2ELi1ELb1EEENS1_21CollectiveEpilogueBwdISB_SC_SE_Li256ELb1ELb0ELi4EEENS1_19SingleTileSchedulerILb1ELb0ELb0ELi64EEEEEEEEEvNT_6ParamsE,"ax",@progbits
	.align	128
.text._ZN7cutlass13device_kernelIN5flash19enable_sm80_to_sm89INS1_16FlashAttnBwdSm80INS1_25CollectiveMainloopBwdSm80ILi1ELi1EN4cute5tupleIJNS5_1CILi32EEENS7_ILi64EEENS7_ILi256EEEEEENS_6half_tEfNS_4arch4Sm80ELb0ELb0ELb1ELb1ELb0ELb0ELb0ELb0ELi2ELi2ELi2ELi1ELb1EEENS1_21CollectiveEpilogueBwdISB_SC_SE_Li256ELb1ELb0ELi4EEENS1_19SingleTileSchedulerILb1ELb0ELb0ELi64EEEEEEEEEvNT_6ParamsE:
        .type           _ZN7cutlass13device_kernelIN5flash19enable_sm80_to_sm89INS1_16FlashAttnBwdSm80INS1_25CollectiveMainloopBwdSm80ILi1ELi1EN4cute5tupleIJNS5_1CILi32EEENS7_ILi64EEENS7_ILi256EEEEEENS_6half_tEfNS_4arch4Sm80ELb0ELb0ELb1ELb1ELb0ELb0ELb0ELb0ELi2ELi2ELi2ELi1ELb1EEENS1_21CollectiveEpilogueBwdISB_SC_SE_Li256ELb1ELb0ELi4EEENS1_19SingleTileSchedulerILb1ELb0ELb0ELi64EEEEEEEEEvNT_6ParamsE,@function
        .size           _ZN7cutlass13device_kernelIN5flash19enable_sm80_to_sm89INS1_16FlashAttnBwdSm80INS1_25CollectiveMainloopBwdSm80ILi1ELi1EN4cute5tupleIJNS5_1CILi32EEENS7_ILi64EEENS7_ILi256EEEEEENS_6half_tEfNS_4arch4Sm80ELb0ELb0ELb1ELb1ELb0ELb0ELb0ELb0ELi2ELi2ELi2ELi1ELb1EEENS1_21CollectiveEpilogueBwdISB_SC_SE_Li256ELb1ELb0ELi4EEENS1_19SingleTileSchedulerILb1ELb0ELb0ELi64EEEEEEEEEvNT_6ParamsE,(.L_x_128 - _ZN7cutlass13device_kernelIN5flash19enable_sm80_to_sm89INS1_16FlashAttnBwdSm80INS1_25CollectiveMainloopBwdSm80ILi1ELi1EN4cute5tupleIJNS5_1CILi32EEENS7_ILi64EEENS7_ILi256EEEEEENS_6half_tEfNS_4arch4Sm80ELb0ELb0ELb1ELb1ELb0ELb0ELb0ELb0ELi2ELi2ELi2ELi1ELb1EEENS1_21CollectiveEpilogueBwdISB_SC_SE_Li256ELb1ELb0ELi4EEENS1_19SingleTileSchedulerILb1ELb0ELb0ELi64EEEEEEEEEvNT_6ParamsE)
        .other          _ZN7cutlass13device_kernelIN5flash19enable_sm80_to_sm89INS1_16FlashAttnBwdSm80INS1_25CollectiveMainloopBwdSm80ILi1ELi1EN4cute5tupleIJNS5_1CILi32EEENS7_ILi64EEENS7_ILi256EEEEEENS_6half_tEfNS_4arch4Sm80ELb0ELb0ELb1ELb1ELb0ELb0ELb0ELb0ELi2ELi2ELi2ELi1ELb1EEENS1_21CollectiveEpilogueBwdISB_SC_SE_Li256ELb1ELb0ELi4EEENS1_19SingleTileSchedulerILb1ELb0ELb0ELi64EEEEEEEEEvNT_6ParamsE,@"STO_CUDA_ENTRY STV_DEFAULT"
_ZN7cutlass13device_kernelIN5flash19enable_sm80_to_sm89INS1_16FlashAttnBwdSm80INS1_25CollectiveMainloopBwdSm80ILi1ELi1EN4cute5tupleIJNS5_1CILi32EEENS7_ILi64EEENS7_ILi256EEEEEENS_6half_tEfNS_4arch4Sm80ELb0ELb0ELb1ELb1ELb0ELb0ELb0ELb0ELi2ELi2ELi2ELi1ELb1EEENS1_21CollectiveEpilogueBwdISB_SC_SE_Li256ELb1ELb0ELi4EEENS1_19SingleTileSchedulerILb1ELb0ELb0ELi64EEEEEEEEEvNT_6ParamsE:
[----:B------:R-:W-:Y:S01]  /*0000*/  LDC R1, c[0x0][0x28] ;  /* 0x00000a00ff017b82 */ /* 0x000fe20000000800 */
[----:B------:R-:W-:Y:S05]  /*0010*/  EXIT ;  /* 0x000000000000794d */ /* 0x000fea0003800000 */
.L_x_2:
        /* <DEDUP_REMOVED lines=14> */
.L_x_128:


//--------------------- .text._ZN7cutlass13device_kernelIN5flash19enable_sm80_to_sm89INS1_16FlashAttnBwdSm80INS1_25CollectiveMainloopBwdSm80ILi1ELi1EN4cute5tupleIJNS5_1CILi32EEENS7_ILi64EEENS7_ILi256EEEEEENS_6half_tEfNS_4arch4Sm80ELb0ELb0ELb1ELb1ELb0ELb0ELb0ELb0ELi2ELi2ELi2ELi1ELb1EEENS1_24CollectiveEpilogueBwdGQAISB_fSE_Li256ELb1ELb0EEENS1_19SingleTileSchedulerILb1ELb0ELb0ELi64EEEEEEEEEvNT_6ParamsE --------------------------
	.section	.text._ZN7cutlass13device_kernelIN5flash19enable_sm80_to_sm89INS1_16FlashAttnBwdSm80INS1_25CollectiveMainloopBwdSm80ILi1ELi1EN4cute5tupleIJNS5_1CILi32EEENS7_ILi64EEENS7_ILi256EEEEEENS_6half_tEfNS_4arch4Sm80ELb0ELb0ELb1ELb1ELb0ELb0ELb0ELb0ELi2ELi2ELi2ELi1ELb1EEENS1_24CollectiveEpilogueBwdGQAISB_fSE_Li256ELb1ELb0EEENS1_19SingleTileSchedulerILb1ELb0ELb0ELi64EEEEEEEEEvNT_6ParamsE,"ax",@progbits
	.align	128
.text._ZN7cutlass13device_kernelIN5flash19enable_sm80_to_sm89INS1_16FlashAttnBwdSm80INS1_25CollectiveMainloopBwdSm80ILi1ELi1EN4cute5tupleIJNS5_1CILi32EEENS7_ILi64EEENS7_ILi256EEEEEENS_6half_tEfNS_4arch4Sm80ELb0ELb0ELb1ELb1ELb0ELb0ELb0ELb0ELi2ELi2ELi2ELi1ELb1EEENS1_24CollectiveEpilogueBwdGQAISB_fSE_Li256ELb1ELb0EEENS1_19SingleTileSchedulerILb1ELb0ELb0ELi64EEEEEEEEEvNT_6ParamsE:
        .type           _ZN7cutlass13device_kernelIN5flash19enable_sm80_to_sm89INS1_16FlashAttnBwdSm80INS1_25CollectiveMainloopBwdSm80ILi1ELi1EN4cute5tupleIJNS5_1CILi32EEENS7_ILi64EEENS7_ILi256EEEEEENS_6half_tEfNS_4arch4Sm80ELb0ELb0ELb1ELb1ELb0ELb0ELb0ELb0ELi2ELi2ELi2ELi1ELb1EEENS1_24CollectiveEpilogueBwdGQAISB_fSE_Li256ELb1ELb0EEENS1_19SingleTileSchedulerILb1ELb0ELb0ELi64EEEEEEEEEvNT_6ParamsE,@function
        .size           _ZN7cutlass13device_kernelIN5flash19enable_sm80_to_sm89INS1_16FlashAttnBwdSm80INS1_25CollectiveMainloopBwdSm80ILi1ELi1EN4cute5tupleIJNS5_1CILi32EEENS7_ILi64EEENS7_ILi256EEEEEENS_6half_tEfNS_4arch4Sm80ELb0ELb0ELb1ELb1ELb0ELb0ELb0ELb0ELi2ELi2ELi2ELi1ELb1EEENS1_24CollectiveEpilogueBwdGQAISB_fSE_Li256ELb1ELb0EEENS1_19SingleTileSchedulerILb1ELb0ELb0ELi64EEEEEEEEEvNT_6ParamsE,(.L_x_129 - _ZN7cutlass13device_kernelIN5flash19enable_sm80_to_sm89INS1_16FlashAttnBwdSm80INS1_25CollectiveMainloopBwdSm80ILi1ELi1EN4cute5tupleIJNS5_1CILi32EEENS7_ILi64EEENS7_ILi256EEEEEENS_6half_tEfNS_4arch4Sm80ELb0ELb0ELb1ELb1ELb0ELb0ELb0ELb0ELi2ELi2ELi2ELi1ELb1EEENS1_24CollectiveEpilogueBwdGQAISB_fSE_Li256ELb1ELb0EEENS1_19SingleTileSchedulerILb1ELb0ELb0ELi64EEEEEEEEEvNT_6ParamsE)
        .other          _ZN7cutlass13device_kernelIN5flash19enable_sm80_to_sm89INS1_16FlashAttnBwdSm80INS1_25CollectiveMainloopBwdSm80ILi1ELi1EN4cute5tupleIJNS5_1CILi32EEENS7_ILi64EEENS7_ILi256EEEEEENS_6half_tEfNS_4arch4Sm80ELb0ELb0ELb1ELb1ELb0ELb0ELb0ELb0ELi2ELi2ELi2ELi1ELb1EEENS1_24CollectiveEpilogueBwdGQAISB_fSE_Li256ELb1ELb0EEENS1_19SingleTileSchedulerILb1ELb0ELb0ELi64EEEEEEEEEvNT_6ParamsE,@"STO_CUDA_ENTRY STV_DEFAULT"
_ZN7cutlass13device_kernelIN5flash19enable_sm80_to_sm89INS1_16FlashAttnBwdSm80INS1_25CollectiveMainloopBwdSm80ILi1ELi1EN4cute5tupleIJNS5_1CILi32EEENS7_ILi64EEENS7_ILi256EEEEEENS_6half_tEfNS_4arch4Sm80ELb0ELb0ELb1ELb1ELb0ELb0ELb0ELb0ELi2ELi2ELi2ELi1ELb1EEENS1_24CollectiveEpilogueBwdGQAISB_fSE_Li256ELb1ELb0EEENS1_19SingleTileSchedulerILb1ELb0ELb0ELi64EEEEEEEEEvNT_6ParamsE:
[----:B------:R-:W-:Y:S01]  /*0000*/  LDC R1, c[0x0][0x28] ;  /* 0x00000a00ff017b82 */ /* 0x000fe20000000800 */
[----:B------:R-:W-:Y:S05]  /*0010*/  EXIT ;  /* 0x000000000000794d */ /* 0x000fea0003800000 */
.L_x_3:
        /* <DEDUP_REMOVED lines=14> */
.L_x_129:


//--------------------- .text._ZN7cutlass13device_kernelIN5flash19enable_sm80_to_sm89INS1_16FlashAttnBwdSm80INS1_25CollectiveMainloopBwdSm80ILi1ELi1EN4cute5tupleIJNS5_1CILi32EEENS7_ILi64EEENS7_ILi256EEEEEENS_6half_tEfNS_4arch4Sm80ELb0ELb1ELb1ELb0ELb0ELb0ELb0ELb0ELi2ELi2ELi2ELi1ELb1EEENS1_21CollectiveEpilogueBwdISB_SC_SE_Li256ELb0ELb0ELi4EEENS1_19SingleTileSchedulerILb0ELb0ELb0ELi64EEEEEEEEEvNT_6ParamsE --------------------------
	.section	.text._ZN7cutlass13device_kernelIN5flash19enable_sm80_to_sm89INS1_16FlashAttnBwdSm80INS1_25CollectiveMainloopBwdSm80ILi1ELi1EN4cute5tupleIJNS5_1CILi32EEENS7_ILi64EEENS7_ILi256EEEEEENS_6half_tEfNS_4arch4Sm80ELb0ELb1ELb1ELb0ELb0ELb0ELb0ELb0ELi2ELi2ELi2ELi1ELb1EEENS1_21CollectiveEpilogueBwdISB_SC_SE_Li256ELb0ELb0ELi4EEENS1_19SingleTileSchedulerILb0ELb0ELb0ELi64EEEEEEEEEvNT_6ParamsE,"ax",@progbits
	.align	128
.text._ZN7cutlass13device_kernelIN5flash19enable_sm80_to_sm89INS1_16FlashAttnBwdSm80INS1_25CollectiveMainloopBwdSm80ILi1ELi1EN4cute5tupleIJNS5_1CILi32EEENS7_ILi64EEENS7_ILi256EEEEEENS_6half_tEfNS_4arch4Sm80ELb0ELb1ELb1ELb0ELb0ELb0ELb0ELb0ELi2ELi2ELi2ELi1ELb1EEENS1_21CollectiveEpilogueBwdISB_SC_SE_Li256ELb0ELb0ELi4EEENS1_19SingleTileSchedulerILb0ELb0ELb0ELi64EEEEEEEEEvNT_6ParamsE:
        .type           _ZN7cutlass13device_kernelIN5flash19enable_sm80_to_sm89INS1_16FlashAttnBwdSm80INS1_25CollectiveMainloopBwdSm80ILi1ELi1EN4cute5tupleIJNS5_1CILi32EEENS7_ILi64EEENS7_ILi256EEEEEENS_6half_tEfNS_4arch4Sm80ELb0ELb1ELb1ELb0ELb0ELb0ELb0ELb0ELi2ELi2ELi2ELi1ELb1EEENS1_21CollectiveEpilogueBwdISB_SC_SE_Li256ELb0ELb0ELi4EEENS1_19SingleTileSchedulerILb0ELb0ELb0ELi64EEEEEEEEEvNT_6ParamsE,@function
        .size           _ZN7cutlass13device_kernelIN5flash19enable_sm80_to_sm89INS1_16FlashAttnBwdSm80INS1_25CollectiveMainloopBwdSm80ILi1ELi1EN4cute5tupleIJNS5_1CILi32EEENS7_ILi64EEENS7_ILi256EEEEEENS_6half_tEfNS_4arch4Sm80ELb0ELb1ELb1ELb0ELb0ELb0ELb0ELb0ELi2ELi2ELi2ELi1ELb1EEENS1_21CollectiveEpilogueBwdISB_SC_SE_Li256ELb0ELb0ELi4EEENS1_19SingleTileSchedulerILb0ELb0ELb0ELi64EEEEEEEEEvNT_6ParamsE,(.L_x_130 - _ZN7cutlass13device_kernelIN5flash19enable_sm80_to_sm89INS1_16FlashAttnBwdSm80INS1_25CollectiveMainloopBwdSm80ILi1ELi1EN4cute5tupleIJNS5_1CILi32EEENS7_ILi64EEENS7_ILi256EEEEEENS_6half_tEfNS_4arch4Sm80ELb0ELb1ELb1ELb0ELb0ELb0ELb0ELb0ELi2ELi2ELi2ELi1ELb1EEENS1_21CollectiveEpilogueBwdISB_SC_SE_Li256ELb0ELb0ELi4EEENS1_19SingleTileSchedulerILb0ELb0ELb0ELi64EEEEEEEEEvNT_6ParamsE)
        .other          _ZN7cutlass13device_kernelIN5flash19enable_sm80_to_sm89INS1_16FlashAttnBwdSm80INS1_25CollectiveMainloopBwdSm80ILi1ELi1EN4cute5tupleIJNS5_1CILi32EEENS7_ILi64EEENS7_ILi256EEEEEENS_6half_tEfNS_4arch4Sm80ELb0ELb1ELb1ELb0ELb0ELb0ELb0ELb0ELi2ELi2ELi2ELi1ELb1EEENS1_21CollectiveEpilogueBwdISB_SC_SE_Li256ELb0ELb0ELi4EEENS1_19SingleTileSchedulerILb0ELb0ELb0ELi64EEEEEEEEEvNT_6ParamsE,@"STO_CUDA_ENTRY STV_DEFAULT"
_ZN7cutlass13device_kernelIN5flash19enable_sm80_to_sm89INS1_16FlashAttnBwdSm80INS1_25CollectiveMainloopBwdSm80ILi1ELi1EN4cute5tupleIJNS5_1CILi32EEENS7_ILi64EEENS7_ILi256EEEEEENS_6half_tEfNS_4arch4Sm80ELb0ELb1ELb1ELb0ELb0ELb0ELb0ELb0ELi2ELi2ELi2ELi1ELb1EEENS1_21CollectiveEpilogueBwdISB_SC_SE_Li256ELb0ELb0ELi4EEENS1_19SingleTileSchedulerILb0ELb0ELb0ELi64EEEEEEEEEvNT_6ParamsE:
[----:B------:R-:W-:Y:S01]  /*0000*/  LDC R1, c[0x0][0x28] ;  /* 0x00000a00ff017b82 */ /* 0x000fe20000000800 */
[----:B------:R-:W-:Y:S05]  /*0010*/  EXIT ;  /* 0x000000000000794d */ /* 0x000fea0003800000 */
.L_x_4:
        /* <DEDUP_REMOVED lines=14> */
.L_x_130:


//--------------------- .text._ZN7cutlass13device_kernelIN5flash19enable_sm80_to_sm89INS1_16FlashAttnBwdSm80INS1_25CollectiveMainloopBwdSm80ILi1ELi1EN4cute5tupleIJNS5_1CILi32EEENS7_ILi64EEENS7_ILi256EEEEEENS_6half_tEfNS_4arch4Sm80ELb0ELb1ELb1ELb0ELb0ELb0ELb0ELb0ELi2ELi2ELi2ELi1ELb1EEENS1_24CollectiveEpilogueBwdGQAISB_fSE_Li256ELb0ELb0EEENS1_19SingleTileSchedulerILb0ELb0ELb0ELi64EEEEEEEEEvNT_6ParamsE --------------------------
	.section	.text._ZN7cutlass13device_kernelIN5flash19enable_sm80_to_sm89INS1_16FlashAttnBwdSm80INS1_25CollectiveMainloopBwdSm80ILi1ELi1EN4cute5tupleIJNS5_1CILi32EEENS7_ILi64EEENS7_ILi256EEEEEENS_6half_tEfNS_4arch4Sm80ELb0ELb1ELb1ELb0ELb0ELb0ELb0ELb0ELi2ELi2ELi2ELi1ELb1EEENS1_24CollectiveEpilogueBwdGQAISB_fSE_Li256ELb0ELb0EEENS1_19SingleTileSchedulerILb0ELb0ELb0ELi64EEEEEEEEEvNT_6ParamsE,"ax",@progbits
	.align	128
.text._ZN7cutlass13device_kernelIN5flash19enable_sm80_to_sm89INS1_16FlashAttnBwdSm80INS1_25CollectiveMainloopBwdSm80ILi1ELi1EN4cute5tupleIJNS5_1CILi32EEENS7_ILi64EEENS7_ILi256EEEEEENS_6half_tEfNS_4arch4Sm80ELb0ELb1ELb1ELb0ELb0ELb0ELb0ELb0ELi2ELi2ELi2ELi1ELb1EEENS1_24CollectiveEpilogueBwdGQAISB_fSE_Li256ELb0ELb0EEENS1_19SingleTileSchedulerILb0ELb0ELb0ELi64EEEEEEEEEvNT_6ParamsE:
        .type           _ZN7cutlass13device_kernelIN5flash19enable_sm80_to_sm89INS1_16FlashAttnBwdSm80INS1_25CollectiveMainloopBwdSm80ILi1ELi1EN4cute5tupleIJNS5_1CILi32EEENS7_ILi64EEENS7_ILi256EEEEEENS_6half_tEfNS_4arch4Sm80ELb0ELb1ELb1ELb0ELb0ELb0ELb0ELb0ELi2ELi2ELi2ELi1ELb1EEENS1_24CollectiveEpilogueBwdGQAISB_fSE_Li256ELb0ELb0EEENS1_19SingleTileSchedulerILb0ELb0ELb0ELi64EEEEEEEEEvNT_6ParamsE,@function
        .size           _ZN7cutlass13device_kernelIN5flash19enable_sm80_to_sm89INS1_16FlashAttnBwdSm80INS1_25CollectiveMainloopBwdSm80ILi1ELi1EN4cute5tupleIJNS5_1CILi32EEENS7_ILi64EEENS7_ILi256EEEEEENS_6half_tEfNS_4arch4Sm80ELb0ELb1ELb1ELb0ELb0ELb0ELb0ELb0ELi2ELi2ELi2ELi1ELb1EEENS1_24CollectiveEpilogueBwdGQAISB_fSE_Li256ELb0ELb0EEENS1_19SingleTileSchedulerILb0ELb0ELb0ELi64EEEEEEEEEvNT_6ParamsE,(.L_x_131 - _ZN7cutlass13device_kernelIN5flash19enable_sm80_to_sm89INS1_16FlashAttnBwdSm80INS1_25CollectiveMainloopBwdSm80ILi1ELi1EN4cute5tupleIJNS5_1CILi32EEENS7_ILi64EEENS7_ILi256EEEEEENS_6half_tEfNS_4arch4Sm80ELb0ELb1ELb1ELb0ELb0ELb0ELb0ELb0ELi2ELi2ELi2ELi1ELb1EEENS1_24CollectiveEpilogueBwdGQAISB_fSE_Li256ELb0ELb0EEENS1_19SingleTileSchedulerILb0ELb0ELb0ELi64EEEEEEEEEvNT_6ParamsE)
        .other          _ZN7cutlass13device_kernelIN5flash19enable_sm80_to_sm89INS1_16FlashAttnBwdSm80INS1_25CollectiveMainloopBwdSm80ILi1ELi1EN4cute5tupleIJNS5_1CILi32EEENS7_ILi64EEENS7_ILi256EEEEEENS_6half_tEfNS_4arch4Sm80ELb0ELb1ELb1ELb0ELb0ELb0ELb0ELb0ELi2ELi2ELi2ELi1ELb1EEENS1_24CollectiveEpilogueBwdGQAISB_fSE_Li256ELb0ELb0EEENS1_19SingleTileSchedulerILb0ELb0ELb0ELi64EEEEEEEEEvNT_6ParamsE,@"STO_CUDA_ENTRY STV_DEFAULT"
_ZN7cutlass13device_kernelIN5flash19enable_sm80_to_sm89INS1_16FlashAttnBwdSm80INS1_25CollectiveMainloopBwdSm80ILi1ELi1EN4cute5tupleIJNS5_1CILi32EEENS7_ILi64EEENS7_ILi256EEEEEENS_6half_tEfNS_4arch4Sm80ELb0ELb1ELb1ELb0ELb0ELb0ELb0ELb0ELi2ELi2ELi2ELi1ELb1EEENS1_24CollectiveEpilogueBwdGQAISB_fSE_Li256ELb0ELb0EEENS1_19SingleTileSchedulerILb0ELb0ELb0ELi64EEEEEEEEEvNT_6ParamsE:
[----:B------:R-:W-:Y:S01]  /*0000*/  LDC R1, c[0x0][0x28] ;  /* 0x00000a00ff017b82 */ /* 0x000fe20000000800 */
[----:B------:R-:W-:Y:S05]  /*0010*/  EXIT ;  /* 0x000000000000794d */ /* 0x000fea0003800000 */
.L_x_5:
        /* <DEDUP_REMOVED lines=14> */
.L_x_131:


//--------------------- .text._ZN7cutlass13device_kernelIN5flash19enable_sm80_to_sm89INS1_16FlashAttnBwdSm80INS1_25CollectiveMainloopBwdSm80ILi1ELi1EN4cute5tupleIJNS5_1CILi32EEENS7_ILi64EEENS7_ILi256EEEEEENS_6half_tEfNS_4arch4Sm80ELb0ELb1ELb1ELb1ELb0ELb0ELb0ELb0ELi2ELi2ELi2ELi1ELb1EEENS1_21CollectiveEpilogueBwdISB_SC_SE_Li256ELb1ELb0ELi4EEENS1_19SingleTileSchedulerILb1ELb0ELb0ELi64EEEEEEEEEvNT_6ParamsE --------------------------
	.section	.text._ZN7cutlass13device_kernelIN5flash19enable_sm80_to_sm89INS1_16FlashAttnBwdSm80INS1_25CollectiveMainloopBwdSm80ILi1ELi1EN4cute5tupleIJNS5_1CILi32EEENS7_ILi64EEENS7_ILi256EEEEEENS_6half_tEfNS_4arch4Sm80ELb0ELb1ELb1ELb1ELb0ELb0ELb0ELb0ELi2ELi2ELi2ELi1ELb1EEENS1_21CollectiveEpilogueBwdISB_SC_SE_Li256ELb1ELb0ELi4EEENS1_19SingleTileSchedulerILb1ELb0ELb0ELi64EEEEEEEEEvNT_6ParamsE,"ax",@progbits
	.align	128
.text._ZN7cutlass13device_kernelIN5flash19enable_sm80_to_sm89INS1_16FlashAttnBwdSm80INS1_25CollectiveMainloopBwdSm80ILi1ELi1EN4cute5tupleIJNS5_1CILi32EEENS7_ILi64EEENS7_ILi256EEEEEENS_6half_tEfNS_4arch4Sm80ELb0ELb1ELb1ELb1ELb0ELb0ELb0ELb0ELi2ELi2ELi2ELi1ELb1EEENS1_21CollectiveEpilogueBwdISB_SC_SE_Li256ELb1ELb0ELi4EEENS1_19SingleTileSchedulerILb1ELb0ELb0ELi64EEEEEEEEEvNT_6ParamsE:
        .type           _ZN7cutlass13device_kernelIN5flash19enable_sm80_to_sm89INS1_16FlashAttnBwdSm80INS1_25CollectiveMainloopBwdSm80ILi1ELi1EN4cute5tupleIJNS5_1CILi32EEENS7_ILi64EEENS7_ILi256EEEEEENS_6half_tEfNS_4arch4Sm80ELb0ELb1ELb1ELb1ELb0ELb0ELb0ELb0ELi2ELi2ELi2ELi1ELb1EEENS1_21CollectiveEpilogueBwdISB_SC_SE_Li256ELb1ELb0ELi4EEENS1_19SingleTileSchedulerILb1ELb0ELb0ELi64EEEEEEEEEvNT_6ParamsE,@function
        .size           _ZN7cutlass13device_kernelIN5flash19enable_sm80_to_sm89INS1_16FlashAttnBwdSm80INS1_25CollectiveMainloopBwdSm80ILi1ELi1EN4cute5tupleIJNS5_1CILi32EEENS7_ILi64EEENS7_ILi256EEEEEENS_6half_tEfNS_4arch4Sm80ELb0ELb1ELb1ELb1ELb0ELb0ELb0ELb0ELi2ELi2ELi2ELi1ELb1EEENS1_21CollectiveEpilogueBwdISB_SC_SE_Li256ELb1ELb0ELi4EEENS1_19SingleTileSchedulerILb1ELb0ELb0ELi64EEEEEEEEEvNT_6ParamsE,(.L_x_132 - _ZN7cutlass13device_kernelIN5flash19enable_sm80_to_sm89INS1_16FlashAttnBwdSm80INS1_25CollectiveMainloopBwdSm80ILi1ELi1EN4cute5tupleIJNS5_1CILi32EEENS7_ILi64EEENS7_ILi256EEEEEENS_6half_tEfNS_4arch4Sm80ELb0ELb1ELb1ELb1ELb0ELb0ELb0ELb0ELi2ELi2ELi2ELi1ELb1EEENS1_21CollectiveEpilogueBwdISB_SC_SE_Li256ELb1ELb0ELi4EEENS1_19SingleTileSchedulerILb1ELb0ELb0ELi64EEEEEEEEEvNT_6ParamsE)
        .other          _ZN7cutlass13device_kernelIN5flash19enable_sm80_to_sm89INS1_16FlashAttnBwdSm80INS1_25CollectiveMainloopBwdSm80ILi1ELi1EN4cute5tupleIJNS5_1CILi32EEENS7_ILi64EEENS7_ILi256EEEEEENS_6half_tEfNS_4arch4Sm80ELb0ELb1ELb1ELb1ELb0ELb0ELb0ELb0ELi2ELi2ELi2ELi1ELb1EEENS1_21CollectiveEpilogueBwdISB_SC_SE_Li256ELb1ELb0ELi4EEENS1_19SingleTileSchedulerILb1ELb0ELb0ELi64EEEEEEEEEvNT_6ParamsE,@"STO_CUDA_ENTRY STV_DEFAULT"
_ZN7cutlass13device_kernelIN5flash19enable_sm80_to_sm89INS1_16FlashAttnBwdSm80INS1_25CollectiveMainloopBwdSm80ILi1ELi1EN4cute5tupleIJNS5_1CILi32EEENS7_ILi64EEENS7_ILi256EEEEEENS_6half_tEfNS_4arch4Sm80ELb0ELb1ELb1ELb1ELb0ELb0ELb0ELb0ELi2ELi2ELi2ELi1ELb1EEENS1_21CollectiveEpilogueBwdISB_SC_SE_Li256ELb1ELb0ELi4EEENS1_19SingleTileSchedulerILb1ELb0ELb0ELi64EEEEEEEEEvNT_6ParamsE:
[----:B------:R-:W-:Y:S01]  /*0000*/  LDC R1, c[0x0][0x28] ;  /* 0x00000a00ff017b82 */ /* 0x000fe20000000800 */
[----:B------:R-:W-:Y:S05]  /*0010*/  EXIT ;  /* 0x000000000000794d */ /* 0x000fea0003800000 */
.L_x_6:
        /* <DEDUP_REMOVED lines=14> */
.L_x_132:


//--------------------- .text._ZN7cutlass13device_kernelIN5flash19enable_sm80_to_sm89INS1_16FlashAttnBwdSm80INS1_25CollectiveMainloopBwdSm80ILi1ELi1EN4cute5tupleIJNS5_1CILi32EEENS7_ILi64EEENS7_ILi256EEEEEENS_6half_tEfNS_4arch4Sm80ELb0ELb1ELb1ELb1ELb0ELb0ELb0ELb0ELi2ELi2ELi2ELi1ELb1EEENS1_24CollectiveEpilogueBwdGQAISB_fSE_Li256ELb1ELb0EEENS1_19SingleTileSchedulerILb1ELb0ELb0ELi64EEEEEEEEEvNT_6ParamsE --------------------------
	.section	.text._ZN7cutlass13device_kernelIN5flash19enable_sm80_to_sm89INS1_16FlashAttnBwdSm80INS1_25CollectiveMainloopBwdSm80ILi1ELi1EN4cute5tupleIJNS5_1CILi32EEENS7_ILi64EEENS7_ILi256EEEEEENS_6half_tEfNS_4arch4Sm80ELb0ELb1ELb1ELb1ELb0ELb0ELb0ELb0ELi2ELi2ELi2ELi1ELb1EEENS1_24CollectiveEpilogueBwdGQAISB_fSE_Li256ELb1ELb0EEENS1_19SingleTileSchedulerILb1ELb0ELb0ELi64EEEEEEEEEvNT_6ParamsE,"ax",@progbits
	.align	128
.text._ZN7cutlass13device_kernelIN5flash19enable_sm80_to_sm89INS1_16FlashAttnBwdSm80INS1_25CollectiveMainloopBwdSm80ILi1ELi1EN4cute5tupleIJNS5_1CILi32EEENS7_ILi64EEENS7_ILi256EEEEEENS_6half_tEfNS_4arch4Sm80ELb0ELb1ELb1ELb1ELb0ELb0ELb0ELb0ELi2ELi2ELi2ELi1ELb1EEENS1_24CollectiveEpilogueBwdGQAISB_fSE_Li256ELb1ELb0EEENS1_19SingleTileSchedulerILb1ELb0ELb0ELi64EEEEEEEEEvNT_6ParamsE:
        .type           _ZN7cutlass13device_kernelIN5flash19enable_sm80_to_sm89INS1_16FlashAttnBwdSm80INS1_25CollectiveMainloopBwdSm80ILi1ELi1EN4cute5tupleIJNS5_1CILi32EEENS7_ILi64EEENS7_ILi256EEEEEENS_6half_tEfNS_4arch4Sm80ELb0ELb1ELb1ELb1ELb0ELb0ELb0ELb0ELi2ELi2ELi2ELi1ELb1EEENS1_24CollectiveEpilogueBwdGQAISB_fSE_Li256ELb1ELb0EEENS1_19SingleTileSchedulerILb1ELb0ELb0ELi64EEEEEEEEEvNT_6ParamsE,@function
        .size           _ZN7cutlass13device_kernelIN5flash19enable_sm80_to_sm89INS1_16FlashAttnBwdSm80INS1_25CollectiveMainloopBwdSm80ILi1ELi1EN4cute5tupleIJNS5_1CILi32EEENS7_ILi64EEENS7_ILi256EEEEEENS_6half_tEfNS_4arch4Sm80ELb0ELb1ELb1ELb1ELb0ELb0ELb0ELb0ELi2ELi2ELi2ELi1ELb1EEENS1_24CollectiveEpilogueBwdGQAISB_fSE_Li256ELb1ELb0EEENS1_19SingleTileSchedulerILb1ELb0ELb0ELi64EEEEEEEEEvNT_6ParamsE,(.L_x_133 - _ZN7cutlass13device_kernelIN5flash19enable_sm80_to_sm89INS1_16FlashAttnBwdSm80INS1_25CollectiveMainloopBwdSm80ILi1ELi1EN4cute5tupleIJNS5_1CILi32EEENS7_ILi64EEENS7_ILi256EEEEEENS_6half_tEfNS_4arch4Sm80ELb0ELb1ELb1ELb1ELb0ELb0ELb0ELb0ELi2ELi2ELi2ELi1ELb1EEENS1_24CollectiveEpilogueBwdGQAISB_fSE_Li256ELb1ELb0EEENS1_19SingleTileSchedulerILb1ELb0ELb0ELi64EEEEEEEEEvNT_6ParamsE)
        .other          _ZN7cutlass13device_kernelIN5flash19enable_sm80_to_sm89INS1_16FlashAttnBwdSm80INS1_25CollectiveMainloopBwdSm80ILi1ELi1EN4cute5tupleIJNS5_1CILi32EEENS7_ILi64EEENS7_ILi256EEEEEENS_6half_tEfNS_4arch4Sm80ELb0ELb1ELb1ELb1ELb0ELb0ELb0ELb0ELi2ELi2ELi2ELi1ELb1EEENS1_24CollectiveEpilogueBwdGQAISB_fSE_Li256ELb1ELb0EEENS1_19SingleTileSchedulerILb1ELb0ELb0ELi64EEEEEEEEEvNT_6ParamsE,@"STO_CUDA_ENTRY STV_DEFAULT"
_ZN7cutlass13device_kernelIN5flash19enable_sm80_to_sm89INS1_16FlashAttnBwdSm80INS1_25CollectiveMainloopBwdSm80ILi1ELi1EN4cute5tupleIJNS5_1CILi32EEENS7_ILi64EEENS7_ILi256EEEEEENS_6half_tEfNS_4arch4Sm80ELb0ELb1ELb1ELb1ELb0ELb0ELb0ELb0ELi2ELi2ELi2ELi1ELb1EEENS1_24CollectiveEpilogueBwdGQAISB_fSE_Li256ELb1ELb0EEENS1_19SingleTileSchedulerILb1ELb0ELb0ELi64EEEEEEEEEvNT_6ParamsE:
[----:B------:R-:W-:Y:S01]  /*0000*/  LDC R1, c[0x0][0x28] ;  /* 0x00000a00ff017b82 */ /* 0x000fe20000000800 */
[----:B------:R-:W-:Y:S05]  /*0010*/  EXIT ;  /* 0x000000000000794d */ /* 0x000fea0003800000 */
.L_x_7:
        /* <DEDUP_REMOVED lines=14> */
.L_x_133:


//--------------------- .text._ZN7cutlass13device_kernelIN5flash19enable_sm80_to_sm89INS1_16FlashAttnBwdSm80INS1_25CollectiveMainloopBwdSm80ILi1ELi1EN4cute5tupleIJNS5_1CILi32EEENS7_ILi64EEENS7_ILi256EEEEEENS_6half_tEfNS_4arch4Sm80ELb1ELb0ELb1ELb0ELb0ELb0ELb0ELb0ELi2ELi2ELi2ELi1ELb1EEENS1_21CollectiveEpilogueBwdISB_SC_SE_Li256ELb0ELb0ELi4EEENS1_25SingleTileBwdLPTSchedulerILb0ELi64ELb0EEEEEEEEEvNT_6ParamsE --------------------------
	.section	.text._ZN7cutlass13device_kernelIN5flash19enable_sm80_to_sm89INS1_16FlashAttnBwdSm80INS1_25CollectiveMainloopBwdSm80ILi1ELi1EN4cute5tupleIJNS5_1CILi32EEENS7_ILi64EEENS7_ILi256EEEEEENS_6half_tEfNS_4arch4Sm80ELb1ELb0ELb1ELb0ELb0ELb0ELb0ELb0ELi2ELi2ELi2ELi1ELb1EEENS1_21CollectiveEpilogueBwdISB_SC_SE_Li256ELb0ELb0ELi4EEENS1_25SingleTileBwdLPTSchedulerILb0ELi64ELb0EEEEEEEEEvNT_6ParamsE,"ax",@progbits
	.align	128
.text._ZN7cutlass13device_kernelIN5flash19enable_sm80_to_sm89INS1_16FlashAttnBwdSm80INS1_25CollectiveMainloopBwdSm80ILi1ELi1EN4cute5tupleIJNS5_1CILi32EEENS7_ILi64EEENS7_ILi256EEEEEENS_6half_tEfNS_4arch4Sm80ELb1ELb0ELb1ELb0ELb0ELb0ELb0ELb0ELi2ELi2ELi2ELi1ELb1EEENS1_21CollectiveEpilogueBwdISB_SC_SE_Li256ELb0ELb0ELi4EEENS1_25SingleTileBwdLPTSchedulerILb0ELi64ELb0EEEEEEEEEvNT_6ParamsE:
        .type           _ZN7cutlass13device_kernelIN5flash19enable_sm80_to_sm89INS1_16FlashAttnBwdSm80INS1_25CollectiveMainloopBwdSm80ILi1ELi1EN4cute5tupleIJNS5_1CILi32EEENS7_ILi64EEENS7_ILi256EEEEEENS_6half_tEfNS_4arch4Sm80ELb1ELb0ELb1ELb0ELb0ELb0ELb0ELb0ELi2ELi2ELi2ELi1ELb1EEENS1_21CollectiveEpilogueBwdISB_SC_SE_Li256ELb0ELb0ELi4EEENS1_25SingleTileBwdLPTSchedulerILb0ELi64ELb0EEEEEEEEEvNT_6ParamsE,@function
        .size           _ZN7cutlass13device_kernelIN5flash19enable_sm80_to_sm89INS1_16FlashAttnBwdSm80INS1_25CollectiveMainloopBwdSm80ILi1ELi1EN4cute5tupleIJNS5_1CILi32EEENS7_ILi64EEENS7_ILi256EEEEEENS_6half_tEfNS_4arch4Sm80ELb1ELb0ELb1ELb0ELb0ELb0ELb0ELb0ELi2ELi2ELi2ELi1ELb1EEENS1_21CollectiveEpilogueBwdISB_SC_SE_Li256ELb0ELb0ELi4EEENS1_25SingleTileBwdLPTSchedulerILb0ELi64ELb0EEEEEEEEEvNT_6ParamsE,(.L_x_134 - _ZN7cutlass13device_kernelIN5flash19enable_sm80_to_sm89INS1_16FlashAttnBwdSm80INS1_25CollectiveMainloopBwdSm80ILi1ELi1EN4cute5tupleIJNS5_1CILi32EEENS7_ILi64EEENS7_ILi256EEEEEENS_6half_tEfNS_4arch4Sm80ELb1ELb0ELb1ELb0ELb0ELb0ELb0ELb0ELi2ELi2ELi2ELi1ELb1EEENS1_21CollectiveEpilogueBwdISB_SC_SE_Li256ELb0ELb0ELi4EEENS1_25SingleTileBwdLPTSchedulerILb0ELi64ELb0EEEEEEEEEvNT_6ParamsE)
        .other          _ZN7cutlass13device_kernelIN5flash19enable_sm80_to_sm89INS1_16FlashAttnBwdSm80INS1_25CollectiveMainloopBwdSm80ILi1ELi1EN4cute5tupleIJNS5_1CILi32EEENS7_ILi64EEENS7_ILi256EEEEEENS_6half_tEfNS_4arch4Sm80ELb1ELb0ELb1ELb0ELb0ELb0ELb0ELb0ELi2ELi2ELi2ELi1ELb1EEENS1_21CollectiveEpilogueBwdISB_SC_SE_Li256ELb0ELb0ELi4EEENS1_25SingleTileBwdLPTSchedulerILb0ELi64ELb0EEEEEEEEEvNT_6ParamsE,@"STO_CUDA_ENTRY STV_DEFAULT"
_ZN7cutlass13device_kernelIN5flash19enable_sm80_to_sm89INS1_16FlashAttnBwdSm80INS1_25CollectiveMainloopBwdSm80ILi1ELi1EN4cute5tupleIJNS5_1CILi32EEENS7_ILi64EEENS7_ILi256EEEEEENS_6half_tEfNS_4arch4Sm80ELb1ELb0ELb1ELb0ELb0ELb0ELb0ELb0ELi2ELi2ELi2ELi1ELb1EEENS1_21CollectiveEpilogueBwdISB_SC_SE_Li256ELb0ELb0ELi4EEENS1_25SingleTileBwdLPTSchedulerILb0ELi64ELb0EEEEEEEEEvNT_6ParamsE:
[----:B------:R-:W-:Y:S01]  /*0000*/  LDC R1, c[0x0][0x28] ;  /* 0x00000a00ff017b82 */ /* 0x000fe20000000800 */
[----:B------:R-:W-:Y:S05]  /*0010*/  EXIT ;  /* 0x000000000000794d */ /* 0x000fea0003800000 */
.L_x_8:
        /* <DEDUP_REMOVED lines=14> */
.L_x_134:


//--------------------- .text._ZN7cutlass13device_kernelIN5flash19enable_sm80_to_sm89INS1_16FlashAttnBwdSm80INS1_25CollectiveMainloopBwdSm80ILi1ELi1EN4cute5tupleIJNS5_1CILi32EEENS7_ILi64EEENS7_ILi256EEEEEENS_6half_tEfNS_4arch4Sm80ELb1ELb0ELb1ELb0ELb0ELb0ELb0ELb0ELi2ELi2ELi2ELi1ELb1EEENS1_24CollectiveEpilogueBwdGQAISB_fSE_Li256ELb0ELb0EEENS1_25SingleTileBwdLPTSchedulerILb0ELi64ELb0EEEEEEEEEvNT_6ParamsE --------------------------
	.section	.text._ZN7cutlass13device_kernelIN5flash19enable_sm80_to_sm89INS1_16FlashAttnBwdSm80INS1_25CollectiveMainloopBwdSm80ILi1ELi1EN4cute5tupleIJNS5_1CILi32EEENS7_ILi64EEENS7_ILi256EEEEEENS_6half_tEfNS_4arch4Sm80ELb1ELb0ELb1ELb0ELb0ELb0ELb0ELb0ELi2ELi2ELi2ELi1ELb1EEENS1_24CollectiveEpilogueBwdGQAISB_fSE_Li256ELb0ELb0EEENS1_25SingleTileBwdLPTSchedulerILb0ELi64ELb0EEEEEEEEEvNT_6ParamsE,"ax",@progbits
	.align	128
.text._ZN7cutlass13device_kernelIN5flash19enable_sm80_to_sm89INS1_16FlashAttnBwdSm80INS1_25CollectiveMainloopBwdSm80ILi1ELi1EN4cute5tupleIJNS5_1CILi32EEENS7_ILi64EEENS7_ILi256EEEEEENS_6half_tEfNS_4arch4Sm80ELb1ELb0ELb1ELb0ELb0ELb0ELb0ELb0ELi2ELi2ELi2ELi1ELb1EEENS1_24CollectiveEpilogueBwdGQAISB_fSE_Li256ELb0ELb0EEENS1_25SingleTileBwdLPTSchedulerILb0ELi64ELb0EEEEEEEEEvNT_6ParamsE:
        .type           _ZN7cutlass13device_kernelIN5flash19enable_sm80_to_sm89INS1_16FlashAttnBwdSm80INS1_25CollectiveMainloopBwdSm80ILi1ELi1EN4cute5tupleIJNS5_1CILi32EEENS7_ILi64EEENS7_ILi256EEEEEENS_6half_tEfNS_4arch4Sm80ELb1ELb0ELb1ELb0ELb0ELb0ELb0ELb0ELi2ELi2ELi2ELi1ELb1EEENS1_24CollectiveEpilogueBwdGQAISB_fSE_Li256ELb0ELb0EEENS1_25SingleTileBwdLPTSchedulerILb0ELi64ELb0EEEEEEEEEvNT_6ParamsE,@function
        .size           _ZN7cutlass13device_kernelIN5flash19enable_sm80_to_sm89INS1_16FlashAttnBwdSm80INS1_25CollectiveMainloopBwdSm80ILi1ELi1EN4cute5tupleIJNS5_1CILi32EEENS7_ILi64EEENS7_ILi256EEEEEENS_6half_tEfNS_4arch4Sm80ELb1ELb0ELb1ELb0ELb0ELb0ELb0ELb0ELi2ELi2ELi2ELi1ELb1EEENS1_24CollectiveEpilogueBwdGQAISB_fSE_Li256ELb0ELb0EEENS1_25SingleTileBwdLPTSchedulerILb0ELi64ELb0EEEEEEEEEvNT_6ParamsE,(.L_x_135 - _ZN7cutlass13device_kernelIN5flash19enable_sm80_to_sm89INS1_16FlashAttnBwdSm80INS1_25CollectiveMainloopBwdSm80ILi1ELi1EN4cute5tupleIJNS5_1CILi32EEENS7_ILi64EEENS7_ILi256EEEEEENS_6half_tEfNS_4arch4Sm80ELb1ELb0ELb1ELb0ELb0ELb0ELb0ELb0ELi2ELi2ELi2ELi1ELb1EEENS1_24CollectiveEpilogueBwdGQAISB_fSE_Li256ELb0ELb0EEENS1_25SingleTileBwdLPTSchedulerILb0ELi64ELb0EEEEEEEEEvNT_6ParamsE)
        .other          _ZN7cutlass13device_kernelIN5flash19enable_sm80_to_sm89INS1_16FlashAttnBwdSm80INS1_25CollectiveMainloopBwdSm80ILi1ELi1EN4cute5tupleIJNS5_1CILi32EEENS7_ILi64EEENS7_ILi256EEEEEENS_6half_tEfNS_4arch4Sm80ELb1ELb0ELb1ELb0ELb0ELb0ELb0ELb0ELi2ELi2ELi2ELi1ELb1EEENS1_24CollectiveEpilogueBwdGQAISB_fSE_Li256ELb0ELb0EEENS1_25SingleTileBwdLPTSchedulerILb0ELi64ELb0EEEEEEEEEvNT_6ParamsE,@"STO_CUDA_ENTRY STV_DEFAULT"
_ZN7cutlass13device_kernelIN5flash19enable_sm80_to_sm89INS1_16FlashAttnBwdSm80INS1_25CollectiveMainloopBwdSm80ILi1ELi1EN4cute5tupleIJNS5_1CILi32EEENS7_ILi64EEENS7_ILi256EEEEEENS_6half_tEfNS_4arch4Sm80ELb1ELb0ELb1ELb0ELb0ELb0ELb0ELb0ELi2ELi2ELi2ELi1ELb1EEENS1_24CollectiveEpilogueBwdGQAISB_fSE_Li256ELb0ELb0EEENS1_25SingleTileBwdLPTSchedulerILb0ELi64ELb0EEEEEEEEEvNT_6ParamsE:
[----:B------:R-:W-:Y:S01]  /*0000*/  LDC R1, c[0x0][0x28] ;  /* 0x00000a00ff017b82 */ /* 0x000fe20000000800 */
[----:B------:R-:W-:Y:S05]  /*0010*/  EXIT ;  /* 0x000000000000794d */ /* 0x000fea0003800000 */
.L_x_9:
        /* <DEDUP_REMOVED lines=14> */
.L_x_135:


//--------------------- .text._ZN7cutlass13device_kernelIN5flash22FlashAttnBwdPreprocessIN4cute5tupleIJNS3_1CILi32EEENS5_ILi256EEEEEENS_6half_tEfNS_4arch4Sm80ELb1ELb0EEEEEvNT_6ParamsE --------------------------
	.section	.text._ZN7cutlass13device_kernelIN5flash22FlashAttnBwdPreprocessIN4cute5tupleIJNS3_1CILi32EEENS5_ILi256EEEEEENS_6half_tEfNS_4arch4Sm80ELb1ELb0EEEEEvNT_6ParamsE,"ax",@progbits
	.align	128
.text._ZN7cutlass13device_kernelIN5flash22FlashAttnBwdPreprocessIN4cute5tupleIJNS3_1CILi32EEENS5_ILi256EEEEEENS_6half_tEfNS_4arch4Sm80ELb1ELb0EEEEEvNT_6ParamsE:
        .type           _ZN7cutlass13device_kernelIN5flash22FlashAttnBwdPreprocessIN4cute5tupleIJNS3_1CILi32EEENS5_ILi256EEEEEENS_6half_tEfNS_4arch4Sm80ELb1ELb0EEEEEvNT_6ParamsE,@function
        .size           _ZN7cutlass13device_kernelIN5flash22FlashAttnBwdPreprocessIN4cute5tupleIJNS3_1CILi32EEENS5_ILi256EEEEEENS_6half_tEfNS_4arch4Sm80ELb1ELb0EEEEEvNT_6ParamsE,(.L_x_136 - _ZN7cutlass13device_kernelIN5flash22FlashAttnBwdPreprocessIN4cute5tupleIJNS3_1CILi32EEENS5_ILi256EEEEEENS_6half_tEfNS_4arch4Sm80ELb1ELb0EEEEEvNT_6ParamsE)
        .other          _ZN7cutlass13device_kernelIN5flash22FlashAttnBwdPreprocessIN4cute5tupleIJNS3_1CILi32EEENS5_ILi256EEEEEENS_6half_tEfNS_4arch4Sm80ELb1ELb0EEEEEvNT_6ParamsE,@"STO_CUDA_ENTRY STV_DEFAULT"
_ZN7cutlass13device_kernelIN5flash22FlashAttnBwdPreprocessIN4cute5tupleIJNS3_1CILi32EEENS5_ILi256EEEEEENS_6half_tEfNS_4arch4Sm80ELb1ELb0EEEEEvNT_6ParamsE:
[----:B------:R-:W-:Y:S01]  /*0000*/  LDC R1, c[0x0][0x28] ;  /* 0x00000a00ff017b82 */ /* 0x000fe20000000800 */
[----:B------:R-:W0:Y:S01]  /*0010*/  S2R R7, SR_CTAID.X ;  /* 0x0000000000077919 */ /* 0x000e220000002500 */
[----:B------:R-:W-:-:S06]  /*0020*/  ULDC UR4, c[0x0][0x218] ;  /* 0x0000860000047ab9 */ /* 0x000fcc0000000800 */
[----:B------:R-:W1:Y:S01]  /*0030*/  S2UR UR8, SR_CTAID.Y ;  /* 0x00000000000879c3 */ /* 0x000e620000002600 */
[----:B------:R-:W-:Y:S01]  /*0040*/  MOV R4, 0x7f800000 ;  /* 0x7f80000000047802 */ /* 0x000fe20000000f00 */
[----:B------:R-:W2:Y:S01]  /*0050*/  S2R R6, SR_TID.X ;  /* 0x0000000000067919 */ /* 0x000ea20000002100 */
[----:B------:R-:W-:-:S05]  /*0060*/  ULDC.64 UR6, c[0x0][0x208] ;  /* 0x0000820000067ab9 */ /* 0x000fca0000000a00 */
[----:B------:R-:W3:Y:S08]  /*0070*/  S2UR UR9, SR_CTAID.Z ;  /* 0x00000000000979c3 */ /* 0x000ef00000002700 */
[----:B------:R-:W4:Y:S01]  /*0080*/  LDC.64 R28, c[0x0][0x238] ;  /* 0x00008e00ff1c7b82 */ /* 0x000f220000000a00 */
[----:B-1----:R-:W-:-:S07]  /*0090*/  USHF.R.S32.HI UR10, URZ, 0x1f, UR8 ;  /* 0x0000001f3f0a7899 */ /* 0x002fce0008011408 */
[----:B------:R-:W1:Y:S01]  /*00a0*/  LDC.64 R14, c[0x0][0x250] ;  /* 0x00009400ff0e7b82 */ /* 0x000e620000000a00 */
[----:B0-----:R-:W-:Y:S01]  /*00b0*/  SHF.L.U32 R32, R7, 0x5, RZ ;  /* 0x0000000507207819 */ /* 0x001fe200000006ff */
[----:B---3--:R-:W-:-:S06]  /*00c0*/  USHF.R.S32.HI UR11, URZ, 0x1f, UR9 ;  /* 0x0000001f3f0b7899 */ /* 0x008fcc0008011409 */
[----:B------:R-:W0:Y:S01]  /*00d0*/  LDC.64 R24, c[0x0][0x258] ;  /* 0x00009600ff187b82 */ /* 0x000e220000000a00 */
[----:B--2---:R-:W-:Y:S02]  /*00e0*/  ISETP.GT.AND P0, PT, R6, 0x1f, PT ;  /* 0x0000001f0600780c */ /* 0x004fe40003f04270 */
[----:B------:R-:W-:-:S04]  /*00f0*/  IADD3 R5, -R32, UR4, RZ ;  /* 0x0000000420057c10 */ /* 0x000fc8000fffe1ff */
[----:B------:R-:W-:-:S13]  /*0100*/  ISETP.GE.OR P1, PT, R6, R5, P0 ;  /* 0x000000050600720c */ /* 0x000fda0000726670 */
[----:B------:R-:W2:Y:S01]  /*0110*/  @!P1 LDC.64 R8, c[0x0][0x290] ;  /* 0x0000a400ff089b82 */ /* 0x000ea20000000a00 */
[----:B------:R-:W-:Y:S02]  /*0120*/  @!P1 SHF.R.S32.HI R3, RZ, 0x1f, R6 ;  /* 0x0000001fff039819 */ /* 0x000fe40000011406 */
[----:B------:R-:W-:-:S04]  /*0130*/  @!P1 IADD3 R2, P2, R32, R6, RZ ;  /* 0x0000000620029210 */ /* 0x000fc80007f5e0ff */
[----:B------:R-:W-:Y:S01]  /*0140*/  @!P1 LEA.HI.X.SX32 R3, R32, R3, 0x1, P2 ;  /* 0x0000000320039211 */ /* 0x000fe200010f0eff */
[----:B------:R-:W3:Y:S08]  /*0150*/  @!P1 LDC.64 R10, c[0x0][0x298] ;  /* 0x0000a600ff0a9b82 */ /* 0x000ef00000000a00 */
[----:B------:R-:W4:Y:S01]  /*0160*/  @!P1 LDC.64 R12, c[0x0][0x288] ;  /* 0x0000a200ff0c9b82 */ /* 0x000f220000000a00 */
[----:B--2---:R-:W-:-:S02]  /*0170*/  @!P1 IMAD R0, R8, UR10, RZ ;  /* 0x0000000a08009c24 */ /* 0x004fc4000f8e02ff */
[----:B------:R-:W-:-:S04]  /*0180*/  @!P1 IMAD.WIDE.U32 R2, R8, UR8, R2 ;  /* 0x0000000808029c25 */ /* 0x000fc8000f8e0002 */
[----:B------:R-:W-:Y:S02]  /*0190*/  @!P1 IMAD R9, R9, UR8, R0 ;  /* 0x0000000809099c24 */ /* 0x000fe4000f8e0200 */
[----:B---3--:R-:W-:-:S03]  /*01a0*/  @!P1 IMAD R0, R10, UR11, RZ ;  /* 0x0000000b0a009c24 */ /* 0x008fc6000f8e02ff */
[----:B------:R-:W-:Y:S01]  /*01b0*/  @!P1 IADD3 R3, R3, R9, RZ ;  /* 0x0000000903039210 */ /* 0x000fe20007ffe0ff */
[----:B------:R-:W-:Y:S02]  /*01c0*/  @!P1 IMAD R9, R11, UR9, R0 ;  /* 0x000000090b099c24 */ /* 0x000fe4000f8e0200 */
[----:B------:R-:W-:Y:S02]  /*01d0*/  @!P1 IMAD.WIDE.U32 R2, R10, UR9, R2 ;  /* 0x000000090a029c25 */ /* 0x000fe4000f8e0002 */
[----:B------:R-:W2:Y:S03]  /*01e0*/  LDC.64 R10, c[0x0][0x230] ;  /* 0x00008c00ff0a7b82 */ /* 0x000ea60000000a00 */
[----:B------:R-:W-:Y:S02]  /*01f0*/  @!P1 IADD3 R0, R3, R9, RZ ;  /* 0x0000000903009210 */ /* 0x000fe40007ffe0ff */
[----:B------:R-:W-:-:S02]  /*0200*/  SHF.R.S32.HI R3, RZ, 0x1f, R6 ;  /* 0x0000001fff037819 */ /* 0x000fc40000011406 */
[C---:B----4-:R-:W-:Y:S02]  /*0210*/  @!P1 LEA R8, P2, R2.reuse, R12, 0x2 ;  /* 0x0000000c02089211 */ /* 0x050fe400078410ff */
[----:B------:R-:W-:Y:S02]  /*0220*/  LEA.HI R36, R3, R6, RZ, 0x4 ;  /* 0x0000000603247211 */ /* 0x000fe400078f20ff */
[----:B------:R-:W-:Y:S02]  /*0230*/  @!P1 LEA.HI.X R9, R2, R13, R0, 0x2, P2 ;  /* 0x0000000d02099211 */ /* 0x000fe400010f1400 */
[----:B------:R-:W-:-:S03]  /*0240*/  LOP3.LUT R3, R36, 0xfffffff0, RZ, 0xc0, !PT ;  /* 0xfffffff024037812 */ /* 0x000fc600078ec0ff */
[----:B------:R3:W5:Y:S01]  /*0250*/  @!P1 LDG.E R4, desc[UR6][R8.64] ;  /* 0x0000000608049981 */ /* 0x000762000c1e1900 */
[----:B------:R-:W-:Y:S01]  /*0260*/  IADD3 R3, -R3, R6, RZ ;  /* 0x0000000603037210 */ /* 0x000fe20007ffe1ff */
[----:B------:R-:W-:Y:S01]  /*0270*/  BSSY B0, `(.L_x_10) ;  /* 0x0000026000007945 */ /* 0x000fe20003800000 */
[----:B------:R-:W-:Y:S01]  /*0280*/  SHF.R.S32.HI R36, RZ, 0x4, R36 ;  /* 0x00000004ff247819 */ /* 0x000fe20000011424 */
[----:B------:R-:W-:Y:S01]  /*0290*/  HFMA2.MMA R12, -RZ, RZ, 0, 0 ;  /* 0x00000000ff0c7435 */ /* 0x000fe200000001ff */
[----:B------:R-:W-:Y:S02]  /*02a0*/  SHF.L.U32 R34, R3, 0x3, RZ ;  /* 0x0000000303227819 */ /* 0x000fe400000006ff */
[----:B------:R-:W-:Y:S02]  /*02b0*/  CS2R R20, SRZ ;  /* 0x0000000000147805 */ /* 0x000fe4000001ff00 */
[----:B------:R-:W-:Y:S01]  /*02c0*/  ISETP.GE.AND P1, PT, R36, R5, PT ;  /* 0x000000052400720c */ /* 0x000fe20003f26270 */
[----:B--2---:R-:W-:Y:S01]  /*02d0*/  IMAD R0, R10, UR10, RZ ;  /* 0x0000000a0a007c24 */ /* 0x004fe2000f8e02ff */
[----:B------:R-:W-:-:S02]  /*02e0*/  SHF.R.S32.HI R35, RZ, 0x1f, R34 ;  /* 0x0000001fff237819 */ /* 0x000fc40000011422 */
[----:B------:R-:W-:Y:S02]  /*02f0*/  CS2R R16, SRZ ;  /* 0x0000000000107805 */ /* 0x000fe4000001ff00 */
[----:B------:R-:W-:Y:S01]  /*0300*/  SHF.R.S32.HI R37, RZ, 0x1f, R36 ;  /* 0x0000001fff257819 */ /* 0x000fe20000011424 */
[----:B------:R-:W-:Y:S01]  /*0310*/  IMAD R11, R11, UR8, R0 ;  /* 0x000000080b0b7c24 */ /* 0x000fe2000f8e0200 */
[----:B------:R-:W-:Y:S01]  /*0320*/  CS2R R18, SRZ ;  /* 0x0000000000127805 */ /* 0x000fe2000001ff00 */
[----:B---3--:R-:W-:Y:S01]  /*0330*/  IMAD.WIDE.U32 R8, R10, UR8, R34 ;  /* 0x000000080a087c25 */ /* 0x008fe2000f8e0022 */
[----:B------:R-:W-:-:S03]  /*0340*/  IADD3 R2, R36, 0x10, RZ ;  /* 0x0000001024027810 */ /* 0x000fc60007ffe0ff */
[----:B------:R-:W-:Y:S01]  /*0350*/  IMAD R0, R28, UR11, RZ ;  /* 0x0000000b1c007c24 */ /* 0x000fe2000f8e02ff */
[----:B------:R-:W-:Y:S02]  /*0360*/  IADD3 R9, R9, R11, RZ ;  /* 0x0000000b09097210 */ /* 0x000fe40007ffe0ff */
[----:B------:R-:W-:Y:S01]  /*0370*/  CS2R R10, SRZ ;  /* 0x00000000000a7805 */ /* 0x000fe2000001ff00 */
[----:B------:R-:W-:-:S04]  /*0380*/  IMAD.WIDE R38, R7, 0x20, R36 ;  /* 0x0000002007267825 */ /* 0x000fc800078e0224 */
[----:B------:R-:W-:Y:S02]  /*0390*/  IMAD R29, R29, UR9, R0 ;  /* 0x000000091d1d7c24 */ /* 0x000fe4000f8e0200 */
[----:B------:R-:W-:Y:S01]  /*03a0*/  IMAD.WIDE.U32 R26, R28, UR9, R8 ;  /* 0x000000091c1a7c25 */ /* 0x000fe2000f8e0008 */
[----:B------:R-:W-:-:S04]  /*03b0*/  CS2R R8, SRZ ;  /* 0x0000000000087805 */ /* 0x000fc8000001ff00 */
[----:B------:R-:W-:Y:S01]  /*03c0*/  IADD3 R29, R27, R29, RZ ;  /* 0x0000001d1b1d7210 */ /* 0x000fe20007ffe0ff */
[----:B01----:R-:W-:Y:S06]  /*03d0*/  @P1 BRA `(.L_x_11) ;  /* 0x00000000003c1947 */ /* 0x003fec0003800000 */
[----:B------:R-:W-:Y:S01]  /*03e0*/  ULDC.64 UR12, c[0x0][0x228] ;  /* 0x00008a00000c7ab9 */ /* 0x000fe20000000a00 */
[----:B------:R-:W-:Y:S01]  /*03f0*/  MOV R28, R26 ;  /* 0x0000001a001c7202 */ /* 0x000fe20000000f00 */
[----:B------:R-:W-:Y:S01]  /*0400*/  IMAD R13, R39, UR12, RZ ;  /* 0x0000000c270d7c24 */ /* 0x000fe2000f8e02ff */
[----:B------:R-:W-:Y:S01]  /*0410*/  IADD3 R0, R34, 0x80, RZ ;  /* 0x0000008022007810 */ /* 0x000fe20007ffe0ff */
[----:B------:R-:W-:Y:S02]  /*0420*/  ULDC UR5, c[0x0][0x21c] ;  /* 0x0000870000057ab9 */ /* 0x000fe40000000800 */
[----:B------:R-:W-:Y:S01]  /*0430*/  IMAD.WIDE.U32 R30, R38, UR12, R28 ;  /* 0x0000000c261e7c25 */ /* 0x000fe2000f8e001c */
[----:B------:R-:W-:Y:S02]  /*0440*/  ISETP.GE.AND P2, PT, R34, UR5, PT ;  /* 0x0000000522007c0c */ /* 0x000fe4000bf46270 */
[----:B------:R-:W-:Y:S01]  /*0450*/  ISETP.GE.AND P3, PT, R0, UR5, PT ;  /* 0x0000000500007c0c */ /* 0x000fe2000bf66270 */
[----:B------:R-:W-:Y:S01]  /*0460*/  IMAD R13, R38, UR13, R13 ;  /* 0x0000000d260d7c24 */ /* 0x000fe2000f8e020d */
[----:B------:R-:W-:-:S02]  /*0470*/  ULDC.64 UR12, c[0x0][0x210] ;  /* 0x00008400000c7ab9 */ /* 0x000fc40000000a00 */
[----:B------:R-:W-:Y:S02]  /*0480*/  LEA R22, P4, R30, UR12, 0x1 ;  /* 0x0000000c1e167c11 */ /* 0x000fe4000f8808ff */
[----:B------:R-:W-:-:S04]  /*0490*/  IADD3 R13, R31, R13, RZ ;  /* 0x0000000d1f0d7210 */ /* 0x000fc80007ffe0ff */
[----:B------:R-:W-:-:S05]  /*04a0*/  LEA.HI.X R23, R30, UR13, R13, 0x1, P4 ;  /* 0x0000000d1e177c11 */ /* 0x000fca000a0f0c0d */
[----:B------:R0:W5:Y:S04]  /*04b0*/  @!P2 LDG.E.128 R16, desc[UR6][R22.64] ;  /* 0x000000061610a981 */ /* 0x000168000c1e1d00 */
[----:B------:R0:W5:Y:S02]  /*04c0*/  @!P3 LDG.E.128 R8, desc[UR6][R22.64+0x100] ;  /* 0x000100061608b981 */ /* 0x000164000c1e1d00 */
.L_x_11:
[----:B------:R-:W-:Y:S05]  /*04d0*/  BSYNC B0 ;  /* 0x0000000000007941 */ /* 0x000fea0003800000 */
.L_x_10:
[----:B------:R-:W-:Y:S01]  /*04e0*/  ISETP.GE.AND P2, PT, R2, R5, PT ;  /* 0x000000050200720c */ /* 0x000fe20003f46270 */
[----:B------:R-:W-:Y:S01]  /*04f0*/  BSSY B0, `(.L_x_12) ;  /* 0x000001e000007945 */ /* 0x000fe20003800000 */
[----:B-----5:R-:W-:Y:S01]  /*0500*/  MOV R0, R16 ;  /* 0x0000001000007202 */ /* 0x020fe20000000f00 */
[C---:B------:R-:W-:Y:S01]  /*0510*/  IMAD R16, R14.reuse, UR10, RZ ;  /* 0x0000000a0e107c24 */ /* 0x040fe2000f8e02ff */
[----:B------:R-:W-:Y:S01]  /*0520*/  MOV R40, R17 ;  /* 0x0000001100287202 */ /* 0x000fe20000000f00 */
[----:B------:R-:W-:Y:S01]  /*0530*/  HFMA2.MMA R13, -RZ, RZ, 0, 0 ;  /* 0x00000000ff0d7435 */ /* 0x000fe200000001ff */
[----:B------:R-:W-:Y:S01]  /*0540*/  MOV R41, R18 ;  /* 0x0000001200297202 */ /* 0x000fe20000000f00 */
[----:B------:R-:W-:Y:S01]  /*0550*/  IMAD R31, R15, UR8, R16 ;  /* 0x000000080f1f7c24 */ /* 0x000fe2000f8e0210 */
[----:B------:R-:W-:Y:S01]  /*0560*/  MOV R45, R19 ;  /* 0x00000013002d7202 */ /* 0x000fe20000000f00 */
[----:B------:R-:W-:Y:S01]  /*0570*/  IMAD.WIDE.U32 R16, R14, UR8, R34 ;  /* 0x000000080e107c25 */ /* 0x000fe2000f8e0022 */
[----:B0-----:R-:W-:-:S02]  /*0580*/  CS2R R22, SRZ ;  /* 0x0000000000167805 */ /* 0x001fc4000001ff00 */
[----:B------:R-:W-:Y:S01]  /*0590*/  CS2R R14, SRZ ;  /* 0x00000000000e7805 */ /* 0x000fe2000001ff00 */
[----:B------:R-:W-:Y:S06]  /*05a0*/  @P2 BRA `(.L_x_13) ;  /* 0x0000000000482947 */ /* 0x000fec0003800000 */
[----:B------:R-:W-:Y:S01]  /*05b0*/  IADD3 R27, P3, R38, 0x10, RZ ;  /* 0x00000010261b7810 */ /* 0x000fe20007f7e0ff */
[----:B------:R-:W-:Y:S01]  /*05c0*/  ULDC.64 UR12, c[0x0][0x228] ;  /* 0x00008a00000c7ab9 */ /* 0x000fe20000000a00 */
[----:B------:R-:W-:Y:S01]  /*05d0*/  MOV R19, R29 ;  /* 0x0000001d00137202 */ /* 0x000fe20000000f00 */
[----:B------:R-:W-:Y:S01]  /*05e0*/  ULDC UR5, c[0x0][0x21c] ;  /* 0x0000870000057ab9 */ /* 0x000fe20000000800 */
[----:B------:R-:W-:Y:S02]  /*05f0*/  IADD3.X R18, RZ, R39, RZ, P3, !PT ;  /* 0x00000027ff127210 */ /* 0x000fe40001ffe4ff */
[----:B------:R-:W-:-:S03]  /*0600*/  ISETP.GE.AND P4, PT, R34, UR5, PT ;  /* 0x0000000522007c0c */ /* 0x000fc6000bf86270 */
[----:B------:R-:W-:Y:S01]  /*0610*/  IMAD R28, R18, UR12, RZ ;  /* 0x0000000c121c7c24 */ /* 0x000fe2000f8e02ff */
[----:B------:R-:W-:Y:S02]  /*0620*/  MOV R18, R26 ;  /* 0x0000001a00127202 */ /* 0x000fe40000000f00 */
[----:B------:R-:W-:-:S03]  /*0630*/  IADD3 R26, R34, 0x80, RZ ;  /* 0x00000080221a7810 */ /* 0x000fc60007ffe0ff */
[----:B------:R-:W-:Y:S01]  /*0640*/  IMAD.WIDE.U32 R18, R27, UR12, R18 ;  /* 0x0000000c1b127c25 */ /* 0x000fe2000f8e0012 */
[----:B------:R-:W-:-:S03]  /*0650*/  ISETP.GE.AND P5, PT, R26, UR5, PT ;  /* 0x000000051a007c0c */ /* 0x000fc6000bfa6270 */
[----:B------:R-:W-:Y:S01]  /*0660*/  IMAD R27, R27, UR13, R28 ;  /* 0x0000000d1b1b7c24 */ /* 0x000fe2000f8e021c */
[----:B------:R-:W-:Y:S02]  /*0670*/  ULDC.64 UR12, c[0x0][0x210] ;  /* 0x00008400000c7ab9 */ /* 0x000fe40000000a00 */
[----:B------:R-:W-:Y:S02]  /*0680*/  LEA R26, P3, R18, UR12, 0x1 ;  /* 0x0000000c121a7c11 */ /* 0x000fe4000f8608ff */
[----:B------:R-:W-:-:S04]  /*0690*/  IADD3 R19, R19, R27, RZ ;  /* 0x0000001b13137210 */ /* 0x000fc80007ffe0ff */
[----:B------:R-:W-:-:S05]  /*06a0*/  LEA.HI.X R27, R18, UR13, R19, 0x1, P3 ;  /* 0x0000000d121b7c11 */ /* 0x000fca00098f0c13 */
[----:B------:R0:W5:Y:S04]  /*06b0*/  @!P4 LDG.E.128 R20, desc[UR6][R26.64] ;  /* 0x000000061a14c981 */ /* 0x000168000c1e1d00 */
[----:B------:R0:W5:Y:S02]  /*06c0*/  @!P5 LDG.E.128 R12, desc[UR6][R26.64+0x100] ;  /* 0x000100061a0cd981 */ /* 0x000164000c1e1d00 */
.L_x_13:
[----:B------:R-:W-:Y:S05]  /*06d0*/  BSYNC B0 ;  /* 0x0000000000007941 */ /* 0x000fea0003800000 */
.L_x_12:
[----:B------:R-:W-:Y:S01]  /*06e0*/  IADD3 R17, R17, R31, RZ ;  /* 0x0000001f11117210 */ /* 0x000fe20007ffe0ff */
[C---:B------:R-:W-:Y:S01]  /*06f0*/  IMAD R18, R24.reuse, UR11, RZ ;  /* 0x0000000b18127c24 */ /* 0x040fe2000f8e02ff */
[----:B------:R-:W-:Y:S01]  /*0700*/  BSSY B0, `(.L_x_14) ;  /* 0x000001e000007945 */ /* 0x000fe20003800000 */
[----:B------:R-:W-:Y:S01]  /*0710*/  HFMA2.MMA R28, -RZ, RZ, 0, 0 ;  /* 0x00000000ff1c7435 */ /* 0x000fe200000001ff */
[----:B-----5:R-:W-:Y:S01]  /*0720*/  MOV R44, R20 ;  /* 0x00000014002c7202 */ /* 0x020fe20000000f00 */
[----:B------:R-:W-:Y:S01]  /*0730*/  IMAD R43, R25, UR9, R18 ;  /* 0x00000009192b7c24 */ /* 0x000fe2000f8e0212 */
[----:B------:R-:W-:Y:S01]  /*0740*/  MOV R47, R21 ;  /* 0x00000015002f7202 */ /* 0x000fe20000000f00 */
[----:B------:R-:W-:Y:S01]  /*0750*/  IMAD.WIDE.U32 R52, R24, UR9, R16 ;  /* 0x0000000918347c25 */ /* 0x000fe2000f8e0010 */
[----:B------:R-:W-:Y:S02]  /*0760*/  MOV R46, R22 ;  /* 0x00000016002e7202 */ /* 0x000fe40000000f00 */
[----:B------:R-:W-:-:S02]  /*0770*/  CS2R R24, SRZ ;  /* 0x0000000000187805 */ /* 0x000fc4000001ff00 */
[----:B------:R-:W-:Y:S02]  /*0780*/  MOV R48, R23 ;  /* 0x0000001700307202 */ /* 0x000fe40000000f00 */
[----:B------:R-:W-:Y:S02]  /*0790*/  CS2R R16, SRZ ;  /* 0x0000000000107805 */ /* 0x000fe4000001ff00 */
[----:B------:R-:W-:Y:S02]  /*07a0*/  CS2R R18, SRZ ;  /* 0x0000000000127805 */ /* 0x000fe4000001ff00 */
[----:B------:R-:W-:Y:S02]  /*07b0*/  CS2R R20, SRZ ;  /* 0x0000000000147805 */ /* 0x000fe4000001ff00 */
[----:B------:R-:W-:Y:S02]  /*07c0*/  CS2R R22, SRZ ;  /* 0x0000000000167805 */ /* 0x000fe4000001ff00 */
[----:B------:R-:W-:Y:S01]  /*07d0*/  IADD3 R43, R53, R43, RZ ;  /* 0x0000002b352b7210 */ /* 0x000fe20007ffe0ff */
[----:B------:R-:W-:Y:S06]  /*07e0*/  @P1 BRA `(.L_x_15) ;  /* 0x00000000003c1947 */ /* 0x000fec0003800000 */
[----:B------:R-:W-:Y:S01]  /*07f0*/  ULDC.64 UR12, c[0x0][0x248] ;  /* 0x00009200000c7ab9 */ /* 0x000fe20000000a00 */
[----:B------:R-:W-:Y:S01]  /*0800*/  MOV R42, R52 ;  /* 0x00000034002a7202 */ /* 0x000fe20000000f00 */
[----:B------:R-:W-:Y:S01]  /*0810*/  IMAD R29, R39, UR12, RZ ;  /* 0x0000000c271d7c24 */ /* 0x000fe2000f8e02ff */
[----:B------:R-:W-:Y:S01]  /*0820*/  IADD3 R30, R34, 0x80, RZ ;  /* 0x00000080221e7810 */ /* 0x000fe20007ffe0ff */
[----:B------:R-:W-:Y:S02]  /*0830*/  ULDC UR5, c[0x0][0x21c] ;  /* 0x0000870000057ab9 */ /* 0x000fe40000000800 */
[----:B0-----:R-:W-:Y:S01]  /*0840*/  IMAD.WIDE.U32 R26, R38, UR12, R42 ;  /* 0x0000000c261a7c25 */ /* 0x001fe2000f8e002a */
        /* <DEDUP_REMOVED lines=9> */
.L_x_15:
[----:B------:R-:W-:Y:S05]  /*08e0*/  BSYNC B0 ;  /* 0x0000000000007941 */ /* 0x000fea0003800000 */
.L_x_14:
[----:B-----5:R-:W-:Y:S01]  /*08f0*/  MOV R49, R16 ;  /* 0x0000001000317202 */ /* 0x020fe20000000f00 */
[----:B------:R-:W-:Y:S01]  /*0900*/  BSSY B0, `(.L_x_16) ;  /* 0x0000018000007945 */ /* 0x000fe20003800000 */
[----:B------:R-:W-:Y:S01]  /*0910*/  HFMA2.MMA R29, -RZ, RZ, 0, 0 ;  /* 0x00000000ff1d7435 */ /* 0x000fe200000001ff */
[----:B0-----:R-:W-:Y:S02]  /*0920*/  CS2R R26, SRZ ;  /* 0x00000000001a7805 */ /* 0x001fe4000001ff00 */
[----:B-1----:R-:W-:Y:S01]  /*0930*/  CS2R R30, SRZ ;  /* 0x00000000001e7805 */ /* 0x002fe2000001ff00 */
[----:B------:R-:W-:Y:S02]  /*0940*/  HADD2.F32 R50, -RZ, R0.H1_H1 ;  /* 0x30000000ff327230 */ /* 0x000fe40000004100 */
[----:B------:R-:W-:Y:S01]  /*0950*/  HADD2.F32 R51, -RZ, R49.H1_H1 ;  /* 0x30000031ff337230 */ /* 0x000fe20000004100 */
[----:B------:R-:W-:Y:S06]  /*0960*/  @P2 BRA `(.L_x_17) ;  /* 0x0000000000442947 */ /* 0x000fec0003800000 */
[----:B------:R-:W-:Y:S01]  /*0970*/  IADD3 R35, P1, R38, 0x10, RZ ;  /* 0x0000001026237810 */ /* 0x000fe20007f3e0ff */
[----:B------:R-:W-:Y:S01]  /*0980*/  ULDC.64 UR12, c[0x0][0x248] ;  /* 0x00009200000c7ab9 */ /* 0x000fe20000000a00 */
[----:B------:R-:W-:Y:S01]  /*0990*/  MOV R42, R52 ;  /* 0x00000034002a7202 */ /* 0x000fe20000000f00 */
[----:B------:R-:W-:Y:S01]  /*09a0*/  ULDC UR5, c[0x0][0x21c] ;  /* 0x0000870000057ab9 */ /* 0x000fe20000000800 */
[----:B------:R-:W-:Y:S02]  /*09b0*/  IADD3.X R38, RZ, R39, RZ, P1, !PT ;  /* 0x00000027ff267210 */ /* 0x000fe40000ffe4ff */
[----:B------:R-:W-:Y:S01]  /*09c0*/  ISETP.GE.AND P2, PT, R34, UR5, PT ;  /* 0x0000000522007c0c */ /* 0x000fe2000bf46270 */
[----:B------:R-:W-:-:S04]  /*09d0*/  IMAD.WIDE.U32 R42, R35, UR12, R42 ;  /* 0x0000000c232a7c25 */ /* 0x000fc8000f8e002a */
[----:B------:R-:W-:Y:S01]  /*09e0*/  IMAD R52, R38, UR12, RZ ;  /* 0x0000000c26347c24 */ /* 0x000fe2000f8e02ff */
[----:B------:R-:W-:-:S03]  /*09f0*/  IADD3 R38, R34, 0x80, RZ ;  /* 0x0000008022267810 */ /* 0x000fc60007ffe0ff */
[----:B------:R-:W-:Y:S01]  /*0a00*/  IMAD R35, R35, UR13, R52 ;  /* 0x0000000d23237c24 */ /* 0x000fe2000f8e0234 */
[----:B------:R-:W-:Y:S01]  /*0a10*/  ISETP.GE.AND P3, PT, R38, UR5, PT ;  /* 0x0000000526007c0c */ /* 0x000fe2000bf66270 */
[----:B------:R-:W-:Y:S02]  /*0a20*/  ULDC.64 UR12, c[0x0][0x240] ;  /* 0x00009000000c7ab9 */ /* 0x000fe40000000a00 */
[----:B------:R-:W-:Y:S02]  /*0a30*/  LEA R34, P1, R42, UR12, 0x1 ;  /* 0x0000000c2a227c11 */ /* 0x000fe4000f8208ff */
[----:B------:R-:W-:-:S04]  /*0a40*/  IADD3 R35, R43, R35, RZ ;  /* 0x000000232b237210 */ /* 0x000fc80007ffe0ff */
[----:B------:R-:W-:-:S05]  /*0a50*/  LEA.HI.X R35, R42, UR13, R35, 0x1, P1 ;  /* 0x0000000d2a237c11 */ /* 0x000fca00088f0c23 */
[----:B------:R0:W5:Y:S04]  /*0a60*/  @!P2 LDG.E.128 R24, desc[UR6][R34.64] ;  /* 0x000000062218a981 */ /* 0x000168000c1e1d00 */
[----:B------:R0:W5:Y:S02]  /*0a70*/  @!P3 LDG.E.128 R28, desc[UR6][R34.64+0x100] ;  /* 0x00010006221cb981 */ /* 0x000164000c1e1d00 */
.L_x_17:
[----:B------:R-:W-:Y:S05]  /*0a80*/  BSYNC B0 ;  /* 0x0000000000007941 */ /* 0x000fea0003800000 */
.L_x_16:
[----:B------:R-:W-:Y:S02]  /*0a90*/  HADD2.F32 R0, -RZ, R0.H0_H0 ;  /* 0x20000000ff007230 */ /* 0x000fe40000004100 */
[----:B------:R-:W-:Y:S01]  /*0aa0*/  FMUL.FTZ R51, R50, R51 ;  /* 0x0000003332337220 */ /* 0x000fe20000410000 */
[----:B0-----:R-:W-:Y:S01]  /*0ab0*/  HADD2.F32 R35, -RZ, R49.H0_H0 ;  /* 0x20000031ff237230 */ /* 0x001fe20000004100 */
[----:B------:R-:W-:Y:S01]  /*0ac0*/  ISETP.NE.AND P1, PT, R3, RZ, PT ;  /* 0x000000ff0300720c */ /* 0x000fe20003f25270 */
[----:B-----5:R-:W-:Y:S01]  /*0ad0*/  HADD2.F32 R39, -RZ, R24.H1_H1 ;  /* 0x30000018ff277230 */ /* 0x020fe20000004100 */
[----:B------:R-:W-:Y:S01]  /*0ae0*/  BSSY B0, `(.L_x_18) ;  /* 0x0000085000007945 */ /* 0x000fe20003800000 */
[----:B------:R-:W-:Y:S02]  /*0af0*/  HADD2.F32 R16, -RZ, R40.H0_H0 ;  /* 0x20000028ff107230 */ /* 0x000fe40000004100 */
[----:B------:R-:W-:Y:S01]  /*0b00*/  FFMA.FTZ R51, R0, R35, R51 ;  /* 0x0000002300337223 */ /* 0x000fe20000010033 */
[----:B------:R-:W-:-:S02]  /*0b10*/  HADD2.F32 R0, -RZ, R44.H1_H1 ;  /* 0x3000002cff007230 */ /* 0x000fc40000004100 */
[----:B------:R-:W-:Y:S02]  /*0b20*/  HADD2.F32 R44, -RZ, R44.H0_H0 ;  /* 0x2000002cff2c7230 */ /* 0x000fe40000004100 */
[----:B------:R-:W-:Y:S02]  /*0b30*/  HADD2.F32 R35, -RZ, R24.H0_H0 ;  /* 0x20000018ff237230 */ /* 0x000fe40000004100 */
[----:B------:R-:W-:Y:S01]  /*0b40*/  FMUL.FTZ R39, R0, R39 ;  /* 0x0000002700277220 */ /* 0x000fe20000410000 */
[----:B------:R-:W-:Y:S02]  /*0b50*/  HADD2.F32 R43, -RZ, R17.H0_H0 ;  /* 0x20000011ff2b7230 */ /* 0x000fe40000004100 */
[----:B------:R-:W-:Y:S02]  /*0b60*/  HADD2.F32 R0, -RZ, R47.H0_H0 ;  /* 0x2000002fff007230 */ /* 0x000fe40000004100 */
[----:B------:R-:W-:Y:S01]  /*0b70*/  FFMA.FTZ R39, R44, R35, R39 ;  /* 0x000000232c277223 */ /* 0x000fe20000010027 */
[----:B------:R-:W-:-:S02]  /*0b80*/  HADD2.F32 R35, -RZ, R25.H0_H0 ;  /* 0x20000019ff237230 */ /* 0x000fc40000004100 */
[----:B------:R-:W-:Y:S01]  /*0b90*/  FFMA.FTZ R43, R16, R43, R51 ;  /* 0x0000002b102b7223 */ /* 0x000fe20000010033 */
[----:B------:R-:W-:Y:S02]  /*0ba0*/  HADD2.F32 R40, -RZ, R40.H1_H1 ;  /* 0x30000028ff287230 */ /* 0x000fe40000004100 */
[----:B------:R-:W-:Y:S02]  /*0bb0*/  HADD2.F32 R17, -RZ, R17.H1_H1 ;  /* 0x30000011ff117230 */ /* 0x000fe40000004100 */
[----:B------:R-:W-:Y:S01]  /*0bc0*/  FFMA.FTZ R0, R0, R35, R39 ;  /* 0x0000002300007223 */ /* 0x000fe20000010027 */
[----:B------:R-:W-:Y:S02]  /*0bd0*/  HADD2.F32 R47, -RZ, R47.H1_H1 ;  /* 0x3000002fff2f7230 */ /* 0x000fe40000004100 */
[----:B------:R-:W-:Y:S02]  /*0be0*/  HADD2.F32 R16, -RZ, R25.H1_H1 ;  /* 0x30000019ff107230 */ /* 0x000fe40000004100 */
[----:B------:R-:W-:Y:S01]  /*0bf0*/  FFMA.FTZ R43, R40, R17, R43 ;  /* 0x00000011282b7223 */ /* 0x000fe2000001002b */
[----:B------:R-:W-:-:S02]  /*0c00*/  HADD2.F32 R38, -RZ, R41.H0_H0 ;  /* 0x20000029ff267230 */ /* 0x000fc40000004100 */
[----:B------:R-:W-:Y:S02]  /*0c10*/  HADD2.F32 R25, -RZ, R46.H0_H0 ;  /* 0x2000002eff197230 */ /* 0x000fe40000004100 */
[----:B------:R-:W-:Y:S01]  /*0c20*/  FFMA.FTZ R40, R47, R16, R0 ;  /* 0x000000102f287223 */ /* 0x000fe20000010000 */
[----:B------:R-:W-:Y:S02]  /*0c30*/  HADD2.F32 R35, -RZ, R18.H0_H0 ;  /* 0x20000012ff237230 */ /* 0x000fe40000004100 */
[----:B------:R-:W-:Y:S02]  /*0c40*/  HADD2.F32 R34, -RZ, R26.H0_H0 ;  /* 0x2000001aff227230 */ /* 0x000fe40000004100 */
[----:B------:R-:W-:Y:S02]  /*0c50*/  HADD2.F32 R46, -RZ, R46.H1_H1 ;  /* 0x3000002eff2e7230 */ /* 0x000fe40000004100 */
[----:B------:R-:W-:Y:S01]  /*0c60*/  FFMA.FTZ R38, R38, R35, R43 ;  /* 0x0000002326267223 */ /* 0x000fe2000001002b */
[----:B------:R-:W-:-:S02]  /*0c70*/  HADD2.F32 R43, -RZ, R41.H1_H1 ;  /* 0x30000029ff2b7230 */ /* 0x000fc40000004100 */
[----:B------:R-:W-:Y:S01]  /*0c80*/  FFMA.FTZ R51, R25, R34, R40 ;  /* 0x0000002219337223 */ /* 0x000fe20000010028 */
[----:B------:R-:W-:Y:S02]  /*0c90*/  HADD2.F32 R40, -RZ, R18.H1_H1 ;  /* 0x30000012ff287230 */ /* 0x000fe40000004100 */
[----:B------:R-:W-:Y:S02]  /*0ca0*/  HADD2.F32 R47, -RZ, R26.H1_H1 ;  /* 0x3000001aff2f7230 */ /* 0x000fe40000004100 */
[--C-:B------:R-:W-:Y:S02]  /*0cb0*/  HADD2.F32 R18, -RZ, R22.reuse.H0_H0 ;  /* 0x20000016ff127230 */ /* 0x100fe40000004100 */
[----:B------:R-:W-:Y:S01]  /*0cc0*/  FFMA.FTZ R49, R43, R40, R38 ;  /* 0x000000282b317223 */ /* 0x000fe20000010026 */
[----:B------:R-:W-:Y:S02]  /*0cd0*/  HADD2.F32 R35, -RZ, R22.H1_H1 ;  /* 0x30000016ff237230 */ /* 0x000fe40000004100 */
[----:B------:R-:W-:Y:S01]  /*0ce0*/  FFMA.FTZ R46, R46, R47, R51 ;  /* 0x0000002f2e2e7223 */ /* 0x000fe20000010033 */
[----:B------:R-:W-:-:S02]  /*0cf0*/  HADD2.F32 R41, -RZ, R20.H0_H0 ;  /* 0x20000014ff297230 */ /* 0x000fc40000004100 */
[----:B------:R-:W-:Y:S02]  /*0d00*/  HADD2.F32 R39, -RZ, R20.H1_H1 ;  /* 0x30000014ff277230 */ /* 0x000fe40000004100 */
[--C-:B------:R-:W-:Y:S02]  /*0d10*/  HADD2.F32 R25, -RZ, R21.reuse.H0_H0 ;  /* 0x20000015ff197230 */ /* 0x100fe40000004100 */
[----:B------:R-:W-:Y:S02]  /*0d20*/  HADD2.F32 R34, -RZ, R21.H1_H1 ;  /* 0x30000015ff227230 */ /* 0x000fe40000004100 */
[----:B------:R-:W-:Y:S02]  /*0d30*/  HADD2.F32 R22, -RZ, R45.H0_H0 ;  /* 0x2000002dff167230 */ /* 0x000fe40000004100 */
[----:B------:R-:W-:Y:S02]  /*0d40*/  HADD2.F32 R43, -RZ, R19.H0_H0 ;  /* 0x20000013ff2b7230 */ /* 0x000fe40000004100 */
[----:B------:R-:W-:-:S02]  /*0d50*/  HADD2.F32 R21, -RZ, R23.H0_H0 ;  /* 0x20000017ff157230 */ /* 0x000fc40000004100 */
[----:B------:R-:W-:Y:S02]  /*0d60*/  HADD2.F32 R20, -RZ, R23.H1_H1 ;  /* 0x30000017ff147230 */ /* 0x000fe40000004100 */
[----:B------:R-:W-:Y:S01]  /*0d70*/  FFMA.FTZ R22, R22, R43, R49 ;  /* 0x0000002b16167223 */ /* 0x000fe20000010031 */
[--C-:B------:R-:W-:Y:S02]  /*0d80*/  HADD2.F32 R23, -RZ, R48.reuse.H0_H0 ;  /* 0x20000030ff177230 */ /* 0x100fe40000004100 */
[----:B------:R-:W-:Y:S02]  /*0d90*/  HADD2.F32 R38, -RZ, R27.H0_H0 ;  /* 0x2000001bff267230 */ /* 0x000fe40000004100 */
[----:B------:R-:W-:Y:S02]  /*0da0*/  HADD2.F32 R45, -RZ, R45.H1_H1 ;  /* 0x3000002dff2d7230 */ /* 0x000fe40000004100 */
[----:B------:R-:W-:Y:S02]  /*0db0*/  HADD2.F32 R26, -RZ, R19.H1_H1 ;  /* 0x30000013ff1a7230 */ /* 0x000fe40000004100 */
[----:B------:R-:W-:Y:S01]  /*0dc0*/  FFMA.FTZ R23, R23, R38, R46 ;  /* 0x0000002617177223 */ /* 0x000fe2000001002e */
[----:B------:R-:W-:-:S02]  /*0dd0*/  HADD2.F32 R48, -RZ, R48.H1_H1 ;  /* 0x30000030ff307230 */ /* 0x000fc40000004100 */
[----:B------:R-:W-:Y:S02]  /*0de0*/  HADD2.F32 R27, -RZ, R27.H1_H1 ;  /* 0x3000001bff1b7230 */ /* 0x000fe40000004100 */
[----:B------:R-:W-:Y:S01]  /*0df0*/  FFMA.FTZ R45, R45, R26, R22 ;  /* 0x0000001a2d2d7223 */ /* 0x000fe20000010016 */
[----:B------:R-:W-:Y:S02]  /*0e00*/  HADD2.F32 R0, -RZ, R8.H0_H0 ;  /* 0x20000008ff007230 */ /* 0x000fe40000004100 */
[----:B------:R-:W-:Y:S02]  /*0e10*/  HADD2.F32 R19, -RZ, R12.H0_H0 ;  /* 0x2000000cff137230 */ /* 0x000fe40000004100 */
[----:B------:R-:W-:Y:S01]  /*0e20*/  FFMA.FTZ R48, R48, R27, R23 ;  /* 0x0000001b30307223 */ /* 0x000fe20000010017 */
[----:B------:R-:W-:Y:S02]  /*0e30*/  HADD2.F32 R22, -RZ, R28.H0_H0 ;  /* 0x2000001cff167230 */ /* 0x000fe40000004100 */
[----:B------:R-:W-:Y:S01]  /*0e40*/  FFMA.FTZ R41, R0, R41, R45 ;  /* 0x0000002900297223 */ /* 0x000fe2000001002d */
[----:B------:R-:W-:-:S02]  /*0e50*/  HADD2.F32 R16, -RZ, R8.H1_H1 ;  /* 0x30000008ff107230 */ /* 0x000fc40000004100 */
[----:B------:R-:W-:Y:S02]  /*0e60*/  HADD2.F32 R12, -RZ, R12.H1_H1 ;  /* 0x3000000cff0c7230 */ /* 0x000fe40000004100 */
[----:B------:R-:W-:Y:S01]  /*0e70*/  FFMA.FTZ R27, R19, R22, R48 ;  /* 0x00000016131b7223 */ /* 0x000fe20000010030 */
[----:B------:R-:W-:Y:S02]  /*0e80*/  HADD2.F32 R23, -RZ, R28.H1_H1 ;  /* 0x3000001cff177230 */ /* 0x000fe40000004100 */
[----:B------:R-:W-:Y:S01]  /*0e90*/  FFMA.FTZ R39, R16, R39, R41 ;  /* 0x0000002710277223 */ /* 0x000fe20000010029 */
        /* <DEDUP_REMOVED lines=9> */
[----:B------:R-:W-:Y:S01]  /*0f30*/  FFMA.FTZ R12, R17, R34, R12 ;  /* 0x00000022110c7223 */ /* 0x000fe2000001000c */
[----:B------:R-:W-:Y:S02]  /*0f40*/  HADD2.F32 R9, -RZ, R10.H0_H0 ;  /* 0x2000000aff097230 */ /* 0x000fe40000004100 */
[----:B------:R-:W-:-:S02]  /*0f50*/  HADD2.F32 R0, -RZ, R14.H0_H0 ;  /* 0x2000000eff007230 */ /* 0x000fc40000004100 */
[----:B------:R-:W-:Y:S01]  /*0f60*/  FFMA.FTZ R19, R13, R8, R16 ;  /* 0x000000080d137223 */ /* 0x000fe20000010010 */
[----:B------:R-:W-:Y:S02]  /*0f70*/  HADD2.F32 R17, -RZ, R30.H0_H0 ;  /* 0x2000001eff117230 */ /* 0x000fe40000004100 */
[----:B------:R-:W-:Y:S01]  /*0f80*/  FFMA.FTZ R13, R9, R18, R12 ;  /* 0x00000012090d7223 */ /* 0x000fe2000001000c */
[----:B------:R-:W-:Y:S02]  /*0f90*/  HADD2.F32 R24, -RZ, R10.H1_H1 ;  /* 0x3000000aff187230 */ /* 0x000fe40000004100 */
[----:B------:R-:W-:Y:S02]  /*0fa0*/  HADD2.F32 R14, -RZ, R14.H1_H1 ;  /* 0x3000000eff0e7230 */ /* 0x000fe40000004100 */
[----:B------:R-:W-:Y:S01]  /*0fb0*/  FFMA.FTZ R17, R0, R17, R19 ;  /* 0x0000001100117223 */ /* 0x000fe20000010013 */
[----:B------:R-:W-:Y:S02]  /*0fc0*/  HADD2.F32 R9, -RZ, R30.H1_H1 ;  /* 0x3000001eff097230 */ /* 0x000fe40000004100 */
[----:B------:R-:W-:Y:S01]  /*0fd0*/  FFMA.FTZ R35, R24, R35, R13 ;  /* 0x0000002318237223 */ /* 0x000fe2000001000d */
[----:B------:R-:W-:Y:S01]  /*0fe0*/  HADD2.F32 R10, -RZ, R11.H0_H0 ;  /* 0x2000000bff0a7230 */ /* 0x000fe20000004100 */
[----:B------:R-:W-:Y:S01]  /*0ff0*/  SHF.L.U32 R19, R6, 0x2, RZ ;  /* 0x0000000206137819 */ /* 0x000fe200000006ff */
        /* <DEDUP_REMOVED lines=8> */
[----:B------:R-:W-:-:S03]  /*1080*/  FFMA.FTZ R10, R11, R20, R10 ;  /* 0x000000140b0a7223 */ /* 0x000fc6000001000a */
[----:B------:R-:W-:Y:S02]  /*1090*/  FFMA.FTZ R8, R15, R8, R0 ;  /* 0x000000080f087223 */ /* 0x000fe40000010000 */
[----:B------:R-:W0:Y:S04]  /*10a0*/  SHFL.BFLY PT, R9, R10, 0x8, 0x1f ;  /* 0x0d001f000a097f89 */ /* 0x000e2800000e0000 */
[----:B------:R-:W1:Y:S01]  /*10b0*/  SHFL.BFLY PT, R11, R8, 0x8, 0x1f ;  /* 0x0d001f00080b7f89 */ /* 0x000e6200000e0000 */
[----:B0-----:R-:W-:Y:S01]  /*10c0*/  FADD.FTZ R9, R10, R9 ;  /* 0x000000090a097221 */ /* 0x001fe20000010000 */
[----:B-1----:R-:W-:-:S04]  /*10d0*/  FADD.FTZ R14, R8, R11 ;  /* 0x0000000b080e7221 */ /* 0x002fc80000010000 */
[----:B------:R-:W0:Y:S04]  /*10e0*/  SHFL.BFLY PT, R0, R9, 0x4, 0x1f ;  /* 0x0c801f0009007f89 */ /* 0x000e2800000e0000 */
[----:B------:R-:W1:Y:S01]  /*10f0*/  SHFL.BFLY PT, R11, R14, 0x4, 0x1f ;  /* 0x0c801f000e0b7f89 */ /* 0x000e6200000e0000 */
[----:B0-----:R-:W-:Y:S02]  /*1100*/  FADD.FTZ R0, R9, R0 ;  /* 0x0000000009007221 */ /* 0x001fe40000010000 */
[----:B------:R-:W0:Y:S01]  /*1110*/  LDC.64 R8, c[0x0][0x2d8] ;  /* 0x0000b600ff087b82 */ /* 0x000e220000000a00 */
[----:B-1----:R-:W-:Y:S02]  /*1120*/  FADD.FTZ R15, R14, R11 ;  /* 0x0000000b0e0f7221 */ /* 0x002fe40000010000 */
[----:B------:R-:W1:Y:S04]  /*1130*/  SHFL.BFLY PT, R11, R0, 0x2, 0x1f ;  /* 0x0c401f00000b7f89 */ /* 0x000e6800000e0000 */
[----:B------:R-:W2:Y:S01]  /*1140*/  SHFL.BFLY PT, R16, R15, 0x2, 0x1f ;  /* 0x0c401f000f107f89 */ /* 0x000ea200000e0000 */
[----:B-1----:R-:W-:Y:S01]  /*1150*/  FADD.FTZ R12, R0, R11 ;  /* 0x0000000b000c7221 */ /* 0x002fe20000010000 */
[----:B------:R-:W-:Y:S01]  /*1160*/  SHF.L.U32 R0, R7, 0xd, RZ ;  /* 0x0000000d07007819 */ /* 0x000fe200000006ff */
[----:B------:R-:W1:Y:S01]  /*1170*/  LDC.64 R10, c[0x0][0x2d0] ;  /* 0x0000b400ff0a7b82 */ /* 0x000e620000000a00 */
[----:B--2---:R-:W-:-:S02]  /*1180*/  FADD.FTZ R16, R15, R16 ;  /* 0x000000100f107221 */ /* 0x004fc40000010000 */
[----:B------:R-:W2:Y:S04]  /*1190*/  SHFL.BFLY PT, R13, R12, 0x1, 0x1f ;  /* 0x0c201f000c0d7f89 */ /* 0x000ea800000e0000 */
[----:B------:R-:W3:Y:S01]  /*11a0*/  SHFL.BFLY PT, R17, R16, 0x1, 0x1f ;  /* 0x0c201f0010117f89 */ /* 0x000ee200000e0000 */
[----:B--2---:R-:W-:Y:S01]  /*11b0*/  FADD.FTZ R18, R12, R13 ;  /* 0x0000000d0c127221 */ /* 0x004fe20000010000 */
[----:B---3--:R-:W-:Y:S01]  /*11c0*/  FADD.FTZ R22, R16, R17 ;  /* 0x0000001110167221 */ /* 0x008fe20000010000 */
[----:B0-----:R-:W-:Y:S06]  /*11d0*/  @P1 BRA `(.L_x_19) ;  /* 0x0000000000541947 */ /* 0x001fec0003800000 */
[----:B------:R-:W0:Y:S01]  /*11e0*/  LDC.64 R16, c[0x0][0x278] ;  /* 0x00009e00ff107b82 */ /* 0x000e220000000a00 */
[----:B------:R-:W-:Y:S01]  /*11f0*/  SHF.R.S32.HI R33, RZ, 0x1f, R32 ;  /* 0x0000001fff217819 */ /* 0x000fe20000011420 */
[----:B------:R-:W-:Y:S01]  /*1200*/  ULDC.64 UR12, c[0x0][0x260] ;  /* 0x00009800000c7ab9 */ /* 0x000fe20000000a00 */
[----:B------:R-:W-:-:S05]  /*1210*/  ISETP.GE.AND P2, PT, R36, R5, PT ;  /* 0x000000052400720c */ /* 0x000fca0003f46270 */
[----:B------:R-:W2:Y:S01]  /*1220*/  LDC.64 R20, c[0x0][0x280] ;  /* 0x0000a000ff147b82 */ /* 0x000ea20000000a00 */
[C---:B0-----:R-:W-:Y:S02]  /*1230*/  IMAD R14, R16.reuse, UR10, RZ ;  /* 0x0000000a100e7c24 */ /* 0x041fe4000f8e02ff */
[----:B------:R-:W-:-:S04]  /*1240*/  IMAD.WIDE.U32 R12, R16, UR8, R32 ;  /* 0x00000008100c7c25 */ /* 0x000fc8000f8e0020 */
[----:B------:R-:W-:Y:S02]  /*1250*/  IMAD R3, R17, UR8, R14 ;  /* 0x0000000811037c24 */ /* 0x000fe4000f8e020e */
[----:B--2---:R-:W-:-:S03]  /*1260*/  IMAD R14, R20, UR11, RZ ;  /* 0x0000000b140e7c24 */ /* 0x004fc6000f8e02ff */
[----:B------:R-:W-:Y:S01]  /*1270*/  IADD3 R13, R13, R3, RZ ;  /* 0x000000030d0d7210 */ /* 0x000fe20007ffe0ff */
[----:B------:R-:W-:Y:S02]  /*1280*/  IMAD R15, R21, UR9, R14 ;  /* 0x00000009150f7c24 */ /* 0x000fe4000f8e020e */
[----:B------:R-:W-:-:S03]  /*1290*/  IMAD.WIDE.U32 R12, R20, UR9, R12 ;  /* 0x00000009140c7c25 */ /* 0x000fc6000f8e000c */
[----:B------:R-:W-:-:S04]  /*12a0*/  IADD3 R3, P1, R36, R12, RZ ;  /* 0x0000000c24037210 */ /* 0x000fc80007f3e0ff */
[----:B------:R-:W-:Y:S02]  /*12b0*/  IADD3.X R14, R37, R13, R15, P1, !PT ;  /* 0x0000000d250e7210 */ /* 0x000fe40000ffe40f */
[C---:B------:R-:W-:Y:S02]  /*12c0*/  LEA R12, P3, R3.reuse, UR12, 0x2 ;  /* 0x0000000c030c7c11 */ /* 0x040fe4000f8610ff */
[----:B------:R-:W-:Y:S02]  /*12d0*/  ISETP.GE.AND P1, PT, R2, R5, PT ;  /* 0x000000050200720c */ /* 0x000fe40003f26270 */
[----:B------:R-:W-:Y:S02]  /*12e0*/  LEA.HI.X R13, R3, UR13, R14, 0x2, P3 ;  /* 0x0000000d030d7c11 */ /* 0x000fe400098f140e */
[----:B------:R-:W-:Y:S02]  /*12f0*/  FSEL R3, R18, RZ, !P2 ;  /* 0x000000ff12037208 */ /* 0x000fe40005000000 */
[----:B------:R-:W-:-:S03]  /*1300*/  FSEL R5, R22, RZ, !P1 ;  /* 0x000000ff16057208 */ /* 0x000fc60004800000 */
[----:B------:R0:W-:Y:S04]  /*1310*/  STG.E desc[UR6][R12.64], R3 ;  /* 0x000000030c007986 */ /* 0x0001e8000c101906 */
[----:B------:R0:W-:Y:S02]  /*1320*/  STG.E desc[UR6][R12.64+0x40], R5 ;  /* 0x000040050c007986 */ /* 0x0001e4000c101906 */
.L_x_19:
[----:B------:R-:W-:Y:S05]  /*1330*/  BSYNC B0 ;  /* 0x0000000000007941 */ /* 0x000fea0003800000 */
.L_x_18:
[----:B------:R-:W-:Y:S01]  /*1340*/  UIADD3 UR4, UR4, 0x1f, URZ ;  /* 0x0000001f04047890 */ /* 0x000fe2000fffe03f */
[----:B0-----:R-:W-:Y:S01]  /*1350*/  SHF.R.S32.HI R3, RZ, 0x1f, R19 ;  /* 0x0000001fff037819 */ /* 0x001fe20000011413 */
[----:B------:R-:W-:Y:S01]  /*1360*/  BSSY B0, `(.L_x_20) ;  /* 0x0000025000007945 */ /* 0x000fe20003800000 */
[----:B------:R-:W-:Y:S01]  /*1370*/  IADD3 R2, P1, R0, R19, RZ ;  /* 0x0000001300027210 */ /* 0x000fe20007f3e0ff */
[----:B------:R-:W-:-:S03]  /*1380*/  USHF.R.S32.HI UR5, URZ, 0x1f, UR4 ;  /* 0x0000001f3f057899 */ /* 0x000fc60008011404 */
[----:B------:R-:W-:Y:S01]  /*1390*/  LEA.HI.X.SX32 R3, R0, R3, 0x1, P1 ;  /* 0x0000000300037211 */ /* 0x000fe200008f0eff */
[----:B------:R-:W-:Y:S01]  /*13a0*/  ULEA.HI UR5, UR5, UR4, URZ, 0x5 ;  /* 0x0000000405057291 */ /* 0x000fe2000f8f283f */
[----:B-1----:R-:W-:-:S03]  /*13b0*/  IMAD R0, R10, UR10, RZ ;  /* 0x0000000a0a007c24 */ /* 0x002fc6000f8e02ff */
[----:B------:R-:W-:Y:S01]  /*13c0*/  ULOP3.LUT UR5, UR5, 0xffffffe0, URZ, 0xc0, !UPT ;  /* 0xffffffe005057892 */ /* 0x000fe2000f8ec03f */
[----:B------:R-:W-:Y:S02]  /*13d0*/  IMAD R5, R11, UR8, R0 ;  /* 0x000000080b057c24 */ /* 0x000fe4000f8e0200 */
[----:B------:R-:W-:-:S03]  /*13e0*/  IMAD.WIDE.U32 R10, R10, UR8, R2 ;  /* 0x000000080a0a7c25 */ /* 0x000fc6000f8e0002 */
[----:B------:R-:W-:Y:S01]  /*13f0*/  IADD3 R3, -R32, UR5, RZ ;  /* 0x0000000520037c10 */ /* 0x000fe2000fffe1ff */
[----:B------:R-:W-:Y:S01]  /*1400*/  IMAD R0, R8, UR11, RZ ;  /* 0x0000000b08007c24 */ /* 0x000fe2000f8e02ff */
[----:B------:R-:W-:Y:S02]  /*1410*/  IADD3 R11, R11, R5, RZ ;  /* 0x000000050b0b7210 */ /* 0x000fe40007ffe0ff */
[----:B------:R-:W-:Y:S01]  /*1420*/  ISETP.GE.OR P0, PT, R6, R3, P0 ;  /* 0x000000030600720c */ /* 0x000fe20000706670 */
[----:B------:R-:W-:Y:S02]  /*1430*/  IMAD R5, R9, UR9, R0 ;  /* 0x0000000909057c24 */ /* 0x000fe4000f8e0200 */
[----:B------:R-:W-:-:S05]  /*1440*/  IMAD.WIDE.U32 R10, R8, UR9, R10 ;  /* 0x00000009080a7c25 */ /* 0x000fca000f8e000a */
[----:B------:R-:W-:-:S05]  /*1450*/  IADD3 R5, R11, R5, RZ ;  /* 0x000000050b057210 */ /* 0x000fca0007ffe0ff */
[----:B------:R-:W-:Y:S05]  /*1460*/  @P0 BRA `(.L_x_21) ;  /* 0x0000000000500947 */ /* 0x000fea0003800000 */
[----:B------:R-:W0:Y:S01]  /*1470*/  LDC.64 R8, c[0x0][0x2a8] ;  /* 0x0000aa00ff087b82 */ /* 0x000e220000000a00 */
[----:B------:R-:W-:Y:S01]  /*1480*/  SHF.R.S32.HI R3, RZ, 0x1f, R6 ;  /* 0x0000001fff037819 */ /* 0x000fe20000011406 */
[----:B------:R-:W-:Y:S01]  /*1490*/  ULDC.64 UR4, c[0x0][0x2a0] ;  /* 0x0000a80000047ab9 */ /* 0x000fe20000000a00 */
[----:B------:R-:W-:-:S04]  /*14a0*/  IADD3 R2, P0, R32, R6, RZ ;  /* 0x0000000620027210 */ /* 0x000fc80007f1e0ff */
[----:B------:R-:W-:Y:S01]  /*14b0*/  LEA.HI.X.SX32 R3, R32, R3, 0x1, P0 ;  /* 0x0000000320037211 */ /* 0x000fe200000f0eff */
[----:B------:R-:W1:Y:S01]  /*14c0*/  LDC.64 R12, c[0x0][0x2b0] ;  /* 0x0000ac00ff0c7b82 */ /* 0x000e620000000a00 */
[----:B------:R-:W-:Y:S01]  /*14d0*/  FSETP.NEU.FTZ.AND P0, PT, R4, -INF , PT ;  /* 0xff8000000400780b */ /* 0x000fe20003f1d000 */
[C---:B0-----:R-:W-:Y:S02]  /*14e0*/  IMAD R0, R8.reuse, UR10, RZ ;  /* 0x0000000a08007c24 */ /* 0x041fe4000f8e02ff */
[----:B------:R-:W-:-:S04]  /*14f0*/  IMAD.WIDE.U32 R2, R8, UR8, R2 ;  /* 0x0000000808027c25 */ /* 0x000fc8000f8e0002 */
[----:B------:R-:W-:Y:S02]  /*1500*/  IMAD R9, R9, UR8, R0 ;  /* 0x0000000809097c24 */ /* 0x000fe4000f8e0200 */
[----:B-1----:R-:W-:-:S03]  /*1510*/  IMAD R0, R12, UR11, RZ ;  /* 0x0000000b0c007c24 */ /* 0x002fc6000f8e02ff */
[----:B------:R-:W-:Y:S01]  /*1520*/  IADD3 R3, R3, R9, RZ ;  /* 0x0000000903037210 */ /* 0x000fe20007ffe0ff */
[----:B------:R-:W-:Y:S02]  /*1530*/  IMAD R9, R13, UR9, R0 ;  /* 0x000000090d097c24 */ /* 0x000fe4000f8e0200 */
[----:B------:R-:W-:Y:S01]  /*1540*/  FMUL.FTZ R0, R4, 1.4426950216293334961 ;  /* 0x3fb8aa3b04007820 */ /* 0x000fe20000410000 */
[----:B------:R-:W-:-:S05]  /*1550*/  IMAD.WIDE.U32 R2, R12, UR9, R2 ;  /* 0x000000090c027c25 */ /* 0x000fca000f8e0002 */
[----:B------:R-:W-:Y:S02]  /*1560*/  IADD3 R3, R3, R9, RZ ;  /* 0x0000000903037210 */ /* 0x000fe40007ffe0ff */
[----:B------:R-:W-:-:S04]  /*1570*/  LEA R8, P1, R2, UR4, 0x2 ;  /* 0x0000000402087c11 */ /* 0x000fc8000f8210ff */
[----:B------:R-:W-:Y:S02]  /*1580*/  LEA.HI.X R9, R2, UR5, R3, 0x2, P1 ;  /* 0x0000000502097c11 */ /* 0x000fe400088f1403 */
[----:B------:R-:W-:-:S05]  /*1590*/  FSEL R3, R0, RZ, P0 ;  /* 0x000000ff00037208 */ /* 0x000fca0000000000 */
[----:B------:R0:W-:Y:S02]  /*15a0*/  STG.E desc[UR6][R8.64], R3 ;  /* 0x0000000308007986 */ /* 0x0001e4000c101906 */
.L_x_21:
[----:B------:R-:W-:Y:S05]  /*15b0*/  BSYNC B0 ;  /* 0x0000000000007941 */ /* 0x000fea0003800000 */
.L_x_20:
[----:B------:R-:W-:Y:S01]  /*15c0*/  ULDC.64 UR12, c[0x0][0x2e8] ;  /* 0x0000ba00000c7ab9 */ /* 0x000fe20000000a00 */
[----:B------:R-:W-:Y:S01]  /*15d0*/  ULDC.64 UR4, c[0x0][0x2b8] ;  /* 0x0000ae0000047ab9 */ /* 0x000fe20000000a00 */
[----:B------:R-:W-:Y:S02]  /*15e0*/  ISETP.NE.U32.AND P0, PT, RZ, UR12, PT ;  /* 0x0000000cff007c0c */ /* 0x000fe4000bf05070 */
[C---:B------:R-:W-:Y:S02]  /*15f0*/  LEA R2, P1, R10.reuse, UR4, 0x2 ;  /* 0x000000040a027c11 */ /* 0x040fe4000f8210ff */
[----:B------:R-:W-:Y:S02]  /*1600*/  ISETP.NE.AND.EX P0, PT, RZ, UR13, PT, P0 ;  /* 0x0000000dff007c0c */ /* 0x000fe4000bf05300 */
[----:B0-----:R-:W-:Y:S02]  /*1610*/  LEA.HI.X R3, R10, UR5, R5, 0x2, P1 ;  /* 0x000000050a037c11 */ /* 0x001fe400088f1405 */
[----:B------:R-:W-:-:S03]  /*1620*/  ISETP.NE.OR P0, PT, R6, RZ, !P0 ;  /* 0x000000ff0600720c */ /* 0x000fc60004705670 */
[----:B------:R0:W-:Y:S04]  /*1630*/  STG.E.128 desc[UR6][R2.64], RZ ;  /* 0x000000ff02007986 */ /* 0x0001e8000c101d06 */
[----:B------:R0:W-:Y:S04]  /*1640*/  STG.E.128 desc[UR6][R2.64+0x1000], RZ ;  /* 0x001000ff02007986 */ /* 0x0001e8000c101d06 */
[----:B------:R0:W-:Y:S04]  /*1650*/  STG.E.128 desc[UR6][R2.64+0x2000], RZ ;  /* 0x002000ff02007986 */ /* 0x0001e8000c101d06 */
[----:B------:R0:W-:Y:S04]  /*1660*/  STG.E.128 desc[UR6][R2.64+0x3000], RZ ;  /* 0x003000ff02007986 */ /* 0x0001e8000c101d06 */
[----:B------:R0:W-:Y:S04]  /*1670*/  STG.E.128 desc[UR6][R2.64+0x4000], RZ ;  /* 0x004000ff02007986 */ /* 0x0001e8000c101d06 */
[----:B------:R0:W-:Y:S04]  /*1680*/  STG.E.128 desc[UR6][R2.64+0x5000], RZ ;  /* 0x005000ff02007986 */ /* 0x0001e8000c101d06 */
[----:B------:R0:W-:Y:S04]  /*1690*/  STG.E.128 desc[UR6][R2.64+0x6000], RZ ;  /* 0x006000ff02007986 */ /* 0x0001e8000c101d06 */
[----:B------:R0:W-:Y:S01]  /*16a0*/  STG.E.128 desc[UR6][R2.64+0x7000], RZ ;  /* 0x007000ff02007986 */ /* 0x0001e2000c101d06 */
[----:B------:R-:W-:Y:S05]  /*16b0*/  @P0 EXIT ;  /* 0x000000000000094d */ /* 0x000fea0003800000 */
[----:B------:R-:W1:Y:S08]  /*16c0*/  LDC R0, c[0x0][0x2e0] ;  /* 0x0000b800ff007b82 */ /* 0x000e700000000800 */
[----:B------:R-:W2:Y:S08]  /*16d0*/  LDC R4, c[0x0][0x220] ;  /* 0x00008800ff047b82 */ /* 0x000eb00000000800 */
[----:B0-----:R-:W0:Y:S01]  /*16e0*/  LDC.64 R2, c[0x0][0x2e8] ;  /* 0x0000ba00ff027b82 */ /* 0x001e220000000a00 */
[----:B-1----:R-:W-:-:S04]  /*16f0*/  IMAD R7, R7, R0, UR9 ;  /* 0x0000000907077e24 */ /* 0x002fc8000f8e0200 */
[----:B--2---:R-:W-:-:S04]  /*1700*/  IMAD R7, R7, R4, UR8 ;  /* 0x0000000807077e24 */ /* 0x004fc8000f8e0204 */
[----:B0-----:R-:W-:-:S05]  /*1710*/  IMAD.WIDE R2, R7, 0x4, R2 ;  /* 0x0000000407027825 */ /* 0x001fca00078e0202 */
[----:B------:R-:W-:Y:S01]  /*1720*/  STG.E desc[UR6][R2.64], RZ ;  /* 0x000000ff02007986 */ /* 0x000fe2000c101906 */
[----:B------:R-:W-:Y:S05]  /*1730*/  EXIT ;  /* 0x000000000000794d */ /* 0x000fea0003800000 */
.L_x_22:
        /* <DEDUP_REMOVED lines=12> */
.L_x_136:


//--------------------- .text._ZN7cutlass13device_kernelIN5flash19enable_sm80_to_sm89INS1_16FlashAttnBwdSm80INS1_25CollectiveMainloopBwdSm80ILi1ELi1EN4cute5tupleIJNS5_1CILi32EEENS7_ILi64EEENS7_ILi256EEEEEENS_6half_tEfNS_4arch4Sm80ELb1ELb0ELb1ELb1ELb0ELb0ELb0ELb0ELi2ELi2ELi2ELi1ELb1EEENS1_21CollectiveEpilogueBwdISB_SC_SE_Li256ELb1ELb0ELi4EEENS1_25SingleTileBwdLPTSchedulerILb1ELi64ELb0EEEEEEEEEvNT_6ParamsE --------------------------
	.section	.text._ZN7cutlass13device_kernelIN5flash19enable_sm80_to_sm89INS1_16FlashAttnBwdSm80INS1_25CollectiveMainloopBwdSm80ILi1ELi1EN4cute5tupleIJNS5_1CILi32EEENS7_ILi64EEENS7_ILi256EEEEEENS_6half_tEfNS_4arch4Sm80ELb1ELb0ELb1ELb1ELb0ELb0ELb0ELb0ELi2ELi2ELi2ELi1ELb1EEENS1_21CollectiveEpilogueBwdISB_SC_SE_Li256ELb1ELb0ELi4EEENS1_25SingleTileBwdLPTSchedulerILb1ELi64ELb0EEEEEEEEEvNT_6ParamsE,"ax",@progbits
	.align	128
.text._ZN7cutlass13device_kernelIN5flash19enable_sm80_to_sm89INS1_16FlashAttnBwdSm80INS1_25CollectiveMainloopBwdSm80ILi1ELi1EN4cute5tupleIJNS5_1CILi32EEENS7_ILi64EEENS7_ILi256EEEEEENS_6half_tEfNS_4arch4Sm80ELb1ELb0ELb1ELb1ELb0ELb0ELb0ELb0ELi2ELi2ELi2ELi1ELb1EEENS1_21CollectiveEpilogueBwdISB_SC_SE_Li256ELb1ELb0ELi4EEENS1_25SingleTileBwdLPTSchedulerILb1ELi64ELb0EEEEEEEEEvNT_6ParamsE:
        .type           _ZN7cutlass13device_kernelIN5flash19enable_sm80_to_sm89INS1_16FlashAttnBwdSm80INS1_25CollectiveMainloopBwdSm80ILi1ELi1EN4cute5tupleIJNS5_1CILi32EEENS7_ILi64EEENS7_ILi256EEEEEENS_6half_tEfNS_4arch4Sm80ELb1ELb0ELb1ELb1ELb0ELb0ELb0ELb0ELi2ELi2ELi2ELi1ELb1EEENS1_21CollectiveEpilogueBwdISB_SC_SE_Li256ELb1ELb0ELi4EEENS1_25SingleTileBwdLPTSchedulerILb1ELi64ELb0EEEEEEEEEvNT_6ParamsE,@function
        .size           _ZN7cutlass13device_kernelIN5flash19enable_sm80_to_sm89INS1_16FlashAttnBwdSm80INS1_25CollectiveMainloopBwdSm80ILi1ELi1EN4cute5tupleIJNS5_1CILi32EEENS7_ILi64EEENS7_ILi256EEEEEENS_6half_tEfNS_4arch4Sm80ELb1ELb0ELb1ELb1ELb0ELb0ELb0ELb0ELi2ELi2ELi2ELi1ELb1EEENS1_21CollectiveEpilogueBwdISB_SC_SE_Li256ELb1ELb0ELi4EEENS1_25SingleTileBwdLPTSchedulerILb1ELi64ELb0EEEEEEEEEvNT_6ParamsE,(.L_x_137 - _ZN7cutlass13device_kernelIN5flash19enable_sm80_to_sm89INS1_16FlashAttnBwdSm80INS1_25CollectiveMainloopBwdSm80ILi1ELi1EN4cute5tupleIJNS5_1CILi32EEENS7_ILi64EEENS7_ILi256EEEEEENS_6half_tEfNS_4arch4Sm80ELb1ELb0ELb1ELb1ELb0ELb0ELb0ELb0ELi2ELi2ELi2ELi1ELb1EEENS1_21CollectiveEpilogueBwdISB_SC_SE_Li256ELb1ELb0ELi4EEENS1_25SingleTileBwdLPTSchedulerILb1ELi64ELb0EEEEEEEEEvNT_6ParamsE)
        .other          _ZN7cutlass13device_kernelIN5flash19enable_sm80_to_sm89INS1_16FlashAttnBwdSm80INS1_25CollectiveMainloopBwdSm80ILi1ELi1EN4cute5tupleIJNS5_1CILi32EEENS7_ILi64EEENS7_ILi256EEEEEENS_6half_tEfNS_4arch4Sm80ELb1ELb0ELb1ELb1ELb0ELb0ELb0ELb0ELi2ELi2ELi2ELi1ELb1EEENS1_21CollectiveEpilogueBwdISB_SC_SE_Li256ELb1ELb0ELi4EEENS1_25SingleTileBwdLPTSchedulerILb1ELi64ELb0EEEEEEEEEvNT_6ParamsE,@"STO_CUDA_ENTRY STV_DEFAULT"
_ZN7cutlass13device_kernelIN5flash19enable_sm80_to_sm89INS1_16FlashAttnBwdSm80INS1_25CollectiveMainloopBwdSm80ILi1ELi1EN4cute5tupleIJNS5_1CILi32EEENS7_ILi64EEENS7_ILi256EEEEEENS_6half_tEfNS_4arch4Sm80ELb1ELb0ELb1ELb1ELb0ELb0ELb0ELb0ELi2ELi2ELi2ELi1ELb1EEENS1_21CollectiveEpilogueBwdISB_SC_SE_Li256ELb1ELb0ELi4EEENS1_25SingleTileBwdLPTSchedulerILb1ELi64ELb0EEEEEEEEEvNT_6ParamsE:
[----:B------:R-:W-:Y:S01]  /*0000*/  LDC R1, c[0x0][0x28] ;  /* 0x00000a00ff017b82 */ /* 0x000fe20000000800 */
[----:B------:R-:W-:Y:S05]  /*0010*/  EXIT ;  /* 0x000000000000794d */ /* 0x000fea0003800000 */
.L_x_23:
        /* <DEDUP_REMOVED lines=14> */
.L_x_137:


//--------------------- .text._ZN7cutlass13device_kernelIN5flash32FlashAttnBwdPostprocessConvertdQIN4cute5tupleIJNS3_1CILi32EEENS5_ILi256EEEEEENS_6half_tEfNS_4arch4Sm80ELi256ENS3_8TiledMMAINS3_8MMA_AtomIJNS3_28SM80_16x8x16_F32F16F16F32_TNEEEENS3_6LayoutINS4_IJNS5_ILi1EEENS5_ILi8EEESH_EEENS4_IJNS5_ILi0EEESH_SK_EEEEENS4_IJNS5_ILi16EEENS5_ILi128EEESN_EEEEELb0EEEEEvNT_6ParamsE --------------------------
	.section	.text._ZN7cutlass13device_kernelIN5flash32FlashAttnBwdPostprocessConvertdQIN4cute5tupleIJNS3_1CILi32EEENS5_ILi256EEEEEENS_6half_tEfNS_4arch4Sm80ELi256ENS3_8TiledMMAINS3_8MMA_AtomIJNS3_28SM80_16x8x16_F32F16F16F32_TNEEEENS3_6LayoutINS4_IJNS5_ILi1EEENS5_ILi8EEESH_EEENS4_IJNS5_ILi0EEESH_SK_EEEEENS4_IJNS5_ILi16EEENS5_ILi128EEESN_EEEEELb0EEEEEvNT_6ParamsE,"ax",@progbits
	.align	128
.text._ZN7cutlass13device_kernelIN5flash32FlashAttnBwdPostprocessConvertdQIN4cute5tupleIJNS3_1CILi32EEENS5_ILi256EEEEEENS_6half_tEfNS_4arch4Sm80ELi256ENS3_8TiledMMAINS3_8MMA_AtomIJNS3_28SM80_16x8x16_F32F16F16F32_TNEEEENS3_6LayoutINS4_IJNS5_ILi1EEENS5_ILi8EEESH_EEENS4_IJNS5_ILi0EEESH_SK_EEEEENS4_IJNS5_ILi16EEENS5_ILi128EEESN_EEEEELb0EEEEEvNT_6ParamsE:
        .type           _ZN7cutlass13device_kernelIN5flash32FlashAttnBwdPostprocessConvertdQIN4cute5tupleIJNS3_1CILi32EEENS5_ILi256EEEEEENS_6half_tEfNS_4arch4Sm80ELi256ENS3_8TiledMMAINS3_8MMA_AtomIJNS3_28SM80_16x8x16_F32F16F16F32_TNEEEENS3_6LayoutINS4_IJNS5_ILi1EEENS5_ILi8EEESH_EEENS4_IJNS5_ILi0EEESH_SK_EEEEENS4_IJNS5_ILi16EEENS5_ILi128EEESN_EEEEELb0EEEEEvNT_6ParamsE,@function
        .size           _ZN7cutlass13device_kernelIN5flash32FlashAttnBwdPostprocessConvertdQIN4cute5tupleIJNS3_1CILi32EEENS5_ILi256EEEEEENS_6half_tEfNS_4arch4Sm80ELi256ENS3_8TiledMMAINS3_8MMA_AtomIJNS3_28SM80_16x8x16_F32F16F16F32_TNEEEENS3_6LayoutINS4_IJNS5_ILi1EEENS5_ILi8EEESH_EEENS4_IJNS5_ILi0EEESH_SK_EEEEENS4_IJNS5_ILi16EEENS5_ILi128EEESN_EEEEELb0EEEEEvNT_6ParamsE,(.L_x_138 - _ZN7cutlass13device_kernelIN5flash32FlashAttnBwdPostprocessConvertdQIN4cute5tupleIJNS3_1CILi32EEENS5_ILi256EEEEEENS_6half_tEfNS_4arch4Sm80ELi256ENS3_8TiledMMAINS3_8MMA_AtomIJNS3_28SM80_16x8x16_F32F16F16F32_TNEEEENS3_6LayoutINS4_IJNS5_ILi1EEENS5_ILi8EEESH_EEENS4_IJNS5_ILi0EEESH_SK_EEEEENS4_IJNS5_ILi16EEENS5_ILi128EEESN_EEEEELb0EEEEEvNT_6ParamsE)
        .other          _ZN7cutlass13device_kernelIN5flash32FlashAttnBwdPostprocessConvertdQIN4cute5tupleIJNS3_1CILi32EEENS5_ILi256EEEEEENS_6half_tEfNS_4arch4Sm80ELi256ENS3_8TiledMMAINS3_8MMA_AtomIJNS3_28SM80_16x8x16_F32F16F16F32_TNEEEENS3_6LayoutINS4_IJNS5_ILi1EEENS5_ILi8EEESH_EEENS4_IJNS5_ILi0EEESH_SK_EEEEENS4_IJNS5_ILi16EEENS5_ILi128EEESN_EEEEELb0EEEEEvNT_6ParamsE,@"STO_CUDA_ENTRY STV_DEFAULT"
_ZN7cutlass13device_kernelIN5flash32FlashAttnBwdPostprocessConvertdQIN4cute5tupleIJNS3_1CILi32EEENS5_ILi256EEEEEENS_6half_tEfNS_4arch4Sm80ELi256ENS3_8TiledMMAINS3_8MMA_AtomIJNS3_28SM80_16x8x16_F32F16F16F32_TNEEEENS3_6LayoutINS4_IJNS5_ILi1EEENS5_ILi8EEESH_EEENS4_IJNS5_ILi0EEESH_SK_EEEEENS4_IJNS5_ILi16EEENS5_ILi128EEESN_EEEEELb0EEEEEvNT_6ParamsE:
[----:B------:R-:W-:Y:S08]  /*0000*/  LDC R1, c[0x0][0x28] ;  /* 0x00000a00ff017b82 */ /* 0x000ff00000000800 */
[----:B------:R-:W0:Y:S01]  /*0010*/  LDC.64 R2, c[0x0][0x278] ;  /* 0x00009e00ff027b82 */ /* 0x000e220000000a00 */
[----:B------:R-:W1:Y:S01]  /*0020*/  S2R R37, SR_CTAID.Z ;  /* 0x0000000000257919 */ /* 0x000e620000002700 */
[----:B------:R-:W-:Y:S01]  /*0030*/  ULDC.64 UR4, c[0x0][0x270] ;  /* 0x00009c0000047ab9 */ /* 0x000fe20000000a00 */
[----:B------:R-:W-:Y:S01]  /*0040*/  ULDC.64 UR6, c[0x0][0x208] ;  /* 0x0000820000067ab9 */ /* 0x000fe20000000a00 */
[----:B------:R-:W-:-:S04]  /*0050*/  ISETP.NE.U32.AND P0, PT, RZ, UR4, PT ;  /* 0x00000004ff007c0c */ /* 0x000fc8000bf05070 */
[----:B------:R-:W1:Y:S01]  /*0060*/  LDC.64 R4, c[0x0][0x270] ;  /* 0x00009c00ff047b82 */ /* 0x000e620000000a00 */
[----:B------:R-:W-:Y:S02]  /*0070*/  ISETP.NE.AND.EX P0, PT, RZ, UR5, PT, P0 ;  /* 0x00000005ff007c0c */ /* 0x000fe4000bf05300 */
[----:B0-----:R-:W-:-:S04]  /*0080*/  ISETP.NE.U32.AND P1, PT, R2, RZ, PT ;  /* 0x000000ff0200720c */ /* 0x001fc80003f25070 */
[----:B------:R-:W-:Y:S01]  /*0090*/  ISETP.NE.AND.EX P1, PT, R3, RZ, PT, P1 ;  /* 0x000000ff0300720c */ /* 0x000fe20003f25310 */
[----:B------:R-:W-:Y:S01]  /*00a0*/  ULDC UR8, c[0x0][0x240] ;  /* 0x0000900000087ab9 */ /* 0x000fe20000000800 */
[----:B-1----:R-:W-:-:S11]  /*00b0*/  IMAD.WIDE R4, R37, 0x4, R4 ;  /* 0x0000000425047825 */ /* 0x002fd600078e0204 */
[----:B------:R-:W0:Y:S01]  /*00c0*/  @P1 LDC.64 R6, c[0x0][0x278] ;  /* 0x00009e00ff061b82 */ /* 0x000e220000000a00 */
[----:B------:R-:W-:Y:S01]  /*00d0*/  IMAD.U32 R2, RZ, RZ, UR8 ;  /* 0x00000008ff027e24 */ /* 0x000fe2000f8e00ff */
[----:B------:R1:W5:Y:S01]  /*00e0*/  @P0 LDG.E R0, desc[UR6][R4.64] ;  /* 0x0000000604000981 */ /* 0x000362000c1e1900 */
[----:B------:R-:W2:Y:S01]  /*00f0*/  S2R R36, SR_CTAID.X ;  /* 0x0000000000247919 */ /* 0x000ea20000002500 */
[----:B0-----:R-:W-:-:S05]  /*0100*/  @P1 IMAD.WIDE R6, R37, 0x4, R6 ;  /* 0x0000000425061825 */ /* 0x001fca00078e0206 */
[----:B------:R1:W5:Y:S01]  /*0110*/  @P1 LDG.E R2, desc[UR6][R6.64] ;  /* 0x0000000606021981 */ /* 0x000362000c1e1900 */
[----:B--2---:R-:W-:Y:S01]  /*0120*/  IMAD.SHL.U32 R3, R36, 0x20, RZ ;  /* 0x0000002024037824 */ /* 0x004fe200078e00ff */
[----:B------:R-:W-:Y:S06]  /*0130*/  @P1 BRA `(.L_x_24) ;  /* 0x0000000000101947 */ /* 0x000fec0003800000 */
[----:B------:R-:W-:Y:S05]  /*0140*/  @!P0 BRA `(.L_x_24) ;  /* 0x00000000000c8947 */ /* 0x000fea0003800000 */
[----:B-1----:R-:W2:Y:S04]  /*0150*/  LDG.E R7, desc[UR6][R4.64] ;  /* 0x0000000604077981 */ /* 0x002ea8000c1e1900 */
[----:B-----5:R-:W2:Y:S02]  /*0160*/  LDG.E R2, desc[UR6][R4.64+0x4] ;  /* 0x0000040604027981 */ /* 0x020ea4000c1e1900 */
[----:B--2---:R-:W-:-:S07]  /*0170*/  IMAD.IADD R2, R2, 0x1, -R7 ;  /* 0x0000000102027824 */ /* 0x004fce00078e0a07 */
.L_x_24:
[----:B------:R-:W-:Y:S02]  /*0180*/  ISETP.NE.U32.AND P1, PT, RZ, UR4, PT ;  /* 0x00000004ff007c0c */ /* 0x000fe4000bf25070 */
[----:B-----5:R-:W-:Y:S02]  /*0190*/  ISETP.LE.AND P2, PT, R2, R3, PT ;  /* 0x000000030200720c */ /* 0x020fe40003f43270 */
[----:B------:R-:W-:-:S13]  /*01a0*/  ISETP.NE.AND.EX P1, PT, RZ, UR5, PT, P1 ;  /* 0x00000005ff007c0c */ /* 0x000fda000bf25310 */
[----:B------:R-:W-:Y:S05]  /*01b0*/  @P1 EXIT P2 ;  /* 0x000000000000194d */ /* 0x000fea0001000000 */
[----:B------:R-:W0:Y:S01]  /*01c0*/  S2R R40, SR_TID.X ;  /* 0x0000000000287919 */ /* 0x000e220000002100 */
[----:B-1----:R-:W-:Y:S01]  /*01d0*/  @P0 IMAD R4, R37, 0x20, R0 ;  /* 0x0000002025040824 */ /* 0x002fe200078e0200 */
[----:B------:R-:W1:Y:S01]  /*01e0*/  S2UR UR8, SR_CTAID.Y ;  /* 0x00000000000879c3 */ /* 0x000e620000002600 */
[----:B------:R-:W-:Y:S01]  /*01f0*/  IMAD.SHL.U32 R6, R36, 0x2000, RZ ;  /* 0x0000200024067824 */ /* 0x000fe200078e00ff */
[----:B------:R-:W-:Y:S01]  /*0200*/  SHF.R.S32.HI R38, RZ, 0x1f, R37 ;  /* 0x0000001fff267819 */ /* 0x000fe20000011425 */
[----:B------:R-:W-:Y:S01]  /*0210*/  ULDC.64 UR4, c[0x0][0x230] ;  /* 0x00008c0000047ab9 */ /* 0x000fe20000000a00 */
[----:B------:R-:W-:Y:S02]  /*0220*/  @P0 SHF.R.S32.HI R5, RZ, 0x1f, R4 ;  /* 0x0000001fff050819 */ /* 0x000fe40000011404 */
[----:B------:R-:W-:Y:S02]  /*0230*/  SEL R38, R38, RZ, !P1 ;  /* 0x000000ff26267207 */ /* 0x000fe40004800000 */
[----:B------:R-:W-:Y:S01]  /*0240*/  @P0 LEA.HI R5, R5, R4, RZ, 0x5 ;  /* 0x0000000405050211 */ /* 0x000fe200078f28ff */
[----:B------:R-:W2:Y:S01]  /*0250*/  LDC.64 R10, c[0x0][0x228] ;  /* 0x00008a00ff0a7b82 */ /* 0x000ea20000000a00 */
[----:B------:R-:W-:-:S03]  /*0260*/  SEL R37, R37, RZ, !P1 ;  /* 0x000000ff25257207 */ /* 0x000fc60004800000 */
[----:B------:R-:W-:-:S05]  /*0270*/  @P0 IMAD.SHL.U32 R5, R5, 0x100, RZ ;  /* 0x0000010005050824 */ /* 0x000fca00078e00ff */
[----:B------:R-:W-:Y:S02]  /*0280*/  @P0 LOP3.LUT R7, R5, 0xffffe000, RZ, 0xc0, !PT ;  /* 0xffffe00005070812 */ /* 0x000fe400078ec0ff */
[----:B------:R-:W-:Y:S02]  /*0290*/  CS2R R4, SRZ ;  /* 0x0000000000047805 */ /* 0x000fe4000001ff00 */
[----:B------:R-:W-:Y:S02]  /*02a0*/  @P0 MOV R4, R7 ;  /* 0x0000000700040202 */ /* 0x000fe40000000f00 */
[----:B------:R-:W-:Y:S01]  /*02b0*/  @P0 SHF.R.S32.HI R5, RZ, 0x1f, R7 ;  /* 0x0000001fff050819 */ /* 0x000fe20000011407 */
[----:B-1----:R-:W-:Y:S01]  /*02c0*/  USHF.R.S32.HI UR9, URZ, 0x1f, UR8 ;  /* 0x0000001f3f097899 */ /* 0x002fe20008011408 */
[----:B------:R-:W-:Y:S01]  /*02d0*/  SHF.R.S32.HI R7, RZ, 0x1f, R6 ;  /* 0x0000001fff077819 */ /* 0x000fe20000011406 */
[----:B0-----:R-:W-:-:S04]  /*02e0*/  IMAD.SHL.U32 R39, R40, 0x4, RZ ;  /* 0x0000000428277824 */ /* 0x001fc800078e00ff */
[----:B--2---:R-:W-:Y:S01]  /*02f0*/  IMAD R8, R10, UR9, RZ ;  /* 0x000000090a087c24 */ /* 0x004fe2000f8e02ff */
[----:B------:R-:W-:Y:S02]  /*0300*/  IADD3 R4, P2, P3, R4, R39, R6 ;  /* 0x0000002704047210 */ /* 0x000fe40007b5e006 */
[----:B------:R-:W-:-:S04]  /*0310*/  SHF.R.S32.HI R6, RZ, 0x1f, R39 ;  /* 0x0000001fff067819 */ /* 0x000fc80000011427 */
[----:B------:R-:W-:Y:S01]  /*0320*/  IADD3.X R5, R5, R6, R7, P2, P3 ;  /* 0x0000000605057210 */ /* 0x000fe200017e6407 */
[----:B------:R-:W-:Y:S02]  /*0330*/  IMAD R7, R11, UR8, R8 ;  /* 0x000000080b077c24 */ /* 0x000fe4000f8e0208 */
[----:B------:R-:W-:Y:S02]  /*0340*/  IMAD R6, R38, UR4, RZ ;  /* 0x0000000426067c24 */ /* 0x000fe4000f8e02ff */
[----:B------:R-:W-:-:S04]  /*0350*/  IMAD.WIDE.U32 R4, R10, UR8, R4 ;  /* 0x000000080a047c25 */ /* 0x000fc8000f8e0004 */
[----:B------:R-:W-:Y:S02]  /*0360*/  IMAD.IADD R5, R5, 0x1, R7 ;  /* 0x0000000105057824 */ /* 0x000fe400078e0207 */
[C---:B------:R-:W-:Y:S02]  /*0370*/  IMAD R7, R37.reuse, UR5, R6 ;  /* 0x0000000525077c24 */ /* 0x040fe4000f8e0206 */
[----:B------:R-:W-:Y:S01]  /*0380*/  IMAD.WIDE.U32 R4, R37, UR4, R4 ;  /* 0x0000000425047c25 */ /* 0x000fe2000f8e0004 */
[----:B------:R-:W-:-:S03]  /*0390*/  ULDC.64 UR4, c[0x0][0x210] ;  /* 0x0000840000047ab9 */ /* 0x000fc60000000a00 */
[----:B------:R-:W-:Y:S01]  /*03a0*/  IMAD.IADD R5, R5, 0x1, R7 ;  /* 0x0000000105057824 */ /* 0x000fe200078e0207 */
[----:B------:R-:W-:-:S04]  /*03b0*/  LEA R44, P1, R4, UR4, 0x2 ;  /* 0x00000004042c7c11 */ /* 0x000fc8000f8210ff */
[----:B------:R-:W-:-:S05]  /*03c0*/  LEA.HI.X R45, R4, UR5, R5, 0x2, P1 ;  /* 0x00000005042d7c11 */ /* 0x000fca00088f1405 */
[----:B------:R-:W2:Y:S04]  /*03d0*/  LDG.E.128 R4, desc[UR6][R44.64] ;  /* 0x000000062c047981 */ /* 0x000ea8000c1e1d00 */
[----:B------:R-:W3:Y:S04]  /*03e0*/  LDG.E.128 R8, desc[UR6][R44.64+0x1000] ;  /* 0x001000062c087981 */ /* 0x000ee8000c1e1d00 */
[----:B------:R-:W4:Y:S04]  /*03f0*/  LDG.E.128 R12, desc[UR6][R44.64+0x2000] ;  /* 0x002000062c0c7981 */ /* 0x000f28000c1e1d00 */
[----:B------:R-:W5:Y:S04]  /*0400*/  LDG.E.128 R16, desc[UR6][R44.64+0x3000] ;  /* 0x003000062c107981 */ /* 0x000f68000c1e1d00 */
[----:B------:R-:W5:Y:S04]  /*0410*/  LDG.E.128 R20, desc[UR6][R44.64+0x4000] ;  /* 0x004000062c147981 */ /* 0x000f68000c1e1d00 */
[----:B------:R-:W5:Y:S04]  /*0420*/  LDG.E.128 R24, desc[UR6][R44.64+0x5000] ;  /* 0x005000062c187981 */ /* 0x000f68000c1e1d00 */
[----:B------:R-:W5:Y:S04]  /*0430*/  LDG.E.128 R28, desc[UR6][R44.64+0x6000] ;  /* 0x006000062c1c7981 */ /* 0x000f68000c1e1d00 */
[----:B------:R0:W5:Y:S01]  /*0440*/  LDG.E.128 R32, desc[UR6][R44.64+0x7000] ;  /* 0x007000062c207981 */ /* 0x000162000c1e1d00 */
[----:B------:R-:W1:Y:S01]  /*0450*/  S2UR UR5, SR_CgaCtaId ;  /* 0x00000000000579c3 */ /* 0x000e620000008800 */
[----:B------:R-:W-:Y:S01]  /*0460*/  UMOV UR4, 0x400 ;  /* 0x0000040000047882 */ /* 0x000fe20000000000 */
[----:B------:R-:W-:Y:S01]  /*0470*/  SHF.R.S32.HI R41, RZ, 0x1f, R40 ;  /* 0x0000001fff297819 */ /* 0x000fe20000011428 */
[----:B------:R-:W-:Y:S01]  /*0480*/  BSSY B0, `(.L_x_25) ;  /* 0x00000c6000007945 */ /* 0x000fe20003800000 */
[----:B------:R-:W-:-:S02]  /*0490*/  VIADDMNMX R3, R2, -R3, 0x20, PT ;  /* 0x0000002002037446 */ /* 0x000fc40003800903 */
[CC--:B------:R-:W-:Y:S02]  /*04a0*/  LEA.HI R43, R41.reuse, R40.reuse, RZ, 0x2 ;  /* 0x00000028292b7211 */ /* 0x0c0fe400078f10ff */
[----:B------:R-:W-:Y:S02]  /*04b0*/  LEA.HI R46, R41, R40, RZ, 0x6 ;  /* 0x00000028292e7211 */ /* 0x000fe400078f30ff */
[--C-:B------:R-:W-:Y:S02]  /*04c0*/  SHF.R.S32.HI R42, RZ, 0x2, R43.reuse ;  /* 0x00000002ff2a7819 */ /* 0x100fe4000001142b */
[----:B------:R-:W-:Y:S01]  /*04d0*/  SHF.R.S32.HI R47, RZ, 0x1f, R43 ;  /* 0x0000001fff2f7819 */ /* 0x000fe2000001142b */
[----:B------:R-:W-:Y:S01]  /*04e0*/  IMAD.SHL.U32 R46, R46, 0x8, RZ ;  /* 0x000000082e2e7824 */ /* 0x000fe200078e00ff */
[----:B------:R-:W-:Y:S02]  /*04f0*/  LOP3.LUT R49, R43, 0x7ffffffc, RZ, 0xc0, !PT ;  /* 0x7ffffffc2b317812 */ /* 0x000fe400078ec0ff */
[----:B------:R-:W-:-:S02]  /*0500*/  LEA.HI R47, R47, R42, RZ, 0x3 ;  /* 0x0000002a2f2f7211 */ /* 0x000fc400078f18ff */
[----:B0-----:R-:W-:Y:S01]  /*0510*/  LEA.HI R44, R41, R40, RZ, 0x5 ;  /* 0x00000028292c7211 */ /* 0x001fe200078f28ff */
[----:B------:R-:W-:Y:S01]  /*0520*/  IMAD.IADD R49, R40, 0x1, -R49 ;  /* 0x0000000128317824 */ /* 0x000fe200078e0a31 */
[----:B------:R-:W-:Y:S02]  /*0530*/  LOP3.LUT R47, R47, 0xfffffff8, RZ, 0xc0, !PT ;  /* 0xfffffff82f2f7812 */ /* 0x000fe400078ec0ff */
[----:B------:R-:W-:Y:S01]  /*0540*/  LOP3.LUT R53, R44, 0xffffffe0, RZ, 0xc0, !PT ;  /* 0xffffffe02c357812 */ /* 0x000fe200078ec0ff */
[----:B-1----:R-:W-:Y:S02]  /*0550*/  ULEA UR4, UR5, UR4, 0x18 ;  /* 0x0000000405047291 */ /* 0x002fe4000f8ec03f */
[----:B------:R-:W-:Y:S01]  /*0560*/  IMAD.IADD R42, R42, 0x1, -R47 ;  /* 0x000000012a2a7824 */ /* 0x000fe200078e0a2f */
[----:B------:R-:W-:Y:S01]  /*0570*/  LOP3.LUT R48, R46, 0x7ffffe00, RZ, 0xc0, !PT ;  /* 0x7ffffe002e307812 */ /* 0x000fe200078ec0ff */
[C---:B------:R-:W-:Y:S01]  /*0580*/  IMAD.IADD R46, R40.reuse, 0x1, -R53 ;  /* 0x00000001282e7824 */ /* 0x040fe200078e0a35 */
[----:B------:R-:W-:Y:S01]  /*0590*/  ULDC UR5, c[0x0][0x268] ;  /* 0x00009a0000057ab9 */ /* 0x000fe20000000800 */
[----:B------:R-:W-:-:S02]  /*05a0*/  LEA R45, R40, UR4, 0x4 ;  /* 0x00000004282d7c11 */ /* 0x000fc4000f8e20ff */
[----:B------:R-:W-:-:S04]  /*05b0*/  SHF.R.S32.HI R47, RZ, 0x1f, R42 ;  /* 0x0000001fff2f7819 */ /* 0x000fc8000001142a */
[----:B------:R-:W-:Y:S02]  /*05c0*/  LEA.HI R43, R47, R42, RZ, 0x2 ;  /* 0x0000002a2f2b7211 */ /* 0x000fe400078f10ff */
[----:B------:R-:W-:Y:S02]  /*05d0*/  LEA.HI R47, R41, R40, RZ, 0x7 ;  /* 0x00000028292f7211 */ /* 0x000fe400078f38ff */
[----:B------:R-:W-:Y:S02]  /*05e0*/  LEA R41, R49, R48, 0x1 ;  /* 0x0000003031297211 */ /* 0x000fe400078e08ff */
[--C-:B------:R-:W-:Y:S02]  /*05f0*/  SHF.R.S32.HI R40, RZ, 0x5, R44.reuse ;  /* 0x00000005ff287819 */ /* 0x100fe4000001142c */
[----:B------:R-:W-:Y:S02]  /*0600*/  SHF.R.S32.HI R49, RZ, 0x1f, R44 ;  /* 0x0000001fff317819 */ /* 0x000fe4000001142c */
[C---:B------:R-:W-:Y:S01]  /*0610*/  LOP3.LUT R51, R43.reuse, 0x7fffffc, RZ, 0xc0, !PT ;  /* 0x07fffffc2b337812 */ /* 0x040fe200078ec0ff */
[----:B------:R-:W-:Y:S01]  /*0620*/  IMAD.SHL.U32 R43, R43, 0x10, RZ ;  /* 0x000000102b2b7824 */ /* 0x000fe200078e00ff */
[----:B------:R-:W-:-:S02]  /*0630*/  LEA.HI R49, R49, R40, RZ, 0x2 ;  /* 0x0000002831317211 */ /* 0x000fc400078f10ff */
[----:B------:R-:W-:Y:S01]  /*0640*/  SHF.R.U32.HI R47, RZ, 0x1, R47 ;  /* 0x00000001ff2f7819 */ /* 0x000fe2000001162f */
[----:B------:R-:W-:Y:S01]  /*0650*/  IMAD.IADD R42, R42, 0x1, -R51 ;  /* 0x000000012a2a7824 */ /* 0x000fe200078e0a33 */
[----:B------:R-:W-:Y:S02]  /*0660*/  LOP3.LUT R49, R49, 0x7fffffc, RZ, 0xc0, !PT ;  /* 0x07fffffc31317812 */ /* 0x000fe400078ec0ff */
[----:B------:R-:W-:Y:S01]  /*0670*/  LOP3.LUT R43, R43, 0x40, RZ, 0xc0, !PT ;  /* 0x000000402b2b7812 */ /* 0x000fe200078ec0ff */
[----:B------:R-:W-:Y:S01]  /*0680*/  IMAD R42, R42, 0x10, R41 ;  /* 0x000000102a2a7824 */ /* 0x000fe200078e0229 */
[----:B------:R-:W-:Y:S01]  /*0690*/  LOP3.LUT R47, R47, 0x40, RZ, 0xc0, !PT ;  /* 0x000000402f2f7812 */ /* 0x000fe200078ec0ff */
[----:B--2---:R0:W-:Y:S04]  /*06a0*/  STS.128 [R45], R4 ;  /* 0x000000042d007388 */ /* 0x0041e80000000c00 */
[----:B---3--:R1:W-:Y:S04]  /*06b0*/  STS.128 [R45+0x1000], R8 ;  /* 0x001000082d007388 */ /* 0x0083e80000000c00 */
[----:B----4-:R-:W-:Y:S04]  /*06c0*/  STS.128 [R45+0x2000], R12 ;  /* 0x0020000c2d007388 */ /* 0x010fe80000000c00 */
[----:B-----5:R-:W-:Y:S04]  /*06d0*/  STS.128 [R45+0x3000], R16 ;  /* 0x003000102d007388 */ /* 0x020fe80000000c00 */
[----:B------:R-:W-:Y:S01]  /*06e0*/  STS.128 [R45+0x4000], R20 ;  /* 0x004000142d007388 */ /* 0x000fe20000000c00 */
[----:B0-----:R-:W-:Y:S01]  /*06f0*/  LEA.HI R5, R46, R46, RZ, 0x1 ;  /* 0x0000002e2e057211 */ /* 0x001fe200078f08ff */
[----:B------:R-:W-:-:S02]  /*0700*/  IMAD.SHL.U32 R6, R40, 0x8, RZ ;  /* 0x0000000828067824 */ /* 0x000fc400078e00ff */
[----:B------:R-:W-:Y:S01]  /*0710*/  STS.128 [R45+0x5000], R24 ;  /* 0x005000182d007388 */ /* 0x000fe20000000c00 */
[----:B------:R-:W-:Y:S01]  /*0720*/  IMAD.SHL.U32 R4, R46, 0x8, RZ ;  /* 0x000000082e047824 */ /* 0x000fe200078e00ff */
[----:B-1----:R-:W-:Y:S01]  /*0730*/  SHF.R.U32.HI R10, RZ, 0x3, R47 ;  /* 0x00000003ff0a7819 */ /* 0x002fe2000001162f */
[----:B------:R-:W-:Y:S01]  /*0740*/  IMAD.SHL.U32 R5, R5, 0x100, RZ ;  /* 0x0000010005057824 */ /* 0x000fe200078e00ff */
[----:B------:R-:W-:Y:S01]  /*0750*/  STS.128 [R45+0x6000], R28 ;  /* 0x0060001c2d007388 */ /* 0x000fe20000000c00 */
[----:B------:R-:W-:Y:S01]  /*0760*/  LOP3.LUT R6, R43, 0x8, R6, 0xf8, !PT ;  /* 0x000000082b067812 */ /* 0x000fe200078ef806 */
[----:B------:R-:W-:Y:S01]  /*0770*/  IMAD.IADD R8, R40, 0x1, -R49 ;  /* 0x0000000128087824 */ /* 0x000fe200078e0a31 */
[----:B------:R-:W-:Y:S01]  /*0780*/  SHF.R.U32.HI R43, RZ, 0x3, R43 ;  /* 0x00000003ff2b7819 */ /* 0x000fe2000001162b */
[----:B------:R-:W-:Y:S01]  /*0790*/  STS.128 [R45+0x7000], R32 ;  /* 0x007000202d007388 */ /* 0x000fe20000000c00 */
[----:B------:R-:W-:Y:S02]  /*07a0*/  LOP3.LUT R47, R47, 0x8, R4, 0xf8, !PT ;  /* 0x000000082f2f7812 */ /* 0x000fe400078ef804 */
[----:B------:R-:W-:Y:S01]  /*07b0*/  LOP3.LUT R5, R5, 0x7ffffe00, RZ, 0xc0, !PT ;  /* 0x7ffffe0005057812 */ /* 0x000fe200078ec0ff */
[----:B------:R-:W-:Y:S01]  /*07c0*/  BAR.SYNC.DEFER_BLOCKING 0x0 ;  /* 0x0000000000007b1d */ /* 0x000fe20000010000 */
[----:B------:R-:W-:-:S02]  /*07d0*/  LOP3.LUT R7, R6, R43, RZ, 0x3c, !PT ;  /* 0x0000002b06077212 */ /* 0x000fc400078e3cff */
[----:B------:R-:W-:Y:S02]  /*07e0*/  LOP3.LUT R10, R47, R10, RZ, 0x3c, !PT ;  /* 0x0000000a2f0a7212 */ /* 0x000fe400078e3cff */
[----:B------:R-:W-:Y:S01]  /*07f0*/  LEA R5, R8, R5, 0x4 ;  /* 0x0000000508057211 */ /* 0x000fe200078e20ff */
[----:B------:R-:W-:-:S04]  /*0800*/  IMAD.IADD R7, R7, 0x1, R42 ;  /* 0x0000000107077824 */ /* 0x000fc800078e022a */
[----:B------:R-:W-:Y:S01]  /*0810*/  IMAD.IADD R6, R5, 0x1, R10 ;  /* 0x0000000105067824 */ /* 0x000fe200078e020a */
[----:B------:R-:W0:Y:S04]  /*0820*/  LDS R24, [R39+UR4+0x400] ;  /* 0x0004000427187984 */ /* 0x000e280008000800 */
[----:B------:R-:W1:Y:S04]  /*0830*/  LDS R23, [R39+UR4+0x800] ;  /* 0x0008000427177984 */ /* 0x000e680008000800 */
[----:B------:R-:W2:Y:S04]  /*0840*/  LDS R22, [R39+UR4+0xc00] ;  /* 0x000c000427167984 */ /* 0x000ea80008000800 */
[----:B------:R-:W3:Y:S04]  /*0850*/  LDS R34, [R39+UR4+0x1800] ;  /* 0x0018000427227984 */ /* 0x000ee80008000800 */
[----:B------:R-:W4:Y:S04]  /*0860*/  LDS R33, [R39+UR4+0x1c00] ;  /* 0x001c000427217984 */ /* 0x000f280008000800 */
[----:B------:R-:W5:Y:S04]  /*0870*/  LDS R31, [R39+UR4] ;  /* 0x00000004271f7984 */ /* 0x000f680008000800 */
[----:B------:R-:W-:Y:S04]  /*0880*/  LDS R26, [R39+UR4+0x3000] ;  /* 0x00300004271a7984 */ /* 0x000fe80008000800 */
[----:B------:R-:W-:Y:S04]  /*0890*/  LDS R20, [R39+UR4+0x4400] ;  /* 0x0044000427147984 */ /* 0x000fe80008000800 */
[----:B------:R-:W5:Y:S04]  /*08a0*/  LDS R14, [R39+UR4+0x4000] ;  /* 0x00400004270e7984 */ /* 0x000f680008000800 */
[----:B------:R-:W5:Y:S04]  /*08b0*/  LDS R13, [R39+UR4+0x4800] ;  /* 0x00480004270d7984 */ /* 0x000f680008000800 */
[----:B------:R-:W-:Y:S01]  /*08c0*/  LDS R19, [R39+UR4+0x4c00] ;  /* 0x004c000427137984 */ /* 0x000fe20008000800 */
[----:B0-----:R-:W-:-:S03]  /*08d0*/  FMUL.FTZ R32, R24, UR5 ;  /* 0x0000000518207c20 */ /* 0x001fc60008410000 */
[----:B------:R-:W0:Y:S01]  /*08e0*/  LDS R35, [R39+UR4+0x1400] ;  /* 0x0014000427237984 */ /* 0x000e220008000800 */
[----:B-1----:R-:W-:-:S03]  /*08f0*/  FMUL.FTZ R42, R23, UR5 ;  /* 0x00000005172a7c20 */ /* 0x002fc60008410000 */
[----:B------:R-:W1:Y:S01]  /*0900*/  LDS R30, [R39+UR4+0x2000] ;  /* 0x00200004271e7984 */ /* 0x000e620008000800 */
[----:B--2---:R-:W-:-:S03]  /*0910*/  FMUL.FTZ R43, R22, UR5 ;  /* 0x00000005162b7c20 */ /* 0x004fc60008410000 */
[----:B------:R-:W2:Y:S01]  /*0920*/  LDS R29, [R39+UR4+0x2400] ;  /* 0x00240004271d7984 */ /* 0x000ea20008000800 */
[----:B---3--:R-:W-:-:S03]  /*0930*/  FMUL.FTZ R34, R34, UR5 ;  /* 0x0000000522227c20 */ /* 0x008fc60008410000 */
[----:B------:R-:W3:Y:S01]  /*0940*/  LDS R25, [R39+UR4+0x2800] ;  /* 0x0028000427197984 */ /* 0x000ee20008000800 */
[----:B----4-:R-:W-:-:S03]  /*0950*/  FMUL.FTZ R33, R33, UR5 ;  /* 0x0000000521217c20 */ /* 0x010fc60008410000 */
[----:B------:R-:W4:Y:S01]  /*0960*/  LDS R28, [R39+UR4+0x2c00] ;  /* 0x002c0004271c7984 */ /* 0x000f220008000800 */
[----:B-----5:R-:W-:-:S03]  /*0970*/  FMUL.FTZ R31, R31, UR5 ;  /* 0x000000051f1f7c20 */ /* 0x020fc60008410000 */
[----:B------:R-:W5:Y:S02]  /*0980*/  LDS R12, [R39+UR4+0x3800] ;  /* 0x00380004270c7984 */ /* 0x000f640008000800 */
[----:B------:R-:W-:Y:S02]  /*0990*/  F2FP.F16.F32.PACK_AB R31, R32, R31 ;  /* 0x0000001f201f723e */ /* 0x000fe400000000ff */
[----:B------:R-:W5:Y:S01]  /*09a0*/  LDS R21, [R39+UR4+0x3c00] ;  /* 0x003c000427157984 */ /* 0x000f620008000800 */
[----:B------:R-:W-:-:S03]  /*09b0*/  F2FP.F16.F32.PACK_AB R32, R43, R42 ;  /* 0x0000002a2b20723e */ /* 0x000fc600000000ff */
[----:B------:R-:W-:Y:S01]  /*09c0*/  LDS R18, [R39+UR4+0x5400] ;  /* 0x0054000427127984 */ /* 0x000fe20008000800 */
[----:B------:R-:W-:-:S03]  /*09d0*/  FMUL.FTZ R14, R14, UR5 ;  /* 0x000000050e0e7c20 */ /* 0x000fc60008410000 */
[----:B------:R-:W5:Y:S01]  /*09e0*/  LDS R41, [R39+UR4+0x1000] ;  /* 0x0010000427297984 */ /* 0x000f620008000800 */
[----:B------:R-:W-:-:S03]  /*09f0*/  FMUL.FTZ R13, R13, UR5 ;  /* 0x000000050d0d7c20 */ /* 0x000fc60008410000 */
[----:B------:R-:W5:Y:S04]  /*0a00*/  LDS R27, [R39+UR4+0x3400] ;  /* 0x00340004271b7984 */ /* 0x000f680008000800 */
[----:B------:R-:W5:Y:S01]  /*0a10*/  LDS R16, [R39+UR4+0x5000] ;  /* 0x0050000427107984 */ /* 0x000f620008000800 */
        /* <DEDUP_REMOVED lines=11> */
[----:B------:R-:W5:Y:S01]  /*0ad0*/  LDS R10, [R39+UR4+0x6c00] ;  /* 0x006c0004270a7984 */ /* 0x000f620008000800 */
[----:B------:R-:W-:-:S03]  /*0ae0*/  FMUL.FTZ R21, R21, UR5 ;  /* 0x0000000515157c20 */ /* 0x000fc60008410000 */
[----:B------:R-:W5:Y:S02]  /*0af0*/  LDS R9, [R39+UR4+0x7000] ;  /* 0x0070000427097984 */ /* 0x000f640008000800 */
[----:B------:R-:W-:Y:S02]  /*0b00*/  F2FP.F16.F32.PACK_AB R12, R21, R12 ;  /* 0x0000000c150c723e */ /* 0x000fe400000000ff */
[----:B------:R-:W5:Y:S01]  /*0b10*/  LDS R23, [R39+UR4+0x7400] ;  /* 0x0074000427177984 */ /* 0x000f620008000800 */
[----:B------:R-:W-:-:S03]  /*0b20*/  FMUL.FTZ R41, R41, UR5 ;  /* 0x0000000529297c20 */ /* 0x000fc60008410000 */
[----:B------:R-:W5:Y:S01]  /*0b30*/  LDS R22, [R39+UR4+0x7800] ;  /* 0x0078000427167984 */ /* 0x000f620008000800 */
[----:B------:R-:W-:Y:S01]  /*0b40*/  FMUL.FTZ R44, R27, UR5 ;  /* 0x000000051b2c7c20 */ /* 0x000fe20008410000 */
[----:B------:R-:W-:Y:S02]  /*0b50*/  F2FP.F16.F32.PACK_AB R27, R29, R30 ;  /* 0x0000001e1d1b723e */ /* 0x000fe400000000ff */
[----:B------:R1:W5:Y:S01]  /*0b60*/  LDS R24, [R39+UR4+0x7c00] ;  /* 0x007c000427187984 */ /* 0x0003620008000800 */
[----:B------:R-:W-:Y:S01]  /*0b70*/  FMUL.FTZ R16, R16, UR5 ;  /* 0x0000000510107c20 */ /* 0x000fe20008410000 */
[----:B------:R-:W-:Y:S01]  /*0b80*/  F2FP.F16.F32.PACK_AB R29, R28, R35 ;  /* 0x000000231c1d723e */ /* 0x000fe200000000ff */
[----:B0-----:R-:W-:Y:S01]  /*0b90*/  FMUL.FTZ R15, R15, UR5 ;  /* 0x000000050f0f7c20 */ /* 0x001fe20008410000 */
[----:B------:R-:W-:Y:S01]  /*0ba0*/  F2FP.F16.F32.PACK_AB R25, R42, R41 ;  /* 0x000000292a19723e */ /* 0x000fe200000000ff */
[----:B-1----:R-:W-:Y:S01]  /*0bb0*/  FMUL.FTZ R39, R26, UR5 ;  /* 0x000000051a277c20 */ /* 0x002fe20008410000 */
[----:B------:R-:W-:Y:S01]  /*0bc0*/  F2FP.F16.F32.PACK_AB R26, R33, R34 ;  /* 0x00000022211a723e */ /* 0x000fe200000000ff */
[----:B------:R-:W-:Y:S01]  /*0bd0*/  FMUL.FTZ R33, R20, UR5 ;  /* 0x0000000514217c20 */ /* 0x000fe20008410000 */
[----:B------:R-:W-:Y:S01]  /*0be0*/  FMUL.FTZ R20, R19, UR5 ;  /* 0x0000000513147c20 */ /* 0x000fe20008410000 */
[----:B------:R-:W-:Y:S01]  /*0bf0*/  FMUL.FTZ R19, R18, UR5 ;  /* 0x0000000512137c20 */ /* 0x000fe20008410000 */
[----:B------:R-:W-:Y:S01]  /*0c00*/  FMUL.FTZ R18, R17, UR5 ;  /* 0x0000000511127c20 */ /* 0x000fe20008410000 */
[----:B--2---:R-:W-:Y:S01]  /*0c10*/  FMUL.FTZ R8, R8, UR5 ;  /* 0x0000000508087c20 */ /* 0x004fe20008410000 */
[----:B------:R-:W-:Y:S01]  /*0c20*/  F2FP.F16.F32.PACK_AB R33, R33, R14 ;  /* 0x0000000e2121723e */ /* 0x000fe200000000ff */
[----:B---3--:R-:W-:Y:S01]  /*0c30*/  FMUL.FTZ R11, R11, UR5 ;  /* 0x000000050b0b7c20 */ /* 0x008fe20008410000 */
[----:B------:R-:W-:-:S02]  /*0c40*/  F2FP.F16.F32.PACK_AB R20, R20, R13 ;  /* 0x0000000d1414723e */ /* 0x000fc400000000ff */
[----:B------:R-:W-:Y:S01]  /*0c50*/  F2FP.F16.F32.PACK_AB R28, R44, R39 ;  /* 0x000000272c1c723e */ /* 0x000fe200000000ff */
[----:B----4-:R-:W-:Y:S01]  /*0c60*/  FMUL.FTZ R5, R5, UR5 ;  /* 0x0000000505057c20 */ /* 0x010fe20008410000 */
[----:B------:R-:W-:Y:S02]  /*0c70*/  F2FP.F16.F32.PACK_AB R19, R19, R16 ;  /* 0x000000101313723e */ /* 0x000fe400000000ff */
[----:B------:R-:W-:Y:S02]  /*0c80*/  CS2R R16, SRZ ;  /* 0x0000000000107805 */ /* 0x000fe4000001ff00 */
[----:B------:R-:W-:Y:S01]  /*0c90*/  F2FP.F16.F32.PACK_AB R18, R18, R15 ;  /* 0x0000000f1212723e */ /* 0x000fe200000000ff */
[----:B-----5:R-:W-:Y:S01]  /*0ca0*/  FMUL.FTZ R10, R10, UR5 ;  /* 0x000000050a0a7c20 */ /* 0x020fe20008410000 */
[----:B------:R-:W-:Y:S01]  /*0cb0*/  F2FP.F16.F32.PACK_AB R21, R11, R8 ;  /* 0x000000080b15723e */ /* 0x000fe200000000ff */
[--C-:B------:R-:W-:Y:S01]  /*0cc0*/  @P0 IMAD.MOV.U32 R16, RZ, RZ, R0.reuse ;  /* 0x000000ffff100224 */ /* 0x100fe200078e0000 */
[----:B------:R-:W-:Y:S01]  /*0cd0*/  @P0 SHF.R.S32.HI R17, RZ, 0x1f, R0 ;  /* 0x0000001fff110819 */ /* 0x000fe20000011400 */
[----:B------:R-:W-:Y:S01]  /*0ce0*/  FMUL.FTZ R9, R9, UR5 ;  /* 0x0000000509097c20 */ /* 0x000fe20008410000 */
[----:B------:R-:W-:Y:S01]  /*0cf0*/  F2FP.F16.F32.PACK_AB R5, R10, R5 ;  /* 0x000000050a05723e */ /* 0x000fe200000000ff */
[----:B------:R-:W-:-:S02]  /*0d00*/  VIADD R0, R40, 0x8 ;  /* 0x0000000828007836 */ /* 0x000fc40000000000 */
[----:B------:R-:W-:Y:S01]  /*0d10*/  FMUL.FTZ R14, R23, UR5 ;  /* 0x00000005170e7c20 */ /* 0x000fe20008410000 */
[----:B------:R-:W-:-:S04]  /*0d20*/  FMUL.FTZ R22, R22, UR5 ;  /* 0x0000000516167c20 */ /* 0x000fc80008410000 */
[----:B------:R-:W-:Y:S02]  /*0d30*/  F2FP.F16.F32.PACK_AB R23, R14, R9 ;  /* 0x000000090e17723e */ /* 0x000fe400000000ff */
[----:B------:R-:W0:Y:S01]  /*0d40*/  LDC.64 R14, c[0x0][0x258] ;  /* 0x00009600ff0e7b82 */ /* 0x000e220000000a00 */
[----:B------:R-:W-:Y:S01]  /*0d50*/  FMUL.FTZ R13, R24, UR5 ;  /* 0x00000005180d7c20 */ /* 0x000fe20008410000 */
[----:B------:R-:W-:Y:S01]  /*0d60*/  LEA R24, R7, UR4, 0x1 ;  /* 0x0000000407187c11 */ /* 0x000fe2000f8e08ff */
[----:B------:R-:W-:Y:S01]  /*0d70*/  ULDC UR5, c[0x0][0x244] ;  /* 0x0000910000057ab9 */ /* 0x000fe20000000800 */
[----:B------:R-:W-:Y:S01]  /*0d80*/  LEA R7, R6, UR4, 0x1 ;  /* 0x0000000406077c11 */ /* 0x000fe2000f8e08ff */
[----:B------:R-:W-:Y:S01]  /*0d90*/  UIADD3 UR4, UR4, 0x8000, URZ ;  /* 0x0000800004047890 */ /* 0x000fe2000fffe03f */
[----:B------:R-:W-:Y:S01]  /*0da0*/  F2FP.F16.F32.PACK_AB R22, R13, R22 ;  /* 0x000000160d16723e */ /* 0x000fe200000000ff */
[----:B------:R-:W-:Y:S04]  /*0db0*/  STS [R24+0x8000], R31 ;  /* 0x0080001f18007388 */ /* 0x000fe80000000800 */
[----:B------:R-:W-:Y:S04]  /*0dc0*/  STS [R24+0x8100], R32 ;  /* 0x0081002018007388 */ /* 0x000fe80000000800 */
[----:B------:R-:W-:Y:S04]  /*0dd0*/  STS [R24+0x9000], R27 ;  /* 0x0090001b18007388 */ /* 0x000fe80000000800 */
[----:B------:R-:W-:Y:S04]  /*0de0*/  STS [R24+0x9100], R29 ;  /* 0x0091001d18007388 */ /* 0x000fe80000000800 */
[----:B------:R-:W-:Y:S01]  /*0df0*/  STS [R24+0x8200], R25 ;  /* 0x0082001918007388 */ /* 0x000fe20000000800 */
[----:B0-----:R-:W-:-:S03]  /*0e00*/  IMAD R2, R14, UR9, RZ ;  /* 0x000000090e027c24 */ /* 0x001fc6000f8e02ff */
[----:B------:R-:W-:Y:S01]  /*0e10*/  STS [R24+0x8300], R26 ;  /* 0x0083001a18007388 */ /* 0x000fe20000000800 */
[----:B------:R-:W-:-:S03]  /*0e20*/  IMAD R15, R15, UR8, R2 ;  /* 0x000000080f0f7c24 */ /* 0x000fc6000f8e0202 */
[----:B------:R-:W-:Y:S04]  /*0e30*/  STS [R24+0x9200], R28 ;  /* 0x0092001c18007388 */ /* 0x000fe80000000800 */
[----:B------:R0:W-:Y:S04]  /*0e40*/  STS [R24+0x9300], R12 ;  /* 0x0093000c18007388 */ /* 0x0001e80000000800 */
[----:B------:R-:W-:Y:S04]  /*0e50*/  STS [R24+0xa000], R33 ;  /* 0x00a0002118007388 */ /* 0x000fe80000000800 */
[----:B------:R-:W-:Y:S01]  /*0e60*/  STS [R24+0xa100], R20 ;  /* 0x00a1001418007388 */ /* 0x000fe20000000800 */
[----:B0-----:R-:W-:-:S03]  /*0e70*/  IADD3 R12, P0, R40, R16, RZ ;  /* 0x00000010280c7210 */ /* 0x001fc60007f1e0ff */
[----:B------:R-:W-:Y:S01]  /*0e80*/  STS [R24+0xb000], R21 ;  /* 0x00b0001518007388 */ /* 0x000fe20000000800 */
[----:B------:R-:W-:-:S03]  /*0e90*/  LEA.HI.X.SX32 R13, R40, R17, 0x1, P0 ;  /* 0x00000011280d7211 */ /* 0x000fc600000f0eff */
[----:B------:R0:W-:Y:S01]  /*0ea0*/  STS [R24+0xb100], R5 ;  /* 0x00b1000518007388 */ /* 0x0001e20000000800 */
[----:B------:R-:W-:-:S03]  /*0eb0*/  ISETP.GE.AND P0, PT, R4, UR5, PT ;  /* 0x0000000504007c0c */ /* 0x000fc6000bf06270 */
[----:B------:R1:W-:Y:S01]  /*0ec0*/  STS [R24+0xa200], R19 ;  /* 0x00a2001318007388 */ /* 0x0003e20000000800 */
[-C--:B------:R-:W-:Y:S02]  /*0ed0*/  ISETP.GE.OR P3, PT, R40, R3.reuse, P0 ;  /* 0x000000032800720c */ /* 0x080fe40000766670 */
[-C--:B------:R-:W-:Y:S01]  /*0ee0*/  ISETP.GE.OR P2, PT, R0, R3.reuse, P0 ;  /* 0x000000030000720c */ /* 0x080fe20000746670 */
[----:B------:R1:W-:Y:S01]  /*0ef0*/  STS [R24+0xa300], R18 ;  /* 0x00a3001218007388 */ /* 0x0003e20000000800 */
[C---:B------:R-:W-:Y:S01]  /*0f00*/  IADD3 R0, R40.reuse, 0x10, RZ ;  /* 0x0000001028007810 */ /* 0x040fe20007ffe0ff */
[----:B------:R-:W-:Y:S01]  /*0f10*/  VIADD R40, R40, 0x18 ;  /* 0x0000001828287836 */ /* 0x000fe20000000000 */
[--C-:B0-----:R-:W-:Y:S01]  /*0f20*/  SHF.R.S32.HI R5, RZ, 0x1f, R4.reuse ;  /* 0x0000001fff057819 */ /* 0x101fe20000011404 */
[----:B------:R1:W-:Y:S01]  /*0f30*/  STS [R24+0xb200], R23 ;  /* 0x00b2001718007388 */ /* 0x0003e20000000800 */
[-C--:B------:R-:W-:Y:S02]  /*0f40*/  ISETP.GE.OR P1, PT, R0, R3.reuse, P0 ;  /* 0x000000030000720c */ /* 0x080fe40000726670 */
[----:B------:R-:W-:Y:S01]  /*0f50*/  ISETP.GE.OR P0, PT, R40, R3, P0 ;  /* 0x000000032800720c */ /* 0x000fe20000706670 */
[----:B------:R1:W-:Y:S01]  /*0f60*/  STS [R24+0xb300], R22 ;  /* 0x00b3001618007388 */ /* 0x0003e20000000800 */
[----:B------:R-:W-:Y:S01]  /*0f70*/  IMAD.WIDE.U32 R4, R14, UR8, R4 ;  /* 0x000000080e047c25 */ /* 0x000fe2000f8e0004 */
[----:B------:R-:W-:Y:S01]  /*0f80*/  ULDC.64 UR8, c[0x0][0x260] ;  /* 0x0000980000087ab9 */ /* 0x000fe20000000a00 */
[----:B------:R-:W-:Y:S02]  /*0f90*/  BAR.SYNC.DEFER_BLOCKING 0x0 ;  /* 0x0000000000007b1d */ /* 0x000fe40000010000 */
[----:B------:R-:W-:-:S02]  /*0fa0*/  IMAD.IADD R5, R5, 0x1, R15 ;  /* 0x0000000105057824 */ /* 0x000fc400078e020f */
[----:B------:R-:W-:Y:S02]  /*0fb0*/  IMAD R38, R38, UR8, RZ ;  /* 0x0000000826267c24 */ /* 0x000fe4000f8e02ff */
[----:B------:R-:W-:-:S04]  /*0fc0*/  IMAD.WIDE.U32 R2, R37, UR8, R4 ;  /* 0x0000000825027c25 */ /* 0x000fc8000f8e0004 */
[----:B------:R-:W-:Y:S02]  /*0fd0*/  IMAD R15, R37, UR9, R38 ;  /* 0x00000009250f7c24 */ /* 0x000fe4000f8e0226 */
[----:B------:R-:W-:Y:S01]  /*0fe0*/  IMAD.WIDE R36, R36, 0x20, R12 ;  /* 0x0000002024247825 */ /* 0x000fe200078e020c */
[----:B------:R-:W-:-:S03]  /*0ff0*/  LEA R12, R6, UR4, 0x1 ;  /* 0x00000004060c7c11 */ /* 0x000fc6000f8e08ff */
[----:B------:R-:W-:Y:S01]  /*1000*/  IMAD.IADD R5, R3, 0x1, R15 ;  /* 0x0000000103057824 */ /* 0x000fe200078e020f */
[----:B------:R1:W0:Y:S01]  /*1010*/  LDS.128 R8, [R7+0x8300] ;  /* 0x0083000007087984 */ /* 0x0002220000000c00 */
[----:B------:R-:W-:Y:S05]  /*1020*/  @P3 BRA `(.L_x_26) ;  /* 0x00000000002c3947 */ /* 0x000fea0003800000 */
[----:B------:R-:W2:Y:S01]  /*1030*/  LDS.128 R12, [R12] ;  /* 0x000000000c0c7984 */ /* 0x000ea20000000c00 */
[----:B------:R-:W-:Y:S01]  /*1040*/  ULDC.64 UR4, c[0x0][0x250] ;  /* 0x0000940000047ab9 */ /* 0x000fe20000000a00 */
[----:B------:R-:W-:Y:S02]  /*1050*/  IMAD.MOV.U32 R4, RZ, RZ, R2 ;  /* 0x000000ffff047224 */ /* 0x000fe400078e0002 */
[----:B-1----:R-:W-:Y:S02]  /*1060*/  IMAD R19, R37, UR4, RZ ;  /* 0x0000000425137c24 */ /* 0x002fe4000f8e02ff */
[----:B------:R-:W-:-:S04]  /*1070*/  IMAD.WIDE.U32 R16, R36, UR4, R4 ;  /* 0x0000000424107c25 */ /* 0x000fc8000f8e0004 */
[----:B------:R-:W-:Y:S01]  /*1080*/  IMAD R19, R36, UR5, R19 ;  /* 0x0000000524137c24 */ /* 0x000fe2000f8e0213 */
[----:B------:R-:W-:Y:S02]  /*1090*/  ULDC.64 UR4, c[0x0][0x238] ;  /* 0x00008e0000047ab9 */ /* 0x000fe40000000a00 */
[----:B------:R-:W-:Y:S01]  /*10a0*/  LEA R18, P3, R16, UR4, 0x1 ;  /* 0x0000000410127c11 */ /* 0x000fe2000f8608ff */
[----:B------:R-:W-:-:S05]  /*10b0*/  IMAD.IADD R17, R17, 0x1, R19 ;  /* 0x0000000111117824 */ /* 0x000fca00078e0213 */
[----:B------:R-:W-:-:S05]  /*10c0*/  LEA.HI.X R19, R16, UR5, R17, 0x1, P3 ;  /* 0x0000000510137c11 */ /* 0x000fca00098f0c11 */
[----:B--2---:R2:W-:Y:S02]  /*10d0*/  STG.E.128 desc[UR6][R18.64], R12 ;  /* 0x0000000c12007986 */ /* 0x0045e4000c101d06 */
.L_x_26:
[----:B------:R-:W-:Y:S05]  /*10e0*/  BSYNC B0 ;  /* 0x0000000000007941 */ /* 0x000fea0003800000 */
.L_x_25:
[----:B--2---:R2:W3:Y:S01]  /*10f0*/  LDS.128 R12, [R7+0x8100] ;  /* 0x00810000070c7984 */ /* 0x0044e20000000c00 */
[----:B------:R-:W-:Y:S04]  /*1100*/  BSSY B0, `(.L_x_27) ;  /* 0x000000f000007945 */ /* 0x000fe80003800000 */
[----:B------:R-:W-:Y:S05]  /*1110*/  @P2 BRA `(.L_x_28) ;  /* 0x0000000000342947 */ /* 0x000fea0003800000 */
[----:B-1----:R-:W-:Y:S01]  /*1120*/  IADD3 R19, P2, R36, 0x8, RZ ;  /* 0x0000000824137810 */ /* 0x002fe20007f5e0ff */
[----:B------:R-:W-:Y:S01]  /*1130*/  ULDC.64 UR4, c[0x0][0x250] ;  /* 0x0000940000047ab9 */ /* 0x000fe20000000a00 */
[----:B------:R-:W-:Y:S02]  /*1140*/  IMAD.MOV.U32 R16, RZ, RZ, R2 ;  /* 0x000000ffff107224 */ /* 0x000fe400078e0002 */
[----:B------:R-:W-:Y:S01]  /*1150*/  IADD3.X R0, RZ, R37, RZ, P2, !PT ;  /* 0x00000025ff007210 */ /* 0x000fe200017fe4ff */
[----:B------:R-:W-:-:S04]  /*1160*/  IMAD.MOV.U32 R17, RZ, RZ, R5 ;  /* 0x000000ffff117224 */ /* 0x000fc800078e0005 */
[----:B------:R-:W-:Y:S02]  /*1170*/  IMAD R0, R0, UR4, RZ ;  /* 0x0000000400007c24 */ /* 0x000fe4000f8e02ff */
[----:B------:R-:W-:-:S04]  /*1180*/  IMAD.WIDE.U32 R16, R19, UR4, R16 ;  /* 0x0000000413107c25 */ /* 0x000fc8000f8e0010 */
[----:B------:R-:W-:Y:S01]  /*1190*/  IMAD R19, R19, UR5, R0 ;  /* 0x0000000513137c24 */ /* 0x000fe2000f8e0200 */
[----:B------:R-:W-:Y:S02]  /*11a0*/  ULDC.64 UR4, c[0x0][0x238] ;  /* 0x00008e0000047ab9 */ /* 0x000fe40000000a00 */
[----:B------:R-:W-:Y:S01]  /*11b0*/  LEA R18, P2, R16, UR4, 0x1 ;  /* 0x0000000410127c11 */ /* 0x000fe2000f8408ff */
[----:B------:R-:W-:-:S05]  /*11c0*/  IMAD.IADD R17, R17, 0x1, R19 ;  /* 0x0000000111117824 */ /* 0x000fca00078e0213 */
[----:B------:R-:W-:-:S05]  /*11d0*/  LEA.HI.X R19, R16, UR5, R17, 0x1, P2 ;  /* 0x0000000510137c11 */ /* 0x000fca00090f0c11 */
[----:B---3--:R4:W-:Y:S02]  /*11e0*/  STG.E.128 desc[UR6][R18.64], R12 ;  /* 0x0000000c12007986 */ /* 0x0089e4000c101d06 */
.L_x_28:
[----:B------:R-:W-:Y:S05]  /*11f0*/  BSYNC B0 ;  /* 0x0000000000007941 */ /* 0x000fea0003800000 */
.L_x_27:
[----:B---34-:R3:W4:Y:S01]  /*1200*/  LDS.128 R12, [R7+0x8200] ;  /* 0x00820000070c7984 */ /* 0x0187220000000c00 */
[----:B------:R-:W-:Y:S04]  /*1210*/  BSSY B0, `(.L_x_29) ;  /* 0x000000f000007945 */ /* 0x000fe80003800000 */
[----:B------:R-:W-:Y:S05]  /*1220*/  @P1 BRA `(.L_x_30) ;  /* 0x0000000000341947 */ /* 0x000fea0003800000 */
[----:B------:R-:W-:Y:S01]  /*1230*/  IADD3 R17, P1, R36, 0x10, RZ ;  /* 0x0000001024117810 */ /* 0x000fe20007f3e0ff */
[----:B------:R-:W-:Y:S01]  /*1240*/  ULDC.64 UR4, c[0x0][0x250] ;  /* 0x0000940000047ab9 */ /* 0x000fe20000000a00 */
[----:B-123--:R-:W-:Y:S01]  /*1250*/  MOV R7, R5 ;  /* 0x0000000500077202 */ /* 0x00efe20000000f00 */
[----:B------:R-:W-:Y:S02]  /*1260*/  IMAD.MOV.U32 R6, RZ, RZ, R2 ;  /* 0x000000ffff067224 */ /* 0x000fe400078e0002 */
[----:B------:R-:W-:Y:S02]  /*1270*/  IMAD.X R0, RZ, RZ, R37, P1 ;  /* 0x000000ffff007224 */ /* 0x000fe400008e0625 */
[----:B------:R-:W-:-:S04]  /*1280*/  IMAD.WIDE.U32 R6, R17, UR4, R6 ;  /* 0x0000000411067c25 */ /* 0x000fc8000f8e0006 */
[----:B------:R-:W-:-:S04]  /*1290*/  IMAD R0, R0, UR4, RZ ;  /* 0x0000000400007c24 */ /* 0x000fc8000f8e02ff */
[----:B------:R-:W-:Y:S01]  /*12a0*/  IMAD R17, R17, UR5, R0 ;  /* 0x0000000511117c24 */ /* 0x000fe2000f8e0200 */
[----:B------:R-:W-:Y:S02]  /*12b0*/  ULDC.64 UR4, c[0x0][0x238] ;  /* 0x00008e0000047ab9 */ /* 0x000fe40000000a00 */
[----:B------:R-:W-:Y:S01]  /*12c0*/  LEA R16, P1, R6, UR4, 0x1 ;  /* 0x0000000406107c11 */ /* 0x000fe2000f8208ff */
[----:B------:R-:W-:-:S05]  /*12d0*/  IMAD.IADD R7, R7, 0x1, R17 ;  /* 0x0000000107077824 */ /* 0x000fca00078e0211 */
[----:B------:R-:W-:-:S05]  /*12e0*/  LEA.HI.X R17, R6, UR5, R7, 0x1, P1 ;  /* 0x0000000506117c11 */ /* 0x000fca00088f0c07 */
[----:B----4-:R1:W-:Y:S02]  /*12f0*/  STG.E.128 desc[UR6][R16.64], R12 ;  /* 0x0000000c10007986 */ /* 0x0103e4000c101d06 */
.L_x_30:
[----:B------:R-:W-:Y:S05]  /*1300*/  BSYNC B0 ;  /* 0x0000000000007941 */ /* 0x000fea0003800000 */
.L_x_29:
[----:B------:R-:W-:Y:S05]  /*1310*/  @P0 EXIT ;  /* 0x000000000000094d */ /* 0x000fea0003800000 */
[----:B-123--:R-:W-:Y:S01]  /*1320*/  IADD3 R7, P0, R36, 0x18, RZ ;  /* 0x0000001824077810 */ /* 0x00efe20007f1e0ff */
[----:B------:R-:W-:Y:S01]  /*1330*/  ULDC.64 UR4, c[0x0][0x250] ;  /* 0x0000940000047ab9 */ /* 0x000fe20000000a00 */
[----:B------:R-:W-:-:S03]  /*1340*/  IMAD.MOV.U32 R3, RZ, RZ, R5 ;  /* 0x000000ffff037224 */ /* 0x000fc600078e0005 */
        /* <DEDUP_REMOVED lines=8> */
[----:B0-----:R-:W-:Y:S01]  /*13d0*/  STG.E.128 desc[UR6][R4.64], R8 ;  /* 0x0000000804007986 */ /* 0x001fe2000c101d06 */
[----:B------:R-:W-:Y:S05]  /*13e0*/  EXIT ;  /* 0x000000000000794d */ /* 0x000fea0003800000 */
.L_x_31:
        /* <DEDUP_REMOVED lines=9> */
.L_x_138:


//--------------------- .text._ZN7cutlass13device_kernelIN5flash19enable_sm80_to_sm89INS1_16FlashAttnBwdSm80INS1_25CollectiveMainloopBwdSm80ILi1ELi1EN4cute5tupleIJNS5_1CILi32EEENS7_ILi64EEENS7_ILi256EEEEEENS_6half_tEfNS_4arch4Sm80ELb1ELb0ELb1ELb1ELb0ELb0ELb0ELb0ELi2ELi2ELi2ELi1ELb1EEENS1_24CollectiveEpilogueBwdGQAISB_fSE_Li256ELb1ELb0EEENS1_25SingleTileBwdLPTSchedulerILb1ELi64ELb0EEEEEEEEEvNT_6ParamsE --------------------------
	.section	.text._ZN7cutlass13device_kernelIN5flash19enable_sm80_to_sm89INS1_16FlashAttnBwdSm80INS1_25CollectiveMainloopBwdSm80ILi1ELi1EN4cute5tupleIJNS5_1CILi32EEENS7_ILi64EEENS7_ILi256EEEEEENS_6half_tEfNS_4arch4Sm80ELb1ELb0ELb1ELb1ELb0ELb0ELb0ELb0ELi2ELi2ELi2ELi1ELb1EEENS1_24CollectiveEpilogueBwdGQAISB_fSE_Li256ELb1ELb0EEENS1_25SingleTileBwdLPTSchedulerILb1ELi64ELb0EEEEEEEEEvNT_6ParamsE,"ax",@progbits
	.align	128
.text._ZN7cutlass13device_kernelIN5flash19enable_sm80_to_sm89INS1_16FlashAttnBwdSm80INS1_25CollectiveMainloopBwdSm80ILi1ELi1EN4cute5tupleIJNS5_1CILi32EEENS7_ILi64EEENS7_ILi256EEEEEENS_6half_tEfNS_4arch4Sm80ELb1ELb0ELb1ELb1ELb0ELb0ELb0ELb0ELi2ELi2ELi2ELi1ELb1EEENS1_24CollectiveEpilogueBwdGQAISB_fSE_Li256ELb1ELb0EEENS1_25SingleTileBwdLPTSchedulerILb1ELi64ELb0EEEEEEEEEvNT_6ParamsE:
        .type           _ZN7cutlass13device_kernelIN5flash19enable_sm80_to_sm89INS1_16FlashAttnBwdSm80INS1_25CollectiveMainloopBwdSm80ILi1ELi1EN4cute5tupleIJNS5_1CILi32EEENS7_ILi64EEENS7_ILi256EEEEEENS_6half_tEfNS_4arch4Sm80ELb1ELb0ELb1ELb1ELb0ELb0ELb0ELb0ELi2ELi2ELi2ELi1ELb1EEENS1_24CollectiveEpilogueBwdGQAISB_fSE_Li256ELb1ELb0EEENS1_25SingleTileBwdLPTSchedulerILb1ELi64ELb0EEEEEEEEEvNT_6ParamsE,@function
        .size           _ZN7cutlass13device_kernelIN5flash19enable_sm80_to_sm89INS1_16FlashAttnBwdSm80INS1_25CollectiveMainloopBwdSm80ILi1ELi1EN4cute5tupleIJNS5_1CILi32EEENS7_ILi64EEENS7_ILi256EEEEEENS_6half_tEfNS_4arch4Sm80ELb1ELb0ELb1ELb1ELb0ELb0ELb0ELb0ELi2ELi2ELi2ELi1ELb1EEENS1_24CollectiveEpilogueBwdGQAISB_fSE_Li256ELb1ELb0EEENS1_25SingleTileBwdLPTSchedulerILb1ELi64ELb0EEEEEEEEEvNT_6ParamsE,(.L_x_139 - _ZN7cutlass13device_kernelIN5flash19enable_sm80_to_sm89INS1_16FlashAttnBwdSm80INS1_25CollectiveMainloopBwdSm80ILi1ELi1EN4cute5tupleIJNS5_1CILi32EEENS7_ILi64EEENS7_ILi256EEEEEENS_6half_tEfNS_4arch4Sm80ELb1ELb0ELb1ELb1ELb0ELb0ELb0ELb0ELi2ELi2ELi2ELi1ELb1EEENS1_24CollectiveEpilogueBwdGQAISB_fSE_Li256ELb1ELb0EEENS1_25SingleTileBwdLPTSchedulerILb1ELi64ELb0EEEEEEEEEvNT_6ParamsE)
        .other          _ZN7cutlass13device_kernelIN5flash19enable_sm80_to_sm89INS1_16FlashAttnBwdSm80INS1_25CollectiveMainloopBwdSm80ILi1ELi1EN4cute5tupleIJNS5_1CILi32EEENS7_ILi64EEENS7_ILi256EEEEEENS_6half_tEfNS_4arch4Sm80ELb1ELb0ELb1ELb1ELb0ELb0ELb0ELb0ELi2ELi2ELi2ELi1ELb1EEENS1_24CollectiveEpilogueBwdGQAISB_fSE_Li256ELb1ELb0EEENS1_25SingleTileBwdLPTSchedulerILb1ELi64ELb0EEEEEEEEEvNT_6ParamsE,@"STO_CUDA_ENTRY STV_DEFAULT"
_ZN7cutlass13device_kernelIN5flash19enable_sm80_to_sm89INS1_16FlashAttnBwdSm80INS1_25CollectiveMainloopBwdSm80ILi1ELi1EN4cute5tupleIJNS5_1CILi32EEENS7_ILi64EEENS7_ILi256EEEEEENS_6half_tEfNS_4arch4Sm80ELb1ELb0ELb1ELb1ELb0ELb0ELb0ELb0ELi2ELi2ELi2ELi1ELb1EEENS1_24CollectiveEpilogueBwdGQAISB_fSE_Li256ELb1ELb0EEENS1_25SingleTileBwdLPTSchedulerILb1ELi64ELb0EEEEEEEEEvNT_6ParamsE:
[----:B------:R-:W-:Y:S01]  /*0000*/  LDC R1, c[0x0][0x28] ;  /* 0x00000a00ff017b82 */ /* 0x000fe20000000800 */
[----:B------:R-:W-:Y:S05]  /*0010*/  EXIT ;  /* 0x000000000000794d */ /* 0x000fea0003800000 */
.L_x_32:
        /* <DEDUP_REMOVED lines=14> */
.L_x_139:


//--------------------- .text._ZN7cutlass13device_kernelIN5flash22FlashAttnBwdPreprocessIN4cute5tupleIJNS3_1CILi32EEENS5_ILi256EEEEEENS_6half_tEfNS_4arch4Sm80ELb1ELb1EEEEEvNT_6ParamsE --------------------------
	.section	.text._ZN7cutlass13device_kernelIN5flash22FlashAttnBwdPreprocessIN4cute5tupleIJNS3_1CILi32EEENS5_ILi256EEEEEENS_6half_tEfNS_4arch4Sm80ELb1ELb1EEEEEvNT_6ParamsE,"ax",@progbits
	.align	128
.text._ZN7cutlass13device_kernelIN5flash22FlashAttnBwdPreprocessIN4cute5tupleIJNS3_1CILi32EEENS5_ILi256EEEEEENS_6half_tEfNS_4arch4Sm80ELb1ELb1EEEEEvNT_6ParamsE:
        .type           _ZN7cutlass13device_kernelIN5flash22FlashAttnBwdPreprocessIN4cute5tupleIJNS3_1CILi32EEENS5_ILi256EEEEEENS_6half_tEfNS_4arch4Sm80ELb1ELb1EEEEEvNT_6ParamsE,@function
        .size           _ZN7cutlass13device_kernelIN5flash22FlashAttnBwdPreprocessIN4cute5tupleIJNS3_1CILi32EEENS5_ILi256EEEEEENS_6half_tEfNS_4arch4Sm80ELb1ELb1EEEEEvNT_6ParamsE,(.L_x_140 - _ZN7cutlass13device_kernelIN5flash22FlashAttnBwdPreprocessIN4cute5tupleIJNS3_1CILi32EEENS5_ILi256EEEEEENS_6half_tEfNS_4arch4Sm80ELb1ELb1EEEEEvNT_6ParamsE)
        .other          _ZN7cutlass13device_kernelIN5flash22FlashAttnBwdPreprocessIN4cute5tupleIJNS3_1CILi32EEENS5_ILi256EEEEEENS_6half_tEfNS_4arch4Sm80ELb1ELb1EEEEEvNT_6ParamsE,@"STO_CUDA_ENTRY STV_DEFAULT"
_ZN7cutlass13device_kernelIN5flash22FlashAttnBwdPreprocessIN4cute5tupleIJNS3_1CILi32EEENS5_ILi256EEEEEENS_6half_tEfNS_4arch4Sm80ELb1ELb1EEEEEvNT_6ParamsE:
[----:B------:R-:W-:Y:S08]  /*0000*/  LDC R1, c[0x0][0x28] ;  /* 0x00000a00ff017b82 */ /* 0x000ff00000000800 */
[----:B------:R-:W0:Y:S01]  /*0010*/  LDC.64 R4, c[0x0][0x2f8] ;  /* 0x0000be00ff047b82 */ /* 0x000e220000000a00 */
[----:B------:R-:W1:Y:S01]  /*0020*/  S2R R43, SR_CTAID.Z ;  /* 0x00000000002b7919 */ /* 0x000e620000002700 */
[----:B------:R-:W-:-:S06]  /*0030*/  ULDC.64 UR4, c[0x0][0x208] ;  /* 0x0000820000047ab9 */ /* 0x000fcc0000000a00 */
[----:B------:R-:W2:Y:S08]  /*0040*/  LDC.64 R6, c[0x0][0x2f0] ;  /* 0x0000bc00ff067b82 */ /* 0x000eb00000000a00 */
[----:B------:R-:W1:Y:S01]  /*0050*/  LDC.64 R2, c[0x0][0x2f0] ;  /* 0x0000bc00ff027b82 */ /* 0x000e620000000a00 */
[----:B0-----:R-:W-:-:S04]  /*0060*/  ISETP.NE.U32.AND P1, PT, R4, RZ, PT ;  /* 0x000000ff0400720c */ /* 0x001fc80003f25070 */
[----:B------:R-:W-:Y:S02]  /*0070*/  ISETP.NE.AND.EX P1, PT, R5, RZ, PT, P1 ;  /* 0x000000ff0500720c */ /* 0x000fe40003f25310 */
[----:B--2---:R-:W-:-:S04]  /*0080*/  ISETP.NE.U32.AND P0, PT, R6, RZ, PT ;  /* 0x000000ff0600720c */ /* 0x004fc80003f05070 */
[----:B------:R-:W-:Y:S01]  /*0090*/  ISETP.NE.AND.EX P0, PT, R7, RZ, PT, P0 ;  /* 0x000000ff0700720c */ /* 0x000fe20003f05300 */
[----:B------:R-:W-:Y:S01]  /*00a0*/  ULDC UR6, c[0x0][0x218] ;  /* 0x0000860000067ab9 */ /* 0x000fe20000000800 */
[----:B-1----:R-:W-:-:S05]  /*00b0*/  IMAD.WIDE R2, R43, 0x4, R2 ;  /* 0x000000042b027825 */ /* 0x002fca00078e0202 */
[----:B------:R-:W0:Y:S01]  /*00c0*/  @P1 LDC.64 R4, c[0x0][0x2f8] ;  /* 0x0000be00ff041b82 */ /* 0x000e220000000a00 */
[----:B------:R-:W-:-:S05]  /*00d0*/  MOV R11, UR6 ;  /* 0x00000006000b7c02 */ /* 0x000fca0008000f00 */
[----:B------:R1:W5:Y:S01]  /*00e0*/  @P0 LDG.E R42, desc[UR4][R2.64] ;  /* 0x00000004022a0981 */ /* 0x000362000c1e1900 */
[----:B------:R-:W-:Y:S01]  /*00f0*/  ISETP.NE.U32.AND P2, PT, R6, RZ, PT ;  /* 0x000000ff0600720c */ /* 0x000fe20003f45070 */
[----:B------:R-:W2:Y:S03]  /*0100*/  S2R R36, SR_CTAID.X ;  /* 0x0000000000247919 */ /* 0x000ea60000002500 */
[----:B------:R-:W-:Y:S01]  /*0110*/  ISETP.NE.AND.EX P2, PT, R7, RZ, PT, P2 ;  /* 0x000000ff0700720c */ /* 0x000fe20003f45320 */
[----:B------:R-:W3:Y:S01]  /*0120*/  S2R R37, SR_TID.X ;  /* 0x0000000000257919 */ /* 0x000ee20000002100 */
[----:B0-----:R-:W-:-:S05]  /*0130*/  @P1 IMAD.WIDE R4, R43, 0x4, R4 ;  /* 0x000000042b041825 */ /* 0x001fca00078e0204 */
[----:B------:R1:W5:Y:S01]  /*0140*/  @P1 LDG.E R11, desc[UR4][R4.64] ;  /* 0x00000004040b1981 */ /* 0x000362000c1e1900 */
[----:B--2---:R-:W-:Y:S01]  /*0150*/  SHF.L.U32 R10, R36, 0x5, RZ ;  /* 0x00000005240a7819 */ /* 0x004fe200000006ff */
[----:B---3--:R-:W-:Y:S06]  /*0160*/  @P1 BRA `(.L_x_33) ;  /* 0x0000000000101947 */ /* 0x008fec0003800000 */
[----:B------:R-:W-:Y:S05]  /*0170*/  @!P0 BRA `(.L_x_33) ;  /* 0x00000000000c8947 */ /* 0x000fea0003800000 */
[----:B------:R-:W2:Y:S04]  /*0180*/  LDG.E R0, desc[UR4][R2.64] ;  /* 0x0000000402007981 */ /* 0x000ea8000c1e1900 */
[----:B-----5:R-:W2:Y:S02]  /*0190*/  LDG.E R11, desc[UR4][R2.64+0x4] ;  /* 0x00000404020b7981 */ /* 0x020ea4000c1e1900 */
[----:B--2---:R-:W-:-:S07]  /*01a0*/  IADD3 R11, -R0, R11, RZ ;  /* 0x0000000b000b7210 */ /* 0x004fce0007ffe1ff */
.L_x_33:
[----:B-----5:R-:W-:-:S13]  /*01b0*/  ISETP.LE.AND P1, PT, R11, R10, PT ;  /* 0x0000000a0b00720c */ /* 0x020fda0003f23270 */
[----:B------:R-:W-:Y:S05]  /*01c0*/  @P2 EXIT P1 ;  /* 0x000000000000294d */ /* 0x000fea0000800000 */
[----:B------:R-:W0:Y:S01]  /*01d0*/  S2UR UR6, SR_CTAID.Y ;  /* 0x00000000000679c3 */ /* 0x000e220000002600 */
[----:B------:R-:W-:Y:S02]  /*01e0*/  SHF.R.S32.HI R0, RZ, 0x1f, R37 ;  /* 0x0000001fff007819 */ /* 0x000fe40000011425 */
[----:B------:R-:W-:Y:S02]  /*01f0*/  CS2R R12, SRZ ;  /* 0x00000000000c7805 */ /* 0x000fe4000001ff00 */
[----:B------:R-:W-:Y:S01]  /*0200*/  ISETP.GT.AND P1, PT, R37, 0x1f, PT ;  /* 0x0000001f2500780c */ /* 0x000fe20003f24270 */
[----:B------:R-:W-:Y:S01]  /*0210*/  BSSY B0, `(.L_x_34) ;  /* 0x0000029000007945 */ /* 0x000fe20003800000 */
[----:B------:R-:W-:Y:S02]  /*0220*/  LEA.HI R0, R0, R37, RZ, 0x4 ;  /* 0x0000002500007211 */ /* 0x000fe400078f20ff */
[----:B------:R-:W-:Y:S01]  /*0230*/  IADD3 R8, -R10, R11, RZ ;  /* 0x0000000b0a087210 */ /* 0x000fe20007ffe1ff */
[----:B------:R-:W2:Y:S01]  /*0240*/  LDC.64 R20, c[0x0][0x230] ;  /* 0x00008c00ff147b82 */ /* 0x000ea20000000a00 */
[----:B-1----:R-:W-:-:S02]  /*0250*/  LOP3.LUT R2, R0, 0xfffffff0, RZ, 0xc0, !PT ;  /* 0xfffffff000027812 */ /* 0x002fc400078ec0ff */
[----:B------:R-:W-:Y:S02]  /*0260*/  ISETP.GE.OR P4, PT, R37, R8, P1 ;  /* 0x000000082500720c */ /* 0x000fe40000f86670 */
[----:B------:R-:W-:Y:S02]  /*0270*/  IADD3 R9, -R2, R37, RZ ;  /* 0x0000002502097210 */ /* 0x000fe40007ffe1ff */
[----:B------:R-:W-:Y:S02]  /*0280*/  SHF.R.S32.HI R7, RZ, 0x4, R0 ;  /* 0x00000004ff077819 */ /* 0x000fe40000011400 */
[----:B------:R-:W-:Y:S02]  /*0290*/  SHF.L.U32 R38, R9, 0x3, RZ ;  /* 0x0000000309267819 */ /* 0x000fe400000006ff */
[----:B------:R-:W-:Y:S02]  /*02a0*/  @P0 MOV R12, R42 ;  /* 0x0000002a000c0202 */ /* 0x000fe40000000f00 */
[----:B------:R-:W-:-:S02]  /*02b0*/  SHF.R.S32.HI R39, RZ, 0x1f, R38 ;  /* 0x0000001fff277819 */ /* 0x000fc40000011426 */
[----:B------:R-:W-:Y:S01]  /*02c0*/  SHF.R.S32.HI R3, RZ, 0x1f, R43 ;  /* 0x0000001fff037819 */ /* 0x000fe2000001142b */
[----:B0-----:R-:W-:Y:S01]  /*02d0*/  USHF.R.S32.HI UR7, URZ, 0x1f, UR6 ;  /* 0x0000001f3f077899 */ /* 0x001fe20008011406 */
[----:B------:R-:W-:Y:S02]  /*02e0*/  @P0 SHF.R.S32.HI R13, RZ, 0x1f, R42 ;  /* 0x0000001fff0d0819 */ /* 0x000fe4000001142a */
[----:B------:R-:W-:Y:S02]  /*02f0*/  IADD3 R40, P3, R7, R12, RZ ;  /* 0x0000000c07287210 */ /* 0x000fe40007f7e0ff */
[----:B------:R-:W-:Y:S02]  /*0300*/  SEL R6, R43, RZ, !P2 ;  /* 0x000000ff2b067207 */ /* 0x000fe40005000000 */
[----:B------:R-:W-:Y:S01]  /*0310*/  MOV R5, 0x7f800000 ;  /* 0x7f80000000057802 */ /* 0x000fe20000000f00 */
[C---:B--2---:R-:W-:Y:S01]  /*0320*/  IMAD R2, R20.reuse, UR7, RZ ;  /* 0x0000000714027c24 */ /* 0x044fe2000f8e02ff */
[----:B------:R-:W-:Y:S01]  /*0330*/  SHF.R.S32.HI R4, RZ, 0x1f, R7 ;  /* 0x0000001fff047819 */ /* 0x000fe20000011407 */
[----:B------:R-:W-:Y:S01]  /*0340*/  IMAD.WIDE.U32 R14, R20, UR6, R38 ;  /* 0x00000006140e7c25 */ /* 0x000fe2000f8e0026 */
[----:B------:R-:W-:-:S03]  /*0350*/  SEL R3, R3, RZ, !P2 ;  /* 0x000000ff03037207 */ /* 0x000fc60005000000 */
[----:B------:R-:W-:Y:S01]  /*0360*/  IMAD R21, R21, UR6, R2 ;  /* 0x0000000615157c24 */ /* 0x000fe2000f8e0202 */
[----:B------:R-:W-:Y:S06]  /*0370*/  @P4 BRA `(.L_x_35) ;  /* 0x0000000000484947 */ /* 0x000fec0003800000 */
[----:B------:R-:W0:Y:S01]  /*0380*/  LDC.64 R18, c[0x0][0x290] ;  /* 0x0000a400ff127b82 */ /* 0x000e220000000a00 */
[----:B------:R-:W-:Y:S01]  /*0390*/  SHF.R.S32.HI R5, RZ, 0x1f, R10 ;  /* 0x0000001fff057819 */ /* 0x000fe2000001140a */
[----:B------:R-:W-:Y:S01]  /*03a0*/  ULDC.64 UR8, c[0x0][0x298] ;  /* 0x0000a60000087ab9 */ /* 0x000fe20000000a00 */
[--C-:B------:R-:W-:Y:S02]  /*03b0*/  SHF.R.S32.HI R0, RZ, 0x1f, R37.reuse ;  /* 0x0000001fff007819 */ /* 0x100fe40000011425 */
[----:B------:R-:W-:-:S04]  /*03c0*/  IADD3 R16, P2, P4, R12, R10, R37 ;  /* 0x0000000a0c107210 */ /* 0x000fc80007c5e025 */
[----:B------:R-:W-:Y:S01]  /*03d0*/  IADD3.X R17, R13, R5, R0, P2, P4 ;  /* 0x000000050d117210 */ /* 0x000fe200017e8400 */
[C---:B0-----:R-:W-:Y:S02]  /*03e0*/  IMAD R0, R18.reuse, UR7, RZ ;  /* 0x0000000712007c24 */ /* 0x041fe4000f8e02ff */
[----:B------:R-:W-:-:S04]  /*03f0*/  IMAD.WIDE.U32 R16, R18, UR6, R16 ;  /* 0x0000000612107c25 */ /* 0x000fc8000f8e0010 */
[----:B------:R-:W-:Y:S02]  /*0400*/  IMAD R5, R19, UR6, R0 ;  /* 0x0000000613057c24 */ /* 0x000fe4000f8e0200 */
[----:B------:R-:W-:-:S03]  /*0410*/  IMAD R19, R3, UR8, RZ ;  /* 0x0000000803137c24 */ /* 0x000fc6000f8e02ff */
[----:B------:R-:W-:Y:S01]  /*0420*/  IADD3 R17, R17, R5, RZ ;  /* 0x0000000511117210 */ /* 0x000fe20007ffe0ff */
[C---:B------:R-:W-:Y:S02]  /*0430*/  IMAD R5, R6.reuse, UR9, R19 ;  /* 0x0000000906057c24 */ /* 0x040fe4000f8e0213 */
[----:B------:R-:W-:Y:S01]  /*0440*/  IMAD.WIDE.U32 R16, R6, UR8, R16 ;  /* 0x0000000806107c25 */ /* 0x000fe2000f8e0010 */
[----:B------:R-:W-:-:S04]  /*0450*/  ULDC.64 UR8, c[0x0][0x288] ;  /* 0x0000a20000087ab9 */ /* 0x000fc80000000a00 */
[----:B------:R-:W-:Y:S02]  /*0460*/  IADD3 R5, R17, R5, RZ ;  /* 0x0000000511057210 */ /* 0x000fe40007ffe0ff */
[----:B------:R-:W-:-:S04]  /*0470*/  LEA R18, P2, R16, UR8, 0x2 ;  /* 0x0000000810127c11 */ /* 0x000fc8000f8410ff */
[----:B------:R-:W-:-:S05]  /*0480*/  LEA.HI.X R19, R16, UR9, R5, 0x2, P2 ;  /* 0x0000000910137c11 */ /* 0x000fca00090f1405 */
[----:B------:R0:W5:Y:S04]  /*0490*/  LDG.E R5, desc[UR4][R18.64] ;  /* 0x0000000412057981 */ /* 0x000168000c1e1900 */
.L_x_35:
[----:B------:R-:W-:Y:S05]  /*04a0*/  BSYNC B0 ;  /* 0x0000000000007941 */ /* 0x000fea0003800000 */
.L_x_34:
[----:B------:R-:W1:Y:S01]  /*04b0*/  LDC.64 R44, c[0x0][0x250] ;  /* 0x00009400ff2c7b82 */ /* 0x000e620000000a00 */
[----:B------:R-:W-:Y:S01]  /*04c0*/  ISETP.GE.AND P2, PT, R7, R8, PT ;  /* 0x000000080700720c */ /* 0x000fe20003f46270 */
[----:B------:R-:W-:Y:S01]  /*04d0*/  ULDC.64 UR8, c[0x0][0x238] ;  /* 0x00008e0000087ab9 */ /* 0x000fe20000000a00 */
[----:B------:R-:W-:Y:S01]  /*04e0*/  IADD3 R15, R15, R21, RZ ;  /* 0x000000150f0f7210 */ /* 0x000fe20007ffe0ff */
[----:B------:R-:W-:Y:S01]  /*04f0*/  IMAD R17, R3, UR8, RZ ;  /* 0x0000000803117c24 */ /* 0x000fe2000f8e02ff */
[----:B------:R-:W-:Y:S01]  /*0500*/  IADD3.X R41, R4, R13, RZ, P3, !PT ;  /* 0x0000000d04297210 */ /* 0x000fe20001ffe4ff */
[----:B------:R-:W-:Y:S01]  /*0510*/  BSSY B0, `(.L_x_36) ;  /* 0x000001b000007945 */ /* 0x000fe20003800000 */
[----:B------:R-:W-:Y:S01]  /*0520*/  HFMA2.MMA R16, -RZ, RZ, 0, 0 ;  /* 0x00000000ff107435 */ /* 0x000fe200000001ff */
[C---:B------:R-:W-:Y:S01]  /*0530*/  IMAD R17, R6.reuse, UR9, R17 ;  /* 0x0000000906117c24 */ /* 0x040fe2000f8e0211 */
[----:B------:R-:W-:Y:S01]  /*0540*/  CS2R R20, SRZ ;  /* 0x0000000000147805 */ /* 0x000fe2000001ff00 */
[----:B------:R-:W-:Y:S01]  /*0550*/  IMAD.WIDE.U32 R26, R6, UR8, R14 ;  /* 0x00000008061a7c25 */ /* 0x000fe2000f8e000e */
[----:B------:R-:W-:-:S02]  /*0560*/  CS2R R22, SRZ ;  /* 0x0000000000167805 */ /* 0x000fc4000001ff00 */
[----:B------:R-:W-:Y:S02]  /*0570*/  CS2R R12, SRZ ;  /* 0x00000000000c7805 */ /* 0x000fe4000001ff00 */
[----:B------:R-:W-:Y:S02]  /*0580*/  CS2R R14, SRZ ;  /* 0x00000000000e7805 */ /* 0x000fe4000001ff00 */
[----:B------:R-:W-:Y:S01]  /*0590*/  IADD3 R2, R7, 0x10, RZ ;  /* 0x0000001007027810 */ /* 0x000fe20007ffe0ff */
[----:B------:R-:W-:Y:S01]  /*05a0*/  IMAD.WIDE R40, R36, 0x20, R40 ;  /* 0x0000002024287825 */ /* 0x000fe200078e0228 */
[----:B------:R-:W-:Y:S01]  /*05b0*/  IADD3 R25, R27, R17, RZ ;  /* 0x000000111b197210 */ /* 0x000fe20007ffe0ff */
[----:B------:R-:W-:Y:S06]  /*05c0*/  @P2 BRA `(.L_x_37) ;  /* 0x00000000003c2947 */ /* 0x000fec0003800000 */
[----:B------:R-:W-:Y:S01]  /*05d0*/  MOV R24, R26 ;  /* 0x0000001a00187202 */ /* 0x000fe20000000f00 */
[----:B------:R-:W-:Y:S01]  /*05e0*/  ULDC.64 UR8, c[0x0][0x228] ;  /* 0x00008a0000087ab9 */ /* 0x000fe20000000a00 */
[----:B------:R-:W-:Y:S01]  /*05f0*/  IADD3 R0, R38, 0x80, RZ ;  /* 0x0000008026007810 */ /* 0x000fe20007ffe0ff */
[----:B------:R-:W-:Y:S01]  /*0600*/  IMAD R17, R41, UR8, RZ ;  /* 0x0000000829117c24 */ /* 0x000fe2000f8e02ff */
[----:B------:R-:W-:Y:S01]  /*0610*/  ULDC.64 UR10, c[0x0][0x210] ;  /* 0x00008400000a7ab9 */ /* 0x000fe20000000a00 */
[----:B0-----:R-:W-:Y:S01]  /*0620*/  IMAD.WIDE.U32 R18, R40, UR8, R24 ;  /* 0x0000000828127c25 */ /* 0x001fe2000f8e0018 */
[----:B------:R-:W-:Y:S02]  /*0630*/  ULDC UR8, c[0x0][0x21c] ;  /* 0x0000870000087ab9 */ /* 0x000fe40000000800 */
[----:B------:R-:W-:Y:S01]  /*0640*/  ISETP.GE.AND P3, PT, R38, UR8, PT ;  /* 0x0000000826007c0c */ /* 0x000fe2000bf66270 */
[----:B------:R-:W-:Y:S01]  /*0650*/  IMAD R17, R40, UR9, R17 ;  /* 0x0000000928117c24 */ /* 0x000fe2000f8e0211 */
[----:B------:R-:W-:-:S02]  /*0660*/  ISETP.GE.AND P4, PT, R0, UR8, PT ;  /* 0x0000000800007c0c */ /* 0x000fc4000bf86270 */
[----:B------:R-:W-:Y:S02]  /*0670*/  LEA R28, P5, R18, UR10, 0x1 ;  /* 0x0000000a121c7c11 */ /* 0x000fe4000f8a08ff */
[----:B------:R-:W-:-:S04]  /*0680*/  IADD3 R17, R19, R17, RZ ;  /* 0x0000001113117210 */ /* 0x000fc80007ffe0ff */
[----:B------:R-:W-:-:S05]  /*0690*/  LEA.HI.X R29, R18, UR11, R17, 0x1, P5 ;  /* 0x0000000b121d7c11 */ /* 0x000fca000a8f0c11 */
[----:B------:R2:W5:Y:S04]  /*06a0*/  @!P3 LDG.E.128 R20, desc[UR4][R28.64] ;  /* 0x000000041c14b981 */ /* 0x000568000c1e1d00 */
[----:B------:R2:W5:Y:S02]  /*06b0*/  @!P4 LDG.E.128 R12, desc[UR4][R28.64+0x100] ;  /* 0x000100041c0cc981 */ /* 0x000564000c1e1d00 */
.L_x_37:
[----:B------:R-:W-:Y:S05]  /*06c0*/  BSYNC B0 ;  /* 0x0000000000007941 */ /* 0x000fea0003800000 */
.L_x_36:
[----:B------:R-:W-:Y:S01]  /*06d0*/  ISETP.GE.AND P3, PT, R2, R8, PT ;  /* 0x000000080200720c */ /* 0x000fe20003f66270 */
[C---:B01----:R-:W-:Y:S01]  /*06e0*/  IMAD R18, R44.reuse, UR7, RZ ;  /* 0x000000072c127c24 */ /* 0x043fe2000f8e02ff */
[----:B------:R-:W-:Y:S01]  /*06f0*/  BSSY B0, `(.L_x_38) ;  /* 0x000001d000007945 */ /* 0x000fe20003800000 */
[----:B------:R-:W-:Y:S01]  /*0700*/  HFMA2.MMA R17, -RZ, RZ, 0, 0 ;  /* 0x00000000ff117435 */ /* 0x000fe200000001ff */
[----:B-----5:R-:W-:Y:S01]  /*0710*/  MOV R0, R20 ;  /* 0x0000001400007202 */ /* 0x020fe20000000f00 */
[----:B--2---:R-:W-:Y:S01]  /*0720*/  IMAD R29, R45, UR6, R18 ;  /* 0x000000062d1d7c24 */ /* 0x004fe2000f8e0212 */
[----:B------:R-:W-:Y:S01]  /*0730*/  MOV R49, R21 ;  /* 0x0000001500317202 */ /* 0x000fe20000000f00 */
[----:B------:R-:W-:Y:S01]  /*0740*/  IMAD.WIDE.U32 R44, R44, UR6, R38 ;  /* 0x000000062c2c7c25 */ /* 0x000fe2000f8e0026 */
[----:B------:R-:W-:Y:S02]  /*0750*/  MOV R48, R22 ;  /* 0x0000001600307202 */ /* 0x000fe40000000f00 */
[----:B------:R-:W-:-:S02]  /*0760*/  CS2R R20, SRZ ;  /* 0x0000000000147805 */ /* 0x000fc4000001ff00 */
[----:B------:R-:W-:Y:S02]  /*0770*/  MOV R51, R23 ;  /* 0x0000001700337202 */ /* 0x000fe40000000f00 */
[----:B------:R-:W-:Y:S02]  /*0780*/  CS2R R22, SRZ ;  /* 0x0000000000167805 */ /* 0x000fe4000001ff00 */
[----:B------:R-:W-:Y:S01]  /*0790*/  CS2R R18, SRZ ;  /* 0x0000000000127805 */ /* 0x000fe2000001ff00 */
[----:B------:R-:W-:Y:S06]  /*07a0*/  @P3 BRA `(.L_x_39) ;  /* 0x0000000000443947 */ /* 0x000fec0003800000 */
[----:B------:R-:W-:Y:S01]  /*07b0*/  IADD3 R27, P4, R40, 0x10, RZ ;  /* 0x00000010281b7810 */ /* 0x000fe20007f9e0ff */
[----:B------:R-:W-:Y:S01]  /*07c0*/  ULDC.64 UR8, c[0x0][0x228] ;  /* 0x00008a0000087ab9 */ /* 0x000fe20000000a00 */
[----:B------:R-:W-:Y:S02]  /*07d0*/  ULDC.64 UR10, c[0x0][0x210] ;  /* 0x00008400000a7ab9 */ /* 0x000fe40000000a00 */
[----:B------:R-:W-:-:S05]  /*07e0*/  IADD3.X R24, RZ, R41, RZ, P4, !PT ;  /* 0x00000029ff187210 */ /* 0x000fca00027fe4ff */
[----:B------:R-:W-:Y:S01]  /*07f0*/  IMAD R28, R24, UR8, RZ ;  /* 0x00000008181c7c24 */ /* 0x000fe2000f8e02ff */
[----:B------:R-:W-:Y:S02]  /*0800*/  MOV R24, R26 ;  /* 0x0000001a00187202 */ /* 0x000fe40000000f00 */
[----:B------:R-:W-:-:S03]  /*0810*/  IADD3 R26, R38, 0x80, RZ ;  /* 0x00000080261a7810 */ /* 0x000fc60007ffe0ff */
[C---:B------:R-:W-:Y:S01]  /*0820*/  IMAD.WIDE.U32 R24, R27.reuse, UR8, R24 ;  /* 0x000000081b187c25 */ /* 0x040fe2000f8e0018 */
[----:B------:R-:W-:Y:S02]  /*0830*/  ULDC UR8, c[0x0][0x21c] ;  /* 0x0000870000087ab9 */ /* 0x000fe40000000800 */
[----:B------:R-:W-:Y:S01]  /*0840*/  ISETP.GE.AND P5, PT, R38, UR8, PT ;  /* 0x0000000826007c0c */ /* 0x000fe2000bfa6270 */
[----:B------:R-:W-:Y:S01]  /*0850*/  IMAD R27, R27, UR9, R28 ;  /* 0x000000091b1b7c24 */ /* 0x000fe2000f8e021c */
[----:B------:R-:W-:Y:S02]  /*0860*/  ISETP.GE.AND P6, PT, R26, UR8, PT ;  /* 0x000000081a007c0c */ /* 0x000fe4000bfc6270 */
[----:B------:R-:W-:Y:S02]  /*0870*/  LEA R26, P4, R24, UR10, 0x1 ;  /* 0x0000000a181a7c11 */ /* 0x000fe4000f8808ff */
[----:B------:R-:W-:-:S04]  /*0880*/  IADD3 R25, R25, R27, RZ ;  /* 0x0000001b19197210 */ /* 0x000fc80007ffe0ff */
[----:B------:R-:W-:-:S05]  /*0890*/  LEA.HI.X R27, R24, UR11, R25, 0x1, P4 ;  /* 0x0000000b181b7c11 */ /* 0x000fca000a0f0c19 */
[----:B------:R0:W5:Y:S04]  /*08a0*/  @!P5 LDG.E.128 R20, desc[UR4][R26.64] ;  /* 0x000000041a14d981 */ /* 0x000168000c1e1d00 */
[----:B------:R0:W5:Y:S02]  /*08b0*/  @!P6 LDG.E.128 R16, desc[UR4][R26.64+0x100] ;  /* 0x000100041a10e981 */ /* 0x000164000c1e1d00 */
.L_x_39:
[----:B------:R-:W-:Y:S05]  /*08c0*/  BSYNC B0 ;  /* 0x0000000000007941 */ /* 0x000fea0003800000 */
.L_x_38:
[----:B------:R-:W-:Y:S01]  /*08d0*/  ULDC.64 UR8, c[0x0][0x258] ;  /* 0x0000960000087ab9 */ /* 0x000fe20000000a00 */
[----:B------:R-:W-:Y:S01]  /*08e0*/  IADD3 R45, R45, R29, RZ ;  /* 0x0000001d2d2d7210 */ /* 0x000fe20007ffe0ff */
[----:B------:R-:W-:Y:S01]  /*08f0*/  BSSY B0, `(.L_x_40) ;  /* 0x000001f000007945 */ /* 0x000fe20003800000 */
[----:B-----5:R-:W-:Y:S01]  /*0900*/  MOV R52, R21 ;  /* 0x0000001500347202 */ /* 0x020fe20000000f00 */
[----:B------:R-:W-:Y:S01]  /*0910*/  IMAD R21, R3, UR8, RZ ;  /* 0x0000000803157c24 */ /* 0x000fe2000f8e02ff */
[----:B------:R-:W-:Y:S01]  /*0920*/  HFMA2.MMA R32, -RZ, RZ, 0, 0 ;  /* 0x00000000ff207435 */ /* 0x000fe200000001ff */
[C---:B------:R-:W-:Y:S01]  /*0930*/  IMAD.WIDE.U32 R44, R6.reuse, UR8, R44 ;  /* 0x00000008062c7c25 */ /* 0x040fe2000f8e002c */
[----:B------:R-:W-:Y:S02]  /*0940*/  MOV R50, R20 ;  /* 0x0000001400327202 */ /* 0x000fe40000000f00 */
[----:B------:R-:W-:Y:S02]  /*0950*/  CS2R R28, SRZ ;  /* 0x00000000001c7805 */ /* 0x000fe4000001ff00 */
[----:B------:R-:W-:Y:S01]  /*0960*/  MOV R53, R22 ;  /* 0x0000001600357202 */ /* 0x000fe20000000f00 */
[----:B------:R-:W-:Y:S01]  /*0970*/  IMAD R47, R6, UR9, R21 ;  /* 0x00000009062f7c24 */ /* 0x000fe2000f8e0215 */
[----:B------:R-:W-:-:S02]  /*0980*/  MOV R54, R23 ;  /* 0x0000001700367202 */ /* 0x000fc40000000f00 */
[----:B------:R-:W-:Y:S02]  /*0990*/  CS2R R20, SRZ ;  /* 0x0000000000147805 */ /* 0x000fe4000001ff00 */
[----:B------:R-:W-:Y:S02]  /*09a0*/  CS2R R22, SRZ ;  /* 0x0000000000167805 */ /* 0x000fe4000001ff00 */
[----:B------:R-:W-:Y:S02]  /*09b0*/  CS2R R24, SRZ ;  /* 0x0000000000187805 */ /* 0x000fe4000001ff00 */
[----:B0-----:R-:W-:Y:S02]  /*09c0*/  CS2R R26, SRZ ;  /* 0x00000000001a7805 */ /* 0x001fe4000001ff00 */
[----:B------:R-:W-:Y:S01]  /*09d0*/  IADD3 R47, R45, R47, RZ ;  /* 0x0000002f2d2f7210 */ /* 0x000fe20007ffe0ff */
[----:B------:R-:W-:Y:S06]  /*09e0*/  @P2 BRA `(.L_x_41) ;  /* 0x00000000003c2947 */ /* 0x000fec0003800000 */
        /* <DEDUP_REMOVED lines=15> */
.L_x_41:
[----:B------:R-:W-:Y:S05]  /*0ae0*/  BSYNC B0 ;  /* 0x0000000000007941 */ /* 0x000fea0003800000 */
.L_x_40:
[----:B-----5:R-:W-:Y:S01]  /*0af0*/  MOV R55, R20 ;  /* 0x0000001400377202 */ /* 0x020fe20000000f00 */
[----:B------:R-:W-:Y:S01]  /*0b00*/  BSSY B0, `(.L_x_42) ;  /* 0x0000018000007945 */ /* 0x000fe20003800000 */
[----:B------:R-:W-:Y:S01]  /*0b10*/  HFMA2.MMA R33, -RZ, RZ, 0, 0 ;  /* 0x00000000ff217435 */ /* 0x000fe200000001ff */
[----:B0-----:R-:W-:Y:S02]  /*0b20*/  CS2R R30, SRZ ;  /* 0x00000000001e7805 */ /* 0x001fe4000001ff00 */
[----:B------:R-:W-:Y:S01]  /*0b30*/  CS2R R34, SRZ ;  /* 0x0000000000227805 */ /* 0x000fe2000001ff00 */
        /* <DEDUP_REMOVED lines=8> */
[C---:B------:R-:W-:Y:S01]  /*0bc0*/  IADD3 R41, R38.reuse, 0x80, RZ ;  /* 0x0000008026297810 */ /* 0x040fe20007ffe0ff */
[----:B------:R-:W-:Y:S01]  /*0bd0*/  IMAD.WIDE.U32 R44, R39, UR10, R44 ;  /* 0x0000000a272c7c25 */ /* 0x000fe2000f8e002c */
[----:B------:R-:W-:Y:S02]  /*0be0*/  ISETP.GE.AND P3, PT, R38, UR8, PT ;  /* 0x0000000826007c0c */ /* 0x000fe4000bf66270 */
[----:B------:R-:W-:Y:S01]  /*0bf0*/  ISETP.GE.AND P4, PT, R41, UR8, PT ;  /* 0x0000000829007c0c */ /* 0x000fe2000bf86270 */
[----:B------:R-:W-:-:S04]  /*0c00*/  IMAD R40, R40, UR10, RZ ;  /* 0x0000000a28287c24 */ /* 0x000fc8000f8e02ff */
[----:B------:R-:W-:Y:S01]  /*0c10*/  IMAD R39, R39, UR11, R40 ;  /* 0x0000000b27277c24 */ /* 0x000fe2000f8e0228 */
[----:B------:R-:W-:Y:S02]  /*0c20*/  ULDC.64 UR10, c[0x0][0x240] ;  /* 0x00009000000a7ab9 */ /* 0x000fe40000000a00 */
[----:B------:R-:W-:Y:S02]  /*0c30*/  LEA R38, P2, R44, UR10, 0x1 ;  /* 0x0000000a2c267c11 */ /* 0x000fe4000f8408ff */
[----:B------:R-:W-:-:S04]  /*0c40*/  IADD3 R39, R45, R39, RZ ;  /* 0x000000272d277210 */ /* 0x000fc80007ffe0ff */
[----:B------:R-:W-:-:S05]  /*0c50*/  LEA.HI.X R39, R44, UR11, R39, 0x1, P2 ;  /* 0x0000000b2c277c11 */ /* 0x000fca00090f0c27 */
[----:B------:R0:W5:Y:S04]  /*0c60*/  @!P3 LDG.E.128 R28, desc[UR4][R38.64] ;  /* 0x00000004261cb981 */ /* 0x000168000c1e1d00 */
[----:B------:R0:W5:Y:S02]  /*0c70*/  @!P4 LDG.E.128 R32, desc[UR4][R38.64+0x100] ;  /* 0x000100042620c981 */ /* 0x000164000c1e1d00 */
.L_x_43:
[----:B------:R-:W-:Y:S05]  /*0c80*/  BSYNC B0 ;  /* 0x0000000000007941 */ /* 0x000fea0003800000 */
.L_x_42:
[----:B------:R-:W-:Y:S02]  /*0c90*/  HADD2.F32 R0, -RZ, R0.H0_H0 ;  /* 0x20000000ff007230 */ /* 0x000fe40000004100 */
[----:B------:R-:W-:Y:S01]  /*0ca0*/  FMUL.FTZ R57, R56, R57 ;  /* 0x0000003938397220 */ /* 0x000fe20000410000 */
[----:B0-----:R-:W-:Y:S01]  /*0cb0*/  HADD2.F32 R39, -RZ, R55.H0_H0 ;  /* 0x20000037ff277230 */ /* 0x001fe20000004100 */
[----:B------:R-:W-:Y:S01]  /*0cc0*/  ISETP.NE.AND P2, PT, R9, RZ, PT ;  /* 0x000000ff0900720c */ /* 0x000fe20003f45270 */
[----:B-----5:R-:W-:Y:S01]  /*0cd0*/  HADD2.F32 R41, -RZ, R28.H1_H1 ;  /* 0x3000001cff297230 */ /* 0x020fe20000004100 */
[----:B------:R-:W-:Y:S01]  /*0ce0*/  @P0 LEA R42, R43, R42, 0x5 ;  /* 0x0000002a2b2a0211 */ /* 0x000fe200078e28ff */
[----:B------:R-:W-:Y:S02]  /*0cf0*/  HADD2.F32 R20, -RZ, R49.H0_H0 ;  /* 0x20000031ff147230 */ /* 0x000fe40000004100 */
[----:B------:R-:W-:Y:S01]  /*0d00*/  FFMA.FTZ R57, R0, R39, R57 ;  /* 0x0000002700397223 */ /* 0x000fe20000010039 */
[--C-:B------:R-:W-:Y:S01]  /*0d10*/  HADD2.F32 R0, -RZ, R50.reuse.H1_H1 ;  /* 0x30000032ff007230 */ /* 0x100fe20000004100 */
[----:B------:R-:W-:Y:S01]  /*0d20*/  BSSY B0, `(.L_x_44) ;  /* 0x0000085000007945 */ /* 0x000fe20003800000 */
[----:B------:R-:W-:Y:S01]  /*0d30*/  HADD2.F32 R50, -RZ, R50.H0_H0 ;  /* 0x20000032ff327230 */ /* 0x000fe20000004100 */
[----:B------:R-:W-:Y:S01]  /*0d40*/  MOV R9, RZ ;  /* 0x000000ff00097202 */ /* 0x000fe20000000f00 */
[----:B------:R-:W-:-:S02]  /*0d50*/  HADD2.F32 R39, -RZ, R28.H0_H0 ;  /* 0x2000001cff277230 */ /* 0x000fc40000004100 */
[----:B------:R-:W-:Y:S01]  /*0d60*/  FMUL.FTZ R41, R0, R41 ;  /* 0x0000002900297220 */ /* 0x000fe20000410000 */
[----:B------:R-:W-:Y:S02]  /*0d70*/  HADD2.F32 R45, -RZ, R21.H0_H0 ;  /* 0x20000015ff2d7230 */ /* 0x000fe40000004100 */
[--C-:B------:R-:W-:Y:S02]  /*0d80*/  HADD2.F32 R0, -RZ, R52.reuse.H0_H0 ;  /* 0x20000034ff007230 */ /* 0x100fe40000004100 */
[----:B------:R-:W-:Y:S01]  /*0d90*/  FFMA.FTZ R41, R50, R39, R41 ;  /* 0x0000002732297223 */ /* 0x000fe20000010029 */
[--C-:B------:R-:W-:Y:S02]  /*0da0*/  HADD2.F32 R39, -RZ, R29.reuse.H0_H0 ;  /* 0x2000001dff277230 */ /* 0x100fe40000004100 */
[----:B------:R-:W-:Y:S01]  /*0db0*/  FFMA.FTZ R28, R20, R45, R57 ;  /* 0x0000002d141c7223 */ /* 0x000fe20000010039 */
[----:B------:R-:W-:Y:S02]  /*0dc0*/  HADD2.F32 R52, -RZ, R52.H1_H1 ;  /* 0x30000034ff347230 */ /* 0x000fe40000004100 */
[----:B------:R-:W-:-:S02]  /*0dd0*/  HADD2.F32 R29, -RZ, R29.H1_H1 ;  /* 0x3000001dff1d7230 */ /* 0x000fc40000004100 */
[----:B------:R-:W-:Y:S01]  /*0de0*/  FFMA.FTZ R39, R0, R39, R41 ;  /* 0x0000002700277223 */ /* 0x000fe20000010029 */
[----:B------:R-:W-:Y:S02]  /*0df0*/  HADD2.F32 R49, -RZ, R49.H1_H1 ;  /* 0x30000031ff317230 */ /* 0x000fe40000004100 */
[----:B------:R-:W-:Y:S02]  /*0e00*/  HADD2.F32 R20, -RZ, R21.H1_H1 ;  /* 0x30000015ff147230 */ /* 0x000fe40000004100 */
[----:B------:R-:W-:Y:S01]  /*0e10*/  FFMA.FTZ R41, R52, R29, R39 ;  /* 0x0000001d34297223 */ /* 0x000fe20000010027 */
[----:B------:R-:W-:Y:S02]  /*0e20*/  HADD2.F32 R29, -RZ, R48.H0_H0 ;  /* 0x20000030ff1d7230 */ /* 0x000fe40000004100 */
[----:B------:R-:W-:Y:S02]  /*0e30*/  HADD2.F32 R40, -RZ, R22.H0_H0 ;  /* 0x20000016ff287230 */ /* 0x000fe40000004100 */
[----:B------:R-:W-:Y:S01]  /*0e40*/  FFMA.FTZ R44, R49, R20, R28 ;  /* 0x00000014312c7223 */ /* 0x000fe2000001001c */
[----:B------:R-:W-:-:S02]  /*0e50*/  HADD2.F32 R38, -RZ, R53.H0_H0 ;  /* 0x20000035ff267230 */ /* 0x000fc40000004100 */
[----:B------:R-:W-:Y:S02]  /*0e60*/  HADD2.F32 R39, -RZ, R30.H0_H0 ;  /* 0x2000001eff277230 */ /* 0x000fe40000004100 */
[----:B------:R-:W-:Y:S01]  /*0e70*/  FFMA.FTZ R49, R29, R40, R44 ;  /* 0x000000281d317223 */ /* 0x000fe2000001002c */
[----:B------:R-:W-:Y:S02]  /*0e80*/  HADD2.F32 R48, -RZ, R48.H1_H1 ;  /* 0x30000030ff307230 */ /* 0x000fe40000004100 */
[----:B------:R-:W-:Y:S02]  /*0e90*/  HADD2.F32 R47, -RZ, R22.H1_H1 ;  /* 0x30000016ff2f7230 */ /* 0x000fe40000004100 */
[----:B------:R-:W-:Y:S01]  /*0ea0*/  FFMA.FTZ R40, R38, R39, R41 ;  /* 0x0000002726287223 */ /* 0x000fe20000010029 */
[----:B------:R-:W-:Y:S02]  /*0eb0*/  HADD2.F32 R53, -RZ, R53.H1_H1 ;  /* 0x30000035ff357230 */ /* 0x000fe40000004100 */
[----:B------:R-:W-:-:S02]  /*0ec0*/  HADD2.F32 R30, -RZ, R30.H1_H1 ;  /* 0x3000001eff1e7230 */ /* 0x000fc40000004100 */
[----:B------:R-:W-:Y:S01]  /*0ed0*/  FFMA.FTZ R49, R48, R47, R49 ;  /* 0x0000002f30317223 */ /* 0x000fe20000010031 */
[--C-:B------:R-:W-:Y:S02]  /*0ee0*/  HADD2.F32 R45, -RZ, R24.reuse.H0_H0 ;  /* 0x20000018ff2d7230 */ /* 0x100fe40000004100 */
[----:B------:R-:W-:Y:S02]  /*0ef0*/  HADD2.F32 R41, -RZ, R24.H1_H1 ;  /* 0x30000018ff297230 */ /* 0x000fe40000004100 */
[----:B------:R-:W-:Y:S01]  /*0f00*/  FFMA.FTZ R44, R53, R30, R40 ;  /* 0x0000001e352c7223 */ /* 0x000fe20000010028 */
[--C-:B------:R-:W-:Y:S02]  /*0f10*/  HADD2.F32 R24, -RZ, R26.reuse.H0_H0 ;  /* 0x2000001aff187230 */ /* 0x100fe40000004100 */
[----:B------:R-:W-:Y:S02]  /*0f20*/  HADD2.F32 R29, -RZ, R26.H1_H1 ;  /* 0x3000001aff1d7230 */ /* 0x000fe40000004100 */
[----:B------:R-:W-:-:S02]  /*0f30*/  HADD2.F32 R39, -RZ, R25.H0_H0 ;  /* 0x20000019ff277230 */ /* 0x000fc40000004100 */
[----:B------:R-:W-:Y:S02]  /*0f40*/  HADD2.F32 R38, -RZ, R25.H1_H1 ;  /* 0x30000019ff267230 */ /* 0x000fe40000004100 */
[----:B------:R-:W-:Y:S02]  /*0f50*/  HADD2.F32 R26, -RZ, R51.H0_H0 ;  /* 0x20000033ff1a7230 */ /* 0x000fe40000004100 */
[----:B------:R-:W-:Y:S02]  /*0f60*/  HADD2.F32 R47, -RZ, R23.H0_H0 ;  /* 0x20000017ff2f7230 */ /* 0x000fe40000004100 */
[--C-:B------:R-:W-:Y:S02]  /*0f70*/  HADD2.F32 R25, -RZ, R27.reuse.H0_H0 ;  /* 0x2000001bff197230 */ /* 0x100fe40000004100 */
[----:B------:R-:W-:Y:S02]  /*0f80*/  HADD2.F32 R22, -RZ, R27.H1_H1 ;  /* 0x3000001bff167230 */ /* 0x000fe40000004100 */
[----:B------:R-:W-:Y:S01]  /*0f90*/  FFMA.FTZ R26, R26, R47, R49 ;  /* 0x0000002f1a1a7223 */ /* 0x000fe20000010031 */
[----:B------:R-:W-:-:S02]  /*0fa0*/  HADD2.F32 R27, -RZ, R54.H0_H0 ;  /* 0x20000036ff1b7230 */ /* 0x000fc40000004100 */
[----:B------:R-:W-:Y:S02]  /*0fb0*/  HADD2.F32 R40, -RZ, R31.H0_H0 ;  /* 0x2000001fff287230 */ /* 0x000fe40000004100 */
        /* <DEDUP_REMOVED lines=10> */
[----:B------:R-:W-:Y:S01]  /*1060*/  FFMA.FTZ R45, R0, R45, R51 ;  /* 0x0000002d002d7223 */ /* 0x000fe20000010033 */
[----:B------:R-:W-:Y:S02]  /*1070*/  HADD2.F32 R20, -RZ, R12.H1_H1 ;  /* 0x3000000cff147230 */ /* 0x000fe40000004100 */
[----:B------:R-:W-:Y:S02]  /*1080*/  HADD2.F32 R16, -RZ, R16.H1_H1 ;  /* 0x30000010ff107230 */ /* 0x000fe40000004100 */
[----:B------:R-:W-:Y:S01]  /*1090*/  FFMA.FTZ R31, R23, R26, R54 ;  /* 0x0000001a171f7223 */ /* 0x000fe20000010036 */
[----:B------:R-:W-:-:S02]  /*10a0*/  HADD2.F32 R27, -RZ, R32.H1_H1 ;  /* 0x30000020ff1b7230 */ /* 0x000fc40000004100 */
[----:B------:R-:W-:Y:S01]  /*10b0*/  FFMA.FTZ R41, R20, R41, R45 ;  /* 0x0000002914297223 */ /* 0x000fe2000001002d */
[----:B------:R-:W-:Y:S02]  /*10c0*/  HADD2.F32 R12, -RZ, R13.H0_H0 ;  /* 0x2000000dff0c7230 */ /* 0x000fe40000004100 */
[----:B------:R-:W-:Y:S02]  /*10d0*/  HADD2.F32 R0, -RZ, R17.H0_H0 ;  /* 0x20000011ff007230 */ /* 0x000fe40000004100 */
[----:B------:R-:W-:Y:S01]  /*10e0*/  FFMA.FTZ R27, R16, R27, R31 ;  /* 0x0000001b101b7223 */ /* 0x000fe2000001001f */
[----:B------:R-:W-:Y:S02]  /*10f0*/  HADD2.F32 R23, -RZ, R33.H0_H0 ;  /* 0x20000021ff177230 */ /* 0x000fe40000004100 */
[----:B------:R-:W-:Y:S01]  /*1100*/  FFMA.FTZ R16, R12, R39, R41 ;  /* 0x000000270c107223 */ /* 0x000fe20000010029 */
[----:B------:R-:W-:Y:S02]  /*1110*/  HADD2.F32 R21, -RZ, R13.H1_H1 ;  /* 0x3000000dff157230 */ /* 0x000fe40000004100 */
[----:B------:R-:W-:-:S02]  /*1120*/  HADD2.F32 R17, -RZ, R17.H1_H1 ;  /* 0x30000011ff117230 */ /* 0x000fc40000004100 */
[----:B------:R-:W-:Y:S01]  /*1130*/  FFMA.FTZ R20, R0, R23, R27 ;  /* 0x0000001700147223 */ /* 0x000fe2000001001b */
        /* <DEDUP_REMOVED lines=29> */
[----:B0-----:R-:W-:Y:S01]  /*1310*/  FADD.FTZ R16, R0, R13 ;  /* 0x0000000d00107221 */ /* 0x001fe20000010000 */
[----:B-1----:R-:W-:-:S04]  /*1320*/  FADD.FTZ R18, R15, R18 ;  /* 0x000000120f127221 */ /* 0x002fc80000010000 */
[----:B------:R-:W0:Y:S01]  /*1330*/  SHFL.BFLY PT, R13, R16, 0x2, 0x1f ;  /* 0x0c401f00100d7f89 */ /* 0x000e2200000e0000 */
[----:B------:R-:W-:-:S03]  /*1340*/  @P0 SHF.R.S32.HI R15, RZ, 0x1f, R42 ;  /* 0x0000001fff0f0819 */ /* 0x000fc6000001142a */
[----:B------:R-:W1:Y:S01]  /*1350*/  SHFL.BFLY PT, R19, R18, 0x2, 0x1f ;  /* 0x0c401f0012137f89 */ /* 0x000e6200000e0000 */
[----:B------:R-:W-:-:S04]  /*1360*/  @P0 LEA.HI R15, R15, R42, RZ, 0x5 ;  /* 0x0000002a0f0f0211 */ /* 0x000fc800078f28ff */
[----:B------:R-:W-:Y:S01]  /*1370*/  @P0 LOP3.LUT R9, R15, 0xffffffe0, RZ, 0xc0, !PT ;  /* 0xffffffe00f090812 */ /* 0x000fe200078ec0ff */
[----:B0-----:R-:W-:Y:S02]  /*1380*/  FADD.FTZ R17, R16, R13 ;  /* 0x0000000d10117221 */ /* 0x001fe40000010000 */
[----:B------:R-:W0:Y:S01]  /*1390*/  LDC.64 R12, c[0x0][0x2d0] ;  /* 0x0000b400ff0c7b82 */ /* 0x000e220000000a00 */
[----:B-1----:R-:W-:Y:S02]  /*13a0*/  FADD.FTZ R19, R18, R19 ;  /* 0x0000001312137221 */ /* 0x002fe40000010000 */
[----:B------:R-:W1:Y:S04]  /*13b0*/  SHFL.BFLY PT, R14, R17, 0x1, 0x1f ;  /* 0x0c201f00110e7f89 */ /* 0x000e6800000e0000 */
[----:B------:R-:W2:Y:S01]  /*13c0*/  SHFL.BFLY PT, R20, R19, 0x1, 0x1f ;  /* 0x0c201f0013147f89 */ /* 0x000ea200000e0000 */
[----:B-1----:R-:W-:Y:S01]  /*13d0*/  FADD.FTZ R18, R17, R14 ;  /* 0x0000000e11127221 */ /* 0x002fe20000010000 */
[----:B--2---:R-:W-:Y:S01]  /*13e0*/  FADD.FTZ R20, R19, R20 ;  /* 0x0000001413147221 */ /* 0x004fe20000010000 */
[----:B------:R-:W-:Y:S06]  /*13f0*/  @P2 BRA `(.L_x_45) ;  /* 0x00000000005c2947 */ /* 0x000fec0003800000 */
[----:B------:R-:W1:Y:S01]  /*1400*/  LDC.64 R16, c[0x0][0x278] ;  /* 0x00009e00ff107b82 */ /* 0x000e620000000a00 */
[----:B------:R-:W-:Y:S01]  /*1410*/  SHF.R.S32.HI R15, RZ, 0x1f, R9 ;  /* 0x0000001fff0f7819 */ /* 0x000fe20000011409 */
[----:B------:R-:W-:Y:S01]  /*1420*/  ULDC.64 UR8, c[0x0][0x280] ;  /* 0x0000a00000087ab9 */ /* 0x000fe20000000a00 */
[C---:B------:R-:W-:Y:S02]  /*1430*/  IADD3 R14, P0, R10.reuse, R9, RZ ;  /* 0x000000090a0e7210 */ /* 0x040fe40007f1e0ff */
[----:B------:R-:W-:Y:S02]  /*1440*/  ISETP.GE.AND P2, PT, R7, R8, PT ;  /* 0x000000080700720c */ /* 0x000fe40003f46270 */
[----:B------:R-:W-:Y:S01]  /*1450*/  LEA.HI.X.SX32 R15, R10, R15, 0x1, P0 ;  /* 0x0000000f0a0f7211 */ /* 0x000fe200000f0eff */
[C---:B-1----:R-:W-:Y:S02]  /*1460*/  IMAD R0, R16.reuse, UR7, RZ ;  /* 0x0000000710007c24 */ /* 0x042fe4000f8e02ff */
[----:B------:R-:W-:-:S04]  /*1470*/  IMAD.WIDE.U32 R14, R16, UR6, R14 ;  /* 0x00000006100e7c25 */ /* 0x000fc8000f8e000e */
[----:B------:R-:W-:-:S05]  /*1480*/  IMAD R17, R17, UR6, R0 ;  /* 0x0000000611117c24 */ /* 0x000fca000f8e0200 */
[----:B------:R-:W-:Y:S01]  /*1490*/  IADD3 R15, R15, R17, RZ ;  /* 0x000000110f0f7210 */ /* 0x000fe20007ffe0ff */
[----:B------:R-:W-:Y:S02]  /*14a0*/  IMAD R17, R3, UR8, RZ ;  /* 0x0000000803117c24 */ /* 0x000fe4000f8e02ff */
[----:B------:R-:W-:-:S04]  /*14b0*/  IMAD.WIDE.U32 R14, R6, UR8, R14 ;  /* 0x00000008060e7c25 */ /* 0x000fc8000f8e000e */
[----:B------:R-:W-:Y:S01]  /*14c0*/  IMAD R17, R6, UR9, R17 ;  /* 0x0000000906117c24 */ /* 0x000fe2000f8e0211 */
[----:B------:R-:W-:Y:S01]  /*14d0*/  IADD3 R0, P0, R7, R14, RZ ;  /* 0x0000000e07007210 */ /* 0x000fe20007f1e0ff */
[----:B------:R-:W-:Y:S01]  /*14e0*/  ULDC.64 UR8, c[0x0][0x260] ;  /* 0x0000980000087ab9 */ /* 0x000fe20000000a00 */
[----:B------:R-:W-:Y:S02]  /*14f0*/  FSEL R7, R18, RZ, !P2 ;  /* 0x000000ff12077208 */ /* 0x000fe40005000000 */
[----:B------:R-:W-:Y:S02]  /*1500*/  IADD3.X R15, R4, R15, R17, P0, !PT ;  /* 0x0000000f040f7210 */ /* 0x000fe400007fe411 */
[----:B------:R-:W-:Y:S02]  /*1510*/  LEA R14, P3, R0, UR8, 0x2 ;  /* 0x00000008000e7c11 */ /* 0x000fe4000f8610ff */
[----:B------:R-:W-:Y:S02]  /*1520*/  ISETP.GE.AND P0, PT, R2, R8, PT ;  /* 0x000000080200720c */ /* 0x000fe40003f06270 */
[----:B------:R-:W-:-:S02]  /*1530*/  LEA.HI.X R15, R0, UR9, R15, 0x2, P3 ;  /* 0x00000009000f7c11 */ /* 0x000fc400098f140f */
[----:B------:R-:W-:-:S03]  /*1540*/  FSEL R17, R20, RZ, !P0 ;  /* 0x000000ff14117208 */ /* 0x000fc60004000000 */
[----:B------:R1:W-:Y:S04]  /*1550*/  STG.E desc[UR4][R14.64], R7 ;  /* 0x000000070e007986 */ /* 0x0003e8000c101904 */
[----:B------:R1:W-:Y:S02]  /*1560*/  STG.E desc[UR4][R14.64+0x40], R17 ;  /* 0x000040110e007986 */ /* 0x0003e4000c101904 */
.L_x_45:
[----:B------:R-:W-:Y:S05]  /*1570*/  BSYNC B0 ;  /* 0x0000000000007941 */ /* 0x000fea0003800000 */
.L_x_44:
[----:B------:R-:W-:Y:S01]  /*1580*/  IADD3 R11, R11, 0x1f, RZ ;  /* 0x0000001f0b0b7810 */ /* 0x000fe20007ffe0ff */
[----:B------:R-:W-:Y:S01]  /*1590*/  BSSY B0, `(.L_x_46) ;  /* 0x0000029000007945 */ /* 0x000fe20003800000 */
[----:B-1----:R-:W-:Y:S02]  /*15a0*/  SHF.L.U32 R14, R9, 0x8, RZ ;  /* 0x00000008090e7819 */ /* 0x002fe400000006ff */
[----:B------:R-:W-:Y:S02]  /*15b0*/  SHF.R.S32.HI R0, RZ, 0x1f, R11 ;  /* 0x0000001fff007819 */ /* 0x000fe4000001140b */
[----:B------:R-:W-:Y:S02]  /*15c0*/  SHF.L.U32 R7, R36, 0xd, RZ ;  /* 0x0000000d24077819 */ /* 0x000fe400000006ff */
[----:B------:R-:W-:Y:S02]  /*15d0*/  SHF.L.U32 R2, R37, 0x2, RZ ;  /* 0x0000000225027819 */ /* 0x000fe400000006ff */
[----:B------:R-:W-:-:S02]  /*15e0*/  LEA.HI R0, R0, R11, RZ, 0x5 ;  /* 0x0000000b00007211 */ /* 0x000fc400078f28ff */
[----:B------:R-:W-:Y:S02]  /*15f0*/  SHF.R.S32.HI R4, RZ, 0x1f, R14 ;  /* 0x0000001fff047819 */ /* 0x000fe4000001140e */
[--C-:B------:R-:W-:Y:S02]  /*1600*/  IADD3 R14, P0, P2, R14, R2, R7.reuse ;  /* 0x000000020e0e7210 */ /* 0x100fe40007a1e007 */
[----:B------:R-:W-:Y:S02]  /*1610*/  SHF.R.S32.HI R11, RZ, 0x1f, R7 ;  /* 0x0000001fff0b7819 */ /* 0x000fe40000011407 */
[----:B------:R-:W-:Y:S02]  /*1620*/  LOP3.LUT R7, R0, 0xffffffe0, RZ, 0xc0, !PT ;  /* 0xffffffe000077812 */ /* 0x000fe400078ec0ff */
[----:B------:R-:W-:Y:S02]  /*1630*/  SHF.R.S32.HI R2, RZ, 0x1f, R2 ;  /* 0x0000001fff027819 */ /* 0x000fe40000011402 */
[----:B------:R-:W-:-:S02]  /*1640*/  IADD3 R0, -R10, R7, RZ ;  /* 0x000000070a007210 */ /* 0x000fc40007ffe1ff */
[----:B------:R-:W-:Y:S01]  /*1650*/  IADD3.X R15, R4, R2, R11, P0, P2 ;  /* 0x00000002040f7210 */ /* 0x000fe200007e440b */
[----:B0-----:R-:W-:Y:S01]  /*1660*/  IMAD R2, R12, UR7, RZ ;  /* 0x000000070c027c24 */ /* 0x001fe2000f8e02ff */
[----:B------:R-:W-:-:S03]  /*1670*/  ISETP.GE.OR P1, PT, R37, R0, P1 ;  /* 0x000000002500720c */ /* 0x000fc60000f26670 */
[----:B------:R-:W-:Y:S02]  /*1680*/  IMAD R11, R13, UR6, R2 ;  /* 0x000000060d0b7c24 */ /* 0x000fe4000f8e0202 */
[----:B------:R-:W-:-:S05]  /*1690*/  IMAD.WIDE.U32 R12, R12, UR6, R14 ;  /* 0x000000060c0c7c25 */ /* 0x000fca000f8e000e */
[----:B------:R-:W-:-:S03]  /*16a0*/  IADD3 R11, R13, R11, RZ ;  /* 0x0000000b0d0b7210 */ /* 0x000fc60007ffe0ff */
[----:B------:R-:W-:Y:S05]  /*16b0*/  @P1 BRA `(.L_x_47) ;  /* 0x0000000000581947 */ /* 0x000fea0003800000 */
[----:B------:R-:W0:Y:S01]  /*16c0*/  LDC.64 R14, c[0x0][0x2a8] ;  /* 0x0000aa00ff0e7b82 */ /* 0x000e220000000a00 */
[----:B------:R-:W-:Y:S01]  /*16d0*/  IADD3 R8, P0, P1, R9, R10, R37 ;  /* 0x0000000a09087210 */ /* 0x000fe2000791e025 */
[----:B------:R-:W-:Y:S01]  /*16e0*/  ULDC.64 UR8, c[0x0][0x2b0] ;  /* 0x0000ac0000087ab9 */ /* 0x000fe20000000a00 */
[----:B------:R-:W-:Y:S02]  /*16f0*/  SHF.R.S32.HI R0, RZ, 0x1f, R10 ;  /* 0x0000001fff007819 */ /* 0x000fe4000001140a */
[----:B------:R-:W-:Y:S02]  /*1700*/  SHF.R.S32.HI R9, RZ, 0x1f, R9 ;  /* 0x0000001fff097819 */ /* 0x000fe40000011409 */
[----:B------:R-:W-:-:S04]  /*1710*/  SHF.R.S32.HI R7, RZ, 0x1f, R37 ;  /* 0x0000001fff077819 */ /* 0x000fc80000011425 */
[----:B------:R-:W-:Y:S02]  /*1720*/  IADD3.X R9, R9, R0, R7, P0, P1 ;  /* 0x0000000009097210 */ /* 0x000fe400007e2407 */
[----:B------:R-:W-:Y:S01]  /*1730*/  FSETP.NEU.FTZ.AND P0, PT, R5, -INF , PT ;  /* 0xff8000000500780b */ /* 0x000fe20003f1d000 */
[C---:B0-----:R-:W-:Y:S02]  /*1740*/  IMAD R0, R14.reuse, UR7, RZ ;  /* 0x000000070e007c24 */ /* 0x041fe4000f8e02ff */
[----:B------:R-:W-:-:S04]  /*1750*/  IMAD.WIDE.U32 R8, R14, UR6, R8 ;  /* 0x000000060e087c25 */ /* 0x000fc8000f8e0008 */
[----:B------:R-:W-:Y:S02]  /*1760*/  IMAD R7, R15, UR6, R0 ;  /* 0x000000060f077c24 */ /* 0x000fe4000f8e0200 */
[----:B------:R-:W-:Y:S01]  /*1770*/  FMUL.FTZ R0, R5, 1.4426950216293334961 ;  /* 0x3fb8aa3b05007820 */ /* 0x000fe20000410000 */
[----:B------:R-:W-:Y:S02]  /*1780*/  IMAD R15, R3, UR8, RZ ;  /* 0x00000008030f7c24 */ /* 0x000fe4000f8e02ff */
[----:B------:R-:W-:Y:S02]  /*1790*/  IADD3 R9, R9, R7, RZ ;  /* 0x0000000709097210 */ /* 0x000fe40007ffe0ff */
[C---:B------:R-:W-:Y:S02]  /*17a0*/  IMAD R7, R6.reuse, UR9, R15 ;  /* 0x0000000906077c24 */ /* 0x040fe4000f8e020f */
[----:B------:R-:W-:Y:S01]  /*17b0*/  IMAD.WIDE.U32 R8, R6, UR8, R8 ;  /* 0x0000000806087c25 */ /* 0x000fe2000f8e0008 */
[----:B------:R-:W-:-:S04]  /*17c0*/  ULDC.64 UR8, c[0x0][0x2a0] ;  /* 0x0000a80000087ab9 */ /* 0x000fc80000000a00 */
[----:B------:R-:W-:Y:S02]  /*17d0*/  IADD3 R7, R9, R7, RZ ;  /* 0x0000000709077210 */ /* 0x000fe40007ffe0ff */
[----:B------:R-:W-:-:S04]  /*17e0*/  LEA R4, P1, R8, UR8, 0x2 ;  /* 0x0000000808047c11 */ /* 0x000fc8000f8210ff */
[----:B------:R-:W-:Y:S02]  /*17f0*/  LEA.HI.X R5, R8, UR9, R7, 0x2, P1 ;  /* 0x0000000908057c11 */ /* 0x000fe400088f1407 */
[----:B------:R-:W-:-:S05]  /*1800*/  FSEL R7, R0, RZ, P0 ;  /* 0x000000ff00077208 */ /* 0x000fca0000000000 */
[----:B------:R0:W-:Y:S02]  /*1810*/  STG.E desc[UR4][R4.64], R7 ;  /* 0x0000000704007986 */ /* 0x0001e4000c101904 */
.L_x_47:
[----:B------:R-:W-:Y:S05]  /*1820*/  BSYNC B0 ;  /* 0x0000000000007941 */ /* 0x000fea0003800000 */
.L_x_46:
[----:B------:R-:W-:Y:S01]  /*1830*/  ULDC.64 UR10, c[0x0][0x2e8] ;  /* 0x0000ba00000a7ab9 */ /* 0x000fe20000000a00 */
[----:B------:R-:W-:Y:S01]  /*1840*/  ULDC.64 UR8, c[0x0][0x2d8] ;  /* 0x0000b60000087ab9 */ /* 0x000fe20000000a00 */
[----:B------:R-:W-:Y:S01]  /*1850*/  ISETP.NE.U32.AND P0, PT, RZ, UR10, PT ;  /* 0x0000000aff007c0c */ /* 0x000fe2000bf05070 */
[----:B0-----:R-:W-:Y:S01]  /*1860*/  IMAD R5, R3, UR8, RZ ;  /* 0x0000000803057c24 */ /* 0x001fe2000f8e02ff */
[----:B------:R-:W-:Y:S02]  /*1870*/  MOV R10, R12 ;  /* 0x0000000c000a7202 */ /* 0x000fe40000000f00 */
[----:B------:R-:W-:Y:S01]  /*1880*/  ISETP.NE.AND.EX P0, PT, RZ, UR11, PT, P0 ;  /* 0x0000000bff007c0c */ /* 0x000fe2000bf05300 */
[C---:B------:R-:W-:Y:S02]  /*1890*/  IMAD R5, R6.reuse, UR9, R5 ;  /* 0x0000000906057c24 */ /* 0x040fe4000f8e0205 */
[----:B------:R-:W-:Y:S01]  /*18a0*/  IMAD.WIDE.U32 R2, R6, UR8, R10 ;  /* 0x0000000806027c25 */ /* 0x000fe2000f8e000a */
[----:B------:R-:W-:Y:S01]  /*18b0*/  ISETP.NE.OR P0, PT, R37, RZ, !P0 ;  /* 0x000000ff2500720c */ /* 0x000fe20004705670 */
[----:B------:R-:W-:-:S02]  /*18c0*/  ULDC.64 UR8, c[0x0][0x2b8] ;  /* 0x0000ae0000087ab9 */ /* 0x000fc40000000a00 */
[----:B------:R-:W-:Y:S02]  /*18d0*/  LEA R4, P1, R2, UR8, 0x2 ;  /* 0x0000000802047c11 */ /* 0x000fe4000f8210ff */
[----:B------:R-:W-:-:S04]  /*18e0*/  IADD3 R3, R3, R5, RZ ;  /* 0x0000000503037210 */ /* 0x000fc80007ffe0ff */
[----:B------:R-:W-:-:S05]  /*18f0*/  LEA.HI.X R5, R2, UR9, R3, 0x2, P1 ;  /* 0x0000000902057c11 */ /* 0x000fca00088f1403 */
        /* <DEDUP_REMOVED lines=10> */
[----:B0-----:R-:W0:Y:S08]  /*19a0*/  LDC R5, c[0x0][0x220] ;  /* 0x00008800ff057b82 */ /* 0x001e300000000800 */
[----:B------:R-:W2:Y:S01]  /*19b0*/  LDC.64 R2, c[0x0][0x2e8] ;  /* 0x0000ba00ff027b82 */ /* 0x000ea20000000a00 */
[----:B-1----:R-:W-:-:S04]  /*19c0*/  IMAD R36, R36, R0, R43 ;  /* 0x0000000024247224 */ /* 0x002fc800078e022b */
[----:B0-----:R-:W-:-:S04]  /*19d0*/  IMAD R5, R36, R5, UR6 ;  /* 0x0000000624057e24 */ /* 0x001fc8000f8e0205 */
[----:B--2---:R-:W-:-:S05]  /*19e0*/  IMAD.WIDE R2, R5, 0x4, R2 ;  /* 0x0000000405027825 */ /* 0x004fca00078e0202 */
[----:B------:R-:W-:Y:S01]  /*19f0*/  STG.E desc[UR4][R2.64], RZ ;  /* 0x000000ff02007986 */ /* 0x000fe2000c101904 */
[----:B------:R-:W-:Y:S05]  /*1a00*/  EXIT ;  /* 0x000000000000794d */ /* 0x000fea0003800000 */
.L_x_48:
        /* <DEDUP_REMOVED lines=15> */
.L_x_140:


//--------------------- .text._ZN7cutlass13device_kernelIN5flash19enable_sm80_to_sm89INS1_16FlashAttnBwdSm80INS1_25CollectiveMainloopBwdSm80ILi1ELi1EN4cute5tupleIJNS5_1CILi64EEES8_NS7_ILi256EEEEEENS_6half_tEfNS_4arch4Sm80ELb0ELb0ELb1ELb0ELb0ELb0ELb0ELb0ELi2ELi4ELi2ELi2ELb0EEENS1_21CollectiveEpilogueBwdISA_SB_SD_Li256ELb0ELb0ELi4EEENS1_19SingleTileSchedulerILb0ELb0ELb0ELi64EEEEEEEEEvNT_6ParamsE --------------------------
	.section	.text._ZN7cutlass13device_kernelIN5flash19enable_sm80_to_sm89INS1_16FlashAttnBwdSm80INS1_25CollectiveMainloopBwdSm80ILi1ELi1EN4cute5tupleIJNS5_1CILi64EEES8_NS7_ILi256EEEEEENS_6half_tEfNS_4arch4Sm80ELb0ELb0ELb1ELb0ELb0ELb0ELb0ELb0ELi2ELi4ELi2ELi2ELb0EEENS1_21CollectiveEpilogueBwdISA_SB_SD_Li256ELb0ELb0ELi4EEENS1_19SingleTileSchedulerILb0ELb0ELb0ELi64EEEEEEEEEvNT_6ParamsE,"ax",@progbits
	.align	128
.text._ZN7cutlass13device_kernelIN5flash19enable_sm80_to_sm89INS1_16FlashAttnBwdSm80INS1_25CollectiveMainloopBwdSm80ILi1ELi1EN4cute5tupleIJNS5_1CILi64EEES8_NS7_ILi256EEEEEENS_6half_tEfNS_4arch4Sm80ELb0ELb0ELb1ELb0ELb0ELb0ELb0ELb0ELi2ELi4ELi2ELi2ELb0EEENS1_21CollectiveEpilogueBwdISA_SB_SD_Li256ELb0ELb0ELi4EEENS1_19SingleTileSchedulerILb0ELb0ELb0ELi64EEEEEEEEEvNT_6ParamsE:
        .type           _ZN7cutlass13device_kernelIN5flash19enable_sm80_to_sm89INS1_16FlashAttnBwdSm80INS1_25CollectiveMainloopBwdSm80ILi1ELi1EN4cute5tupleIJNS5_1CILi64EEES8_NS7_ILi256EEEEEENS_6half_tEfNS_4arch4Sm80ELb0ELb0ELb1ELb0ELb0ELb0ELb0ELb0ELi2ELi4ELi2ELi2ELb0EEENS1_21CollectiveEpilogueBwdISA_SB_SD_Li256ELb0ELb0ELi4EEENS1_19SingleTileSchedulerILb0ELb0ELb0ELi64EEEEEEEEEvNT_6ParamsE,@function
        .size           _ZN7cutlass13device_kernelIN5flash19enable_sm80_to_sm89INS1_16FlashAttnBwdSm80INS1_25CollectiveMainloopBwdSm80ILi1ELi1EN4cute5tupleIJNS5_1CILi64EEES8_NS7_ILi256EEEEEENS_6half_tEfNS_4arch4Sm80ELb0ELb0ELb1ELb0ELb0ELb0ELb0ELb0ELi2ELi4ELi2ELi2ELb0EEENS1_21CollectiveEpilogueBwdISA_SB_SD_Li256ELb0ELb0ELi4EEENS1_19SingleTileSchedulerILb0ELb0ELb0ELi64EEEEEEEEEvNT_6ParamsE,(.L_x_141 - _ZN7cutlass13device_kernelIN5flash19enable_sm80_to_sm89INS1_16FlashAttnBwdSm80INS1_25CollectiveMainloopBwdSm80ILi1ELi1EN4cute5tupleIJNS5_1CILi64EEES8_NS7_ILi256EEEEEENS_6half_tEfNS_4arch4Sm80ELb0ELb0ELb1ELb0ELb0ELb0ELb0ELb0ELi2ELi4ELi2ELi2ELb0EEENS1_21CollectiveEpilogueBwdISA_SB_SD_Li256ELb0ELb0ELi4EEENS1_19SingleTileSchedulerILb0ELb0ELb0ELi64EEEEEEEEEvNT_6ParamsE)
        .other          _ZN7cutlass13device_kernelIN5flash19enable_sm80_to_sm89INS1_16FlashAttnBwdSm80INS1_25CollectiveMainloopBwdSm80ILi1ELi1EN4cute5tupleIJNS5_1CILi64EEES8_NS7_ILi256EEEEEENS_6half_tEfNS_4arch4Sm80ELb0ELb0ELb1ELb0ELb0ELb0ELb0ELb0ELi2ELi4ELi2ELi2ELb0EEENS1_21CollectiveEpilogueBwdISA_SB_SD_Li256ELb0ELb0ELi4EEENS1_19SingleTileSchedulerILb0ELb0ELb0ELi64EEEEEEEEEvNT_6ParamsE,@"STO_CUDA_ENTRY STV_DEFAULT"
_ZN7cutlass13device_kernelIN5flash19enable_sm80_to_sm89INS1_16FlashAttnBwdSm80INS1_25CollectiveMainloopBwdSm80ILi1ELi1EN4cute5tupleIJNS5_1CILi64EEES8_NS7_ILi256EEEEEENS_6half_tEfNS_4arch4Sm80ELb0ELb0ELb1ELb0ELb0ELb0ELb0ELb0ELi2ELi4ELi2ELi2ELb0EEENS1_21CollectiveEpilogueBwdISA_SB_SD_Li256ELb0ELb0ELi4EEENS1_19SingleTileSchedulerILb0ELb0ELb0ELi64EEEEEEEEEvNT_6ParamsE:
[----:B------:R-:W-:Y:S01]  /*0000*/  LDC R1, c[0x0][0x28] ;  /* 0x00000a00ff017b82 */ /* 0x000fe20000000800 */
[----:B------:R-:W-:Y:S05]  /*0010*/  EXIT ;  /* 0x000000000000794d */ /* 0x000fea0003800000 */
.L_x_49:
        /* <DEDUP_REMOVED lines=14> */
.L_x_141:


//--------------------- .text._ZN7cutlass13device_kernelIN5flash19enable_sm80_to_sm89INS1_16FlashAttnBwdSm80INS1_25CollectiveMainloopBwdSm80ILi1ELi1EN4cute5tupleIJNS5_1CILi64EEES8_NS7_ILi256EEEEEENS_6half_tEfNS_4arch4Sm80ELb0ELb0ELb1ELb0ELb0ELb0ELb0ELb0ELi2ELi4ELi2ELi2ELb0EEENS1_24CollectiveEpilogueBwdGQAISA_fSD_Li256ELb0ELb0EEENS1_19SingleTileSchedulerILb0ELb0ELb0ELi64EEEEEEEEEvNT_6ParamsE --------------------------
	.section	.text._ZN7cutlass13device_kernelIN5flash19enable_sm80_to_sm89INS1_16FlashAttnBwdSm80INS1_25CollectiveMainloopBwdSm80ILi1ELi1EN4cute5tupleIJNS5_1CILi64EEES8_NS7_ILi256EEEEEENS_6half_tEfNS_4arch4Sm80ELb0ELb0ELb1ELb0ELb0ELb0ELb0ELb0ELi2ELi4ELi2ELi2ELb0EEENS1_24CollectiveEpilogueBwdGQAISA_fSD_Li256ELb0ELb0EEENS1_19SingleTileSchedulerILb0ELb0ELb0ELi64EEEEEEEEEvNT_6ParamsE,"ax",@progbits
	.align	128
.text._ZN7cutlass13device_kernelIN5flash19enable_sm80_to_sm89INS1_16FlashAttnBwdSm80INS1_25CollectiveMainloopBwdSm80ILi1ELi1EN4cute5tupleIJNS5_1CILi64EEES8_NS7_ILi256EEEEEENS_6half_tEfNS_4arch4Sm80ELb0ELb0ELb1ELb0ELb0ELb0ELb0ELb0ELi2ELi4ELi2ELi2ELb0EEENS1_24CollectiveEpilogueBwdGQAISA_fSD_Li256ELb0ELb0EEENS1_19SingleTileSchedulerILb0ELb0ELb0ELi64EEEEEEEEEvNT_6ParamsE:
        .type           _ZN7cutlass13device_kernelIN5flash19enable_sm80_to_sm89INS1_16FlashAttnBwdSm80INS1_25CollectiveMainloopBwdSm80ILi1ELi1EN4cute5tupleIJNS5_1CILi64EEES8_NS7_ILi256EEEEEENS_6half_tEfNS_4arch4Sm80ELb0ELb0ELb1ELb0ELb0ELb0ELb0ELb0ELi2ELi4ELi2ELi2ELb0EEENS1_24CollectiveEpilogueBwdGQAISA_fSD_Li256ELb0ELb0EEENS1_19SingleTileSchedulerILb0ELb0ELb0ELi64EEEEEEEEEvNT_6ParamsE,@function
        .size           _ZN7cutlass13device_kernelIN5flash19enable_sm80_to_sm89INS1_16FlashAttnBwdSm80INS1_25CollectiveMainloopBwdSm80ILi1ELi1EN4cute5tupleIJNS5_1CILi64EEES8_NS7_ILi256EEEEEENS_6half_tEfNS_4arch4Sm80ELb0ELb0ELb1ELb0ELb0ELb0ELb0ELb0ELi2ELi4ELi2ELi2ELb0EEENS1_24CollectiveEpilogueBwdGQAISA_fSD_Li256ELb0ELb0EEENS1_19SingleTileSchedulerILb0ELb0ELb0ELi64EEEEEEEEEvNT_6ParamsE,(.L_x_142 - _ZN7cutlass13device_kernelIN5flash19enable_sm80_to_sm89INS1_16FlashAttnBwdSm80INS1_25CollectiveMainloopBwdSm80ILi1ELi1EN4cute5tupleIJNS5_1CILi64EEES8_NS7_ILi256EEEEEENS_6half_tEfNS_4arch4Sm80ELb0ELb0ELb1ELb0ELb0ELb0ELb0ELb0ELi2ELi4ELi2ELi2ELb0EEENS1_24CollectiveEpilogueBwdGQAISA_fSD_Li256ELb0ELb0EEENS1_19SingleTileSchedulerILb0ELb0ELb0ELi64EEEEEEEEEvNT_6ParamsE)
        .other          _ZN7cutlass13device_kernelIN5flash19enable_sm80_to_sm89INS1_16FlashAttnBwdSm80INS1_25CollectiveMainloopBwdSm80ILi1ELi1EN4cute5tupleIJNS5_1CILi64EEES8_NS7_ILi256EEEEEENS_6half_tEfNS_4arch4Sm80ELb0ELb0ELb1ELb0ELb0ELb0ELb0ELb0ELi2ELi4ELi2ELi2ELb0EEENS1_24CollectiveEpilogueBwdGQAISA_fSD_Li256ELb0ELb0EEENS1_19SingleTileSchedulerILb0ELb0ELb0ELi64EEEEEEEEEvNT_6ParamsE,@"STO_CUDA_ENTRY STV_DEFAULT"
_ZN7cutlass13device_kernelIN5flash19enable_sm80_to_sm89INS1_16FlashAttnBwdSm80INS1_25CollectiveMainloopBwdSm80ILi1ELi1EN4cute5tupleIJNS5_1CILi64EEES8_NS7_ILi256EEEEEENS_6half_tEfNS_4arch4Sm80ELb0ELb0ELb1ELb0ELb0ELb0ELb0ELb0ELi2ELi4ELi2ELi2ELb0EEENS1_24CollectiveEpilogueBwdGQAISA_fSD_Li256ELb0ELb0EEENS1_19SingleTileSchedulerILb0ELb0ELb0ELi64EEEEEEEEEvNT_6ParamsE:
[----:B------:R-:W-:Y:S01]  /*0000*/  LDC R1, c[0x0][0x28] ;  /* 0x00000a00ff017b82 */ /* 0x000fe20000000800 */
[----:B------:R-:W-:Y:S05]  /*0010*/  EXIT ;  /* 0x000000000000794d */ /* 0x000fea0003800000 */
.L_x_50:
        /* <DEDUP_REMOVED lines=14> */
.L_x_142:


//--------------------- .text._ZN7cutlass13device_kernelIN5flash19enable_sm80_to_sm89INS1_16FlashAttnBwdSm80INS1_25CollectiveMainloopBwdSm80ILi1ELi1EN4cute5tupleIJNS5_1CILi64EEES8_NS7_ILi256EEEEEENS_6half_tEfNS_4arch4Sm80ELb0ELb0ELb1ELb1ELb0ELb0ELb0ELb0ELi2ELi4ELi2ELi2ELb0EEENS1_21CollectiveEpilogueBwdISA_SB_SD_Li256ELb1ELb0ELi4EEENS1_19SingleTileSchedulerILb1ELb0ELb0ELi64EEEEEEEEEvNT_6ParamsE --------------------------
	.section	.text._ZN7cutlass13device_kernelIN5flash19enable_sm80_to_sm89INS1_16FlashAttnBwdSm80INS1_25CollectiveMainloopBwdSm80ILi1ELi1EN4cute5tupleIJNS5_1CILi64EEES8_NS7_ILi256EEEEEENS_6half_tEfNS_4arch4Sm80ELb0ELb0ELb1ELb1ELb0ELb0ELb0ELb0ELi2ELi4ELi2ELi2ELb0EEENS1_21CollectiveEpilogueBwdISA_SB_SD_Li256ELb1ELb0ELi4EEENS1_19SingleTileSchedulerILb1ELb0ELb0ELi64EEEEEEEEEvNT_6ParamsE,"ax",@progbits
	.align	128
.text._ZN7cutlass13device_kernelIN5flash19enable_sm80_to_sm89INS1_16FlashAttnBwdSm80INS1_25CollectiveMainloopBwdSm80ILi1ELi1EN4cute5tupleIJNS5_1CILi64EEES8_NS7_ILi256EEEEEENS_6half_tEfNS_4arch4Sm80ELb0ELb0ELb1ELb1ELb0ELb0ELb0ELb0ELi2ELi4ELi2ELi2ELb0EEENS1_21CollectiveEpilogueBwdISA_SB_SD_Li256ELb1ELb0ELi4EEENS1_19SingleTileSchedulerILb1ELb0ELb0ELi64EEEEEEEEEvNT_6ParamsE:
        .type           _ZN7cutlass13device_kernelIN5flash19enable_sm80_to_sm89INS1_16FlashAttnBwdSm80INS1_25CollectiveMainloopBwdSm80ILi1ELi1EN4cute5tupleIJNS5_1CILi64EEES8_NS7_ILi256EEEEEENS_6half_tEfNS_4arch4Sm80ELb0ELb0ELb1ELb1ELb0ELb0ELb0ELb0ELi2ELi4ELi2ELi2ELb0EEENS1_21CollectiveEpilogueBwdISA_SB_SD_Li256ELb1ELb0ELi4EEENS1_19SingleTileSchedulerILb1ELb0ELb0ELi64EEEEEEEEEvNT_6ParamsE,@function
        .size           _ZN7cutlass13device_kernelIN5flash19enable_sm80_to_sm89INS1_16FlashAttnBwdSm80INS1_25CollectiveMainloopBwdSm80ILi1ELi1EN4cute5tupleIJNS5_1CILi64EEES8_NS7_ILi256EEEEEENS_6half_tEfNS_4arch4Sm80ELb0ELb0ELb1ELb1ELb0ELb0ELb0ELb0ELi2ELi4ELi2ELi2ELb0EEENS1_21CollectiveEpilogueBwdISA_SB_SD_Li256ELb1ELb0ELi4EEENS1_19SingleTileSchedulerILb1ELb0ELb0ELi64EEEEEEEEEvNT_6ParamsE,(.L_x_143 - _ZN7cutlass13device_kernelIN5flash19enable_sm80_to_sm89INS1_16FlashAttnBwdSm80INS1_25CollectiveMainloopBwdSm80ILi1ELi1EN4cute5tupleIJNS5_1CILi64EEES8_NS7_ILi256EEEEEENS_6half_tEfNS_4arch4Sm80ELb0ELb0ELb1ELb1ELb0ELb0ELb0ELb0ELi2ELi4ELi2ELi2ELb0EEENS1_21CollectiveEpilogueBwdISA_SB_SD_Li256ELb1ELb0ELi4EEENS1_19SingleTileSchedulerILb1ELb0ELb0ELi64EEEEEEEEEvNT_6ParamsE)
        .other          _ZN7cutlass13device_kernelIN5flash19enable_sm80_to_sm89INS1_16FlashAttnBwdSm80INS1_25CollectiveMainloopBwdSm80ILi1ELi1EN4cute5tupleIJNS5_1CILi64EEES8_NS7_ILi256EEEEEENS_6half_tEfNS_4arch4Sm80ELb0ELb0ELb1ELb1ELb0ELb0ELb0ELb0ELi2ELi4ELi2ELi2ELb0EEENS1_21CollectiveEpilogueBwdISA_SB_SD_Li256ELb1ELb0ELi4EEENS1_19SingleTileSchedulerILb1ELb0ELb0ELi64EEEEEEEEEvNT_6ParamsE,@"STO_CUDA_ENTRY STV_DEFAULT"
_ZN7cutlass13device_kernelIN5flash19enable_sm80_to_sm89INS1_16FlashAttnBwdSm80INS1_25CollectiveMainloopBwdSm80ILi1ELi1EN4cute5tupleIJNS5_1CILi64EEES8_NS7_ILi256EEEEEENS_6half_tEfNS_4arch4Sm80ELb0ELb0ELb1ELb1ELb0ELb0ELb0ELb0ELi2ELi4ELi2ELi2ELb0EEENS1_21CollectiveEpilogueBwdISA_SB_SD_Li256ELb1ELb0ELi4EEENS1_19SingleTileSchedulerILb1ELb0ELb0ELi64EEEEEEEEEvNT_6ParamsE:
[----:B------:R-:W-:Y:S01]  /*0000*/  LDC R1, c[0x0][0x28] ;  /* 0x00000a00ff017b82 */ /* 0x000fe20000000800 */
[----:B------:R-:W-:Y:S05]  /*0010*/  EXIT ;  /* 0x000000000000794d */ /* 0x000fea0003800000 */
.L_x_51:
        /* <DEDUP_REMOVED lines=14> */
.L_x_143:


//--------------------- .text._ZN7cutlass13device_kernelIN5flash19enable_sm80_to_sm89INS1_16FlashAttnBwdSm80INS1_25CollectiveMainloopBwdSm80ILi1ELi1EN4cute5tupleIJNS5_1CILi64EEES8_NS7_ILi256EEEEEENS_6half_tEfNS_4arch4Sm80ELb0ELb0ELb1ELb1ELb0ELb0ELb0ELb0ELi2ELi4ELi2ELi2ELb0EEENS1_24CollectiveEpilogueBwdGQAISA_fSD_Li256ELb1ELb0EEENS1_19SingleTileSchedulerILb1ELb0ELb0ELi64EEEEEEEEEvNT_6ParamsE --------------------------
	.section	.text._ZN7cutlass13device_kernelIN5flash19enable_sm80_to_sm89INS1_16FlashAttnBwdSm80INS1_25CollectiveMainloopBwdSm80ILi1ELi1EN4cute5tupleIJNS5_1CILi64EEES8_NS7_ILi256EEEEEENS_6half_tEfNS_4arch4Sm80ELb0ELb0ELb1ELb1ELb0ELb0ELb0ELb0ELi2ELi4ELi2ELi2ELb0EEENS1_24CollectiveEpilogueBwdGQAISA_fSD_Li256ELb1ELb0EEENS1_19SingleTileSchedulerILb1ELb0ELb0ELi64EEEEEEEEEvNT_6ParamsE,"ax",@progbits
	.align	128
.text._ZN7cutlass13device_kernelIN5flash19enable_sm80_to_sm89INS1_16FlashAttnBwdSm80INS1_25CollectiveMainloopBwdSm80ILi1ELi1EN4cute5tupleIJNS5_1CILi64EEES8_NS7_ILi256EEEEEENS_6half_tEfNS_4arch4Sm80ELb0ELb0ELb1ELb1ELb0ELb0ELb0ELb0ELi2ELi4ELi2ELi2ELb0EEENS1_24CollectiveEpilogueBwdGQAISA_fSD_Li256ELb1ELb0EEENS1_19SingleTileSchedulerILb1ELb0ELb0ELi64EEEEEEEEEvNT_6ParamsE:
        .type           _ZN7cutlass13device_kernelIN5flash19enable_sm80_to_sm89INS1_16FlashAttnBwdSm80INS1_25CollectiveMainloopBwdSm80ILi1ELi1EN4cute5tupleIJNS5_1CILi64EEES8_NS7_ILi256EEEEEENS_6half_tEfNS_4arch4Sm80ELb0ELb0ELb1ELb1ELb0ELb0ELb0ELb0ELi2ELi4ELi2ELi2ELb0EEENS1_24CollectiveEpilogueBwdGQAISA_fSD_Li256ELb1ELb0EEENS1_19SingleTileSchedulerILb1ELb0ELb0ELi64EEEEEEEEEvNT_6ParamsE,@function
        .size           _ZN7cutlass13device_kernelIN5flash19enable_sm80_to_sm89INS1_16FlashAttnBwdSm80INS1_25CollectiveMainloopBwdSm80ILi1ELi1EN4cute5tupleIJNS5_1CILi64EEES8_NS7_ILi256EEEEEENS_6half_tEfNS_4arch4Sm80ELb0ELb0ELb1ELb1ELb0ELb0ELb0ELb0ELi2ELi4ELi2ELi2ELb0EEENS1_24CollectiveEpilogueBwdGQAISA_fSD_Li256ELb1ELb0EEENS1_19SingleTileSchedulerILb1ELb0ELb0ELi64EEEEEEEEEvNT_6ParamsE,(.L_x_144 - _ZN7cutlass13device_kernelIN5flash19enable_sm80_to_sm89INS1_16FlashAttnBwdSm80INS1_25CollectiveMainloopBwdSm80ILi1ELi1EN4cute5tupleIJNS5_1CILi64EEES8_NS7_ILi256EEEEEENS_6half_tEfNS_4arch4Sm80ELb0ELb0ELb1ELb1ELb0ELb0ELb0ELb0ELi2ELi4ELi2ELi2ELb0EEENS1_24CollectiveEpilogueBwdGQAISA_fSD_Li256ELb1ELb0EEENS1_19SingleTileSchedulerILb1ELb0ELb0ELi64EEEEEEEEEvNT_6ParamsE)
        .other          _ZN7cutlass13device_kernelIN5flash19enable_sm80_to_sm89INS1_16FlashAttnBwdSm80INS1_25CollectiveMainloopBwdSm80ILi1ELi1EN4cute5tupleIJNS5_1CILi64EEES8_NS7_ILi256EEEEEENS_6half_tEfNS_4arch4Sm80ELb0ELb0ELb1ELb1ELb0ELb0ELb0ELb0ELi2ELi4ELi2ELi2ELb0EEENS1_24CollectiveEpilogueBwdGQAISA_fSD_Li256ELb1ELb0EEENS1_19SingleTileSchedulerILb1ELb0ELb0ELi64EEEEEEEEEvNT_6ParamsE,@"STO_CUDA_ENTRY STV_DEFAULT"
_ZN7cutlass13device_kernelIN5flash19enable_sm80_to_sm89INS1_16FlashAttnBwdSm80INS1_25CollectiveMainloopBwdSm80ILi1ELi1EN4cute5tupleIJNS5_1CILi64EEES8_NS7_ILi256EEEEEENS_6half_tEfNS_4arch4Sm80ELb0ELb0ELb1ELb1ELb0ELb0ELb0ELb0ELi2ELi4ELi2ELi2ELb0EEENS1_24CollectiveEpilogueBwdGQAISA_fSD_Li256ELb1ELb0EEENS1_19SingleTileSchedulerILb1ELb0ELb0ELi64EEEEEEEEEvNT_6ParamsE:
[----:B------:R-:W-:Y:S01]  /*0000*/  LDC R1, c[0x0][0x28] ;  /* 0x00000a00ff017b82 */ /* 0x000fe20000000800 */
[----:B------:R-:W-:Y:S05]  /*0010*/  EXIT ;  /* 0x000000000000794d */ /* 0x000fea0003800000 */
.L_x_52:
        /* <DEDUP_REMOVED lines=14> */
.L_x_144:


//--------------------- .text._ZN7cutlass13device_kernelIN5flash19enable_sm80_to_sm89INS1_16FlashAttnBwdSm80INS1_25CollectiveMainloopBwdSm80ILi1ELi1EN4cute5tupleIJNS5_1CILi64EEES8_NS7_ILi256EEEEEENS_6half_tEfNS_4arch4Sm80ELb0ELb1ELb1ELb0ELb0ELb0ELb0ELb0ELi2ELi4ELi2ELi2ELb0EEENS1_21CollectiveEpilogueBwdISA_SB_SD_Li256ELb0ELb0ELi4EEENS1_19SingleTileSchedulerILb0ELb0ELb0ELi64EEEEEEEEEvNT_6ParamsE --------------------------
	.section	.text._ZN7cutlass13device_kernelIN5flash19enable_sm80_to_sm89INS1_16FlashAttnBwdSm80INS1_25CollectiveMainloopBwdSm80ILi1ELi1EN4cute5tupleIJNS5_1CILi64EEES8_NS7_ILi256EEEEEENS_6half_tEfNS_4arch4Sm80ELb0ELb1ELb1ELb0ELb0ELb0ELb0ELb0ELi2ELi4ELi2ELi2ELb0EEENS1_21CollectiveEpilogueBwdISA_SB_SD_Li256ELb0ELb0ELi4EEENS1_19SingleTileSchedulerILb0ELb0ELb0ELi64EEEEEEEEEvNT_6ParamsE,"ax",@progbits
	.align	128
.text._ZN7cutlass13device_kernelIN5flash19enable_sm80_to_sm89INS1_16FlashAttnBwdSm80INS1_25CollectiveMainloopBwdSm80ILi1ELi1EN4cute5tupleIJNS5_1CILi64EEES8_NS7_ILi256EEEEEENS_6half_tEfNS_4arch4Sm80ELb0ELb1ELb1ELb0ELb0ELb0ELb0ELb0ELi2ELi4ELi2ELi2ELb0EEENS1_21CollectiveEpilogueBwdISA_SB_SD_Li256ELb0ELb0ELi4EEENS1_19SingleTileSchedulerILb0ELb0ELb0ELi64EEEEEEEEEvNT_6ParamsE:
        .type           _ZN7cutlass13device_kernelIN5flash19enable_sm80_to_sm89INS1_16FlashAttnBwdSm80INS1_25CollectiveMainloopBwdSm80ILi1ELi1EN4cute5tupleIJNS5_1CILi64EEES8_NS7_ILi256EEEEEENS_6half_tEfNS_4arch4Sm80ELb0ELb1ELb1ELb0ELb0ELb0ELb0ELb0ELi2ELi4ELi2ELi2ELb0EEENS1_21CollectiveEpilogueBwdISA_SB_SD_Li256ELb0ELb0ELi4EEENS1_19SingleTileSchedulerILb0ELb0ELb0ELi64EEEEEEEEEvNT_6ParamsE,@function
        .size           _ZN7cutlass13device_kernelIN5flash19enable_sm80_to_sm89INS1_16FlashAttnBwdSm80INS1_25CollectiveMainloopBwdSm80ILi1ELi1EN4cute5tupleIJNS5_1CILi64EEES8_NS7_ILi256EEEEEENS_6half_tEfNS_4arch4Sm80ELb0ELb1ELb1ELb0ELb0ELb0ELb0ELb0ELi2ELi4ELi2ELi2ELb0EEENS1_21CollectiveEpilogueBwdISA_SB_SD_Li256ELb0ELb0ELi4EEENS1_19SingleTileSchedulerILb0ELb0ELb0ELi64EEEEEEEEEvNT_6ParamsE,(.L_x_145 - _ZN7cutlass13device_kernelIN5flash19enable_sm80_to_sm89INS1_16FlashAttnBwdSm80INS1_25CollectiveMainloopBwdSm80ILi1ELi1EN4cute5tupleIJNS5_1CILi64EEES8_NS7_ILi256EEEEEENS_6half_tEfNS_4arch4Sm80ELb0ELb1ELb1ELb0ELb0ELb0ELb0ELb0ELi2ELi4ELi2ELi2ELb0EEENS1_21CollectiveEpilogueBwdISA_SB_SD_Li256ELb0ELb0ELi4EEENS1_19SingleTileSchedulerILb0ELb0ELb0ELi64EEEEEEEEEvNT_6ParamsE)
        .other          _ZN7cutlass13device_kernelIN5flash19enable_sm80_to_sm89INS1_16FlashAttnBwdSm80INS1_25CollectiveMainloopBwdSm80ILi1ELi1EN4cute5tupleIJNS5_1CILi64EEES8_NS7_ILi256EEEEEENS_6half_tEfNS_4arch4Sm80ELb0ELb1ELb1ELb0ELb0ELb0ELb0ELb0ELi2ELi4ELi2ELi2ELb0EEENS1_21CollectiveEpilogueBwdISA_SB_SD_Li256ELb0ELb0ELi4EEENS1_19SingleTileSchedulerILb0ELb0ELb0ELi64EEEEEEEEEvNT_6ParamsE,@"STO_CUDA_ENTRY STV_DEFAULT"
_ZN7cutlass13device_kernelIN5flash19enable_sm80_to_sm89INS1_16FlashAttnBwdSm80INS1_25CollectiveMainloopBwdSm80ILi1ELi1EN4cute5tupleIJNS5_1CILi64EEES8_NS7_ILi256EEEEEENS_6half_tEfNS_4arch4Sm80ELb0ELb1ELb1ELb0ELb0ELb0ELb0ELb0ELi2ELi4ELi2ELi2ELb0EEENS1_21CollectiveEpilogueBwdISA_SB_SD_Li256ELb0ELb0ELi4EEENS1_19SingleTileSchedulerILb0ELb0ELb0ELi64EEEEEEEEEvNT_6ParamsE:
[----:B------:R-:W-:Y:S01]  /*0000*/  LDC R1, c[0x0][0x28] ;  /* 0x00000a00ff017b82 */ /* 0x000fe20000000800 */
[----:B------:R-:W-:Y:S05]  /*0010*/  EXIT ;  /* 0x000000000000794d */ /* 0x000fea0003800000 */
.L_x_53:
        /* <DEDUP_REMOVED lines=14> */
.L_x_145:


//--------------------- .text._ZN7cutlass13device_kernelIN5flash19enable_sm80_to_sm89INS1_16FlashAttnBwdSm80INS1_25CollectiveMainloopBwdSm80ILi1ELi1EN4cute5tupleIJNS5_1CILi64EEES8_NS7_ILi256EEEEEENS_6half_tEfNS_4arch4Sm80ELb0ELb1ELb1ELb0ELb0ELb0ELb0ELb0ELi2ELi4ELi2ELi2ELb0EEENS1_24CollectiveEpilogueBwdGQAISA_fSD_Li256ELb0ELb0EEENS1_19SingleTileSchedulerILb0ELb0ELb0ELi64EEEEEEEEEvNT_6ParamsE --------------------------
	.section	.text._ZN7cutlass13device_kernelIN5flash19enable_sm80_to_sm89INS1_16FlashAttnBwdSm80INS1_25CollectiveMainloopBwdSm80ILi1ELi1EN4cute5tupleIJNS5_1CILi64EEES8_NS7_ILi256EEEEEENS_6half_tEfNS_4arch4Sm80ELb0ELb1ELb1ELb0ELb0ELb0ELb0ELb0ELi2ELi4ELi2ELi2ELb0EEENS1_24CollectiveEpilogueBwdGQAISA_fSD_Li256ELb0ELb0EEENS1_19SingleTileSchedulerILb0ELb0ELb0ELi64EEEEEEEEEvNT_6ParamsE,"ax",@progbits
	.align	128
.text._ZN7cutlass13device_kernelIN5flash19enable_sm80_to_sm89INS1_16FlashAttnBwdSm80INS1_25CollectiveMainloopBwdSm80ILi1ELi1EN4cute5tupleIJNS5_1CILi64EEES8_NS7_ILi256EEEEEENS_6half_tEfNS_4arch4Sm80ELb0ELb1ELb1ELb0ELb0ELb0ELb0ELb0ELi2ELi4ELi2ELi2ELb0EEENS1_24CollectiveEpilogueBwdGQAISA_fSD_Li256ELb0ELb0EEENS1_19SingleTileSchedulerILb0ELb0ELb0ELi64EEEEEEEEEvNT_6ParamsE:
        .type           _ZN7cutlass13device_kernelIN5flash19enable_sm80_to_sm89INS1_16FlashAttnBwdSm80INS1_25CollectiveMainloopBwdSm80ILi1ELi1EN4cute5tupleIJNS5_1CILi64EEES8_NS7_ILi256EEEEEENS_6half_tEfNS_4arch4Sm80ELb0ELb1ELb1ELb0ELb0ELb0ELb0ELb0ELi2ELi4ELi2ELi2ELb0EEENS1_24CollectiveEpilogueBwdGQAISA_fSD_Li256ELb0ELb0EEENS1_19SingleTileSchedulerILb0ELb0ELb0ELi64EEEEEEEEEvNT_6ParamsE,@function
        .size           _ZN7cutlass13device_kernelIN5flash19enable_sm80_to_sm89INS1_16FlashAttnBwdSm80INS1_25CollectiveMainloopBwdSm80ILi1ELi1EN4cute5tupleIJNS5_1CILi64EEES8_NS7_ILi256EEEEEENS_6half_tEfNS_4arch4Sm80ELb0ELb1ELb1ELb0ELb0ELb0ELb0ELb0ELi2ELi4ELi2ELi2ELb0EEENS1_24CollectiveEpilogueBwdGQAISA_fSD_Li256ELb0ELb0EEENS1_19SingleTileSchedulerILb0ELb0ELb0ELi64EEEEEEEEEvNT_6ParamsE,(.L_x_146 - _ZN7cutlass13device_kernelIN5flash19enable_sm80_to_sm89INS1_16FlashAttnBwdSm80INS1_25CollectiveMainloopBwdSm80ILi1ELi1EN4cute5tupleIJNS5_1CILi64EEES8_NS7_ILi256EEEEEENS_6half_tEfNS_4arch4Sm80ELb0ELb1ELb1ELb0ELb0ELb0ELb0ELb0ELi2ELi4ELi2ELi2ELb0EEENS1_24CollectiveEpilogueBwdGQAISA_fSD_Li256ELb0ELb0EEENS1_19SingleTileSchedulerILb0ELb0ELb0ELi64EEEEEEEEEvNT_6ParamsE)
        .other          _ZN7cutlass13device_kernelIN5flash19enable_sm80_to_sm89INS1_16FlashAttnBwdSm80INS1_25CollectiveMainloopBwdSm80ILi1ELi1EN4cute5tupleIJNS5_1CILi64EEES8_NS7_ILi256EEEEEENS_6half_tEfNS_4arch4Sm80ELb0ELb1ELb1ELb0ELb0ELb0ELb0ELb0ELi2ELi4ELi2ELi2ELb0EEENS1_24CollectiveEpilogueBwdGQAISA_fSD_Li256ELb0ELb0EEENS1_19SingleTileSchedulerILb0ELb0ELb0ELi64EEEEEEEEEvNT_6ParamsE,@"STO_CUDA_ENTRY STV_DEFAULT"
_ZN7cutlass13device_kernelIN5flash19enable_sm80_to_sm89INS1_16FlashAttnBwdSm80INS1_25CollectiveMainloopBwdSm80ILi1ELi1EN4cute5tupleIJNS5_1CILi64EEES8_NS7_ILi256EEEEEENS_6half_tEfNS_4arch4Sm80ELb0ELb1ELb1ELb0ELb0ELb0ELb0ELb0ELi2ELi4ELi2ELi2ELb0EEENS1_24CollectiveEpilogueBwdGQAISA_fSD_Li256ELb0ELb0EEENS1_19SingleTileSchedulerILb0ELb0ELb0ELi64EEEEEEEEEvNT_6ParamsE:
[----:B------:R-:W-:Y:S01]  /*0000*/  LDC R1, c[0x0][0x28] ;  /* 0x00000a00ff017b82 */ /* 0x000fe20000000800 */
[----:B------:R-:W-:Y:S05]  /*0010*/  EXIT ;  /* 0x000000000000794d */ /* 0x000fea0003800000 */
.L_x_54:
        /* <DEDUP_REMOVED lines=14> */
.L_x_146:


//--------------------- .text._ZN7cutlass13device_kernelIN5flash19enable_sm80_to_sm89INS1_16FlashAttnBwdSm80INS1_25CollectiveMainloopBwdSm80ILi1ELi1EN4cute5tupleIJNS5_1CILi64EEES8_NS7_ILi256EEEEEENS_6half_tEfNS_4arch4Sm80ELb0ELb1ELb1ELb1ELb0ELb0ELb0ELb0ELi2ELi4ELi2ELi2ELb0EEENS1_21CollectiveEpilogueBwdISA_SB_SD_Li256ELb1ELb0ELi4EEENS1_19SingleTileSchedulerILb1ELb0ELb0ELi64EEEEEEEEEvNT_6ParamsE --------------------------
	.section	.text._ZN7cutlass13device_kernelIN5flash19enable_sm80_to_sm89INS1_16FlashAttnBwdSm80INS1_25CollectiveMainloopBwdSm80ILi1ELi1EN4cute5tupleIJNS5_1CILi64EEES8_NS7_ILi256EEEEEENS_6half_tEfNS_4arch4Sm80ELb0ELb1ELb1ELb1ELb0ELb0ELb0ELb0ELi2ELi4ELi2ELi2ELb0EEENS1_21CollectiveEpilogueBwdISA_SB_SD_Li256ELb1ELb0ELi4EEENS1_19SingleTileSchedulerILb1ELb0ELb0ELi64EEEEEEEEEvNT_6ParamsE,"ax",@progbits
	.align	128
.text._ZN7cutlass13device_kernelIN5flash19enable_sm80_to_sm89INS1_16FlashAttnBwdSm80INS1_25CollectiveMainloopBwdSm80ILi1ELi1EN4cute5tupleIJNS5_1CILi64EEES8_NS7_ILi256EEEEEENS_6half_tEfNS_4arch4Sm80ELb0ELb1ELb1ELb1ELb0ELb0ELb0ELb0ELi2ELi4ELi2ELi2ELb0EEENS1_21CollectiveEpilogueBwdISA_SB_SD_Li256ELb1ELb0ELi4EEENS1_19SingleTileSchedulerILb1ELb0ELb0ELi64EEEEEEEEEvNT_6ParamsE:
        .type           _ZN7cutlass13device_kernelIN5flash19enable_sm80_to_sm89INS1_16FlashAttnBwdSm80INS1_25CollectiveMainloopBwdSm80ILi1ELi1EN4cute5tupleIJNS5_1CILi64EEES8_NS7_ILi256EEEEEENS_6half_tEfNS_4arch4Sm80ELb0ELb1ELb1ELb1ELb0ELb0ELb0ELb0ELi2ELi4ELi2ELi2ELb0EEENS1_21CollectiveEpilogueBwdISA_SB_SD_Li256ELb1ELb0ELi4EEENS1_19SingleTileSchedulerILb1ELb0ELb0ELi64EEEEEEEEEvNT_6ParamsE,@function
        .size           _ZN7cutlass13device_kernelIN5flash19enable_sm80_to_sm89INS1_16FlashAttnBwdSm80INS1_25CollectiveMainloopBwdSm80ILi1ELi1EN4cute5tupleIJNS5_1CILi64EEES8_NS7_ILi256EEEEEENS_6half_tEfNS_4arch4Sm80ELb0ELb1ELb1ELb1ELb0ELb0ELb0ELb0ELi2ELi4ELi2ELi2ELb0EEENS1_21CollectiveEpilogueBwdISA_SB_SD_Li256ELb1ELb0ELi4EEENS1_19SingleTileSchedulerILb1ELb0ELb0ELi64EEEEEEEEEvNT_6ParamsE,(.L_x_147 - _ZN7cutlass13device_kernelIN5flash19enable_sm80_to_sm89INS1_16FlashAttnBwdSm80INS1_25CollectiveMainloopBwdSm80ILi1ELi1EN4cute5tupleIJNS5_1CILi64EEES8_NS7_ILi256EEEEEENS_6half_tEfNS_4arch4Sm80ELb0ELb1ELb1ELb1ELb0ELb0ELb0ELb0ELi2ELi4ELi2ELi2ELb0EEENS1_21CollectiveEpilogueBwdISA_SB_SD_Li256ELb1ELb0ELi4EEENS1_19SingleTileSchedulerILb1ELb0ELb0ELi64EEEEEEEEEvNT_6ParamsE)
        .other          _ZN7cutlass13device_kernelIN5flash19enable_sm80_to_sm89INS1_16FlashAttnBwdSm80INS1_25CollectiveMainloopBwdSm80ILi1ELi1EN4cute5tupleIJNS5_1CILi64EEES8_NS7_ILi256EEEEEENS_6half_tEfNS_4arch4Sm80ELb0ELb1ELb1ELb1ELb0ELb0ELb0ELb0ELi2ELi4ELi2ELi2ELb0EEENS1_21CollectiveEpilogueBwdISA_SB_SD_Li256ELb1ELb0ELi4EEENS1_19SingleTileSchedulerILb1ELb0ELb0ELi64EEEEEEEEEvNT_6ParamsE,@"STO_CUDA_ENTRY STV_DEFAULT"
_ZN7cutlass13device_kernelIN5flash19enable_sm80_to_sm89INS1_16FlashAttnBwdSm80INS1_25CollectiveMainloopBwdSm80ILi1ELi1EN4cute5tupleIJNS5_1CILi64EEES8_NS7_ILi256EEEEEENS_6half_tEfNS_4arch4Sm80ELb0ELb1ELb1ELb1ELb0ELb0ELb0ELb0ELi2ELi4ELi2ELi2ELb0EEENS1_21CollectiveEpilogueBwdISA_SB_SD_Li256ELb1ELb0ELi4EEENS1_19SingleTileSchedulerILb1ELb0ELb0ELi64EEEEEEEEEvNT_6ParamsE:
[----:B------:R-:W-:Y:S01]  /*0000*/  LDC R1, c[0x0][0x28] ;  /* 0x00000a00ff017b82 */ /* 0x000fe20000000800 */
[----:B------:R-:W-:Y:S05]  /*0010*/  EXIT ;  /* 0x000000000000794d */ /* 0x000fea0003800000 */
.L_x_55:
        /* <DEDUP_REMOVED lines=14> */
.L_x_147:


//--------------------- .text._ZN7cutlass13device_kernelIN5flash19enable_sm80_to_sm89INS1_16FlashAttnBwdSm80INS1_25CollectiveMainloopBwdSm80ILi1ELi1EN4cute5tupleIJNS5_1CILi64EEES8_NS7_ILi256EEEEEENS_6half_tEfNS_4arch4Sm80ELb0ELb1ELb1ELb1ELb0ELb0ELb0ELb0ELi2ELi4ELi2ELi2ELb0EEENS1_24CollectiveEpilogueBwdGQAISA_fSD_Li256ELb1ELb0EEENS1_19SingleTileSchedulerILb1ELb0ELb0ELi64EEEEEEEEEvNT_6ParamsE --------------------------
	.section	.text._ZN7cutlass13device_kernelIN5flash19enable_sm80_to_sm89INS1_16FlashAttnBwdSm80INS1_25CollectiveMainloopBwdSm80ILi1ELi1EN4cute5tupleIJNS5_1CILi64EEES8_NS7_ILi256EEEEEENS_6half_tEfNS_4arch4Sm80ELb0ELb1ELb1ELb1ELb0ELb0ELb0ELb0ELi2ELi4ELi2ELi2ELb0EEENS1_24CollectiveEpilogueBwdGQAISA_fSD_Li256ELb1ELb0EEENS1_19SingleTileSchedulerILb1ELb0ELb0ELi64EEEEEEEEEvNT_6ParamsE,"ax",@progbits
	.align	128
.text._ZN7cutlass13device_kernelIN5flash19enable_sm80_to_sm89INS1_16FlashAttnBwdSm80INS1_25CollectiveMainloopBwdSm80ILi1ELi1EN4cute5tupleIJNS5_1CILi64EEES8_NS7_ILi256EEEEEENS_6half_tEfNS_4arch4Sm80ELb0ELb1ELb1ELb1ELb0ELb0ELb0ELb0ELi2ELi4ELi2ELi2ELb0EEENS1_24CollectiveEpilogueBwdGQAISA_fSD_Li256ELb1ELb0EEENS1_19SingleTileSchedulerILb1ELb0ELb0ELi64EEEEEEEEEvNT_6ParamsE:
        .type           _ZN7cutlass13device_kernelIN5flash19enable_sm80_to_sm89INS1_16FlashAttnBwdSm80INS1_25CollectiveMainloopBwdSm80ILi1ELi1EN4cute5tupleIJNS5_1CILi64EEES8_NS7_ILi256EEEEEENS_6half_tEfNS_4arch4Sm80ELb0ELb1ELb1ELb1ELb0ELb0ELb0ELb0ELi2ELi4ELi2ELi2ELb0EEENS1_24CollectiveEpilogueBwdGQAISA_fSD_Li256ELb1ELb0EEENS1_19SingleTileSchedulerILb1ELb0ELb0ELi64EEEEEEEEEvNT_6ParamsE,@function
        .size           _ZN7cutlass13device_kernelIN5flash19enable_sm80_to_sm89INS1_16FlashAttnBwdSm80INS1_25CollectiveMainloopBwdSm80ILi1ELi1EN4cute5tupleIJNS5_1CILi64EEES8_NS7_ILi256EEEEEENS_6half_tEfNS_4arch4Sm80ELb0ELb1ELb1ELb1ELb0ELb0ELb0ELb0ELi2ELi4ELi2ELi2ELb0EEENS1_24CollectiveEpilogueBwdGQAISA_fSD_Li256ELb1ELb0EEENS1_19SingleTileSchedulerILb1ELb0ELb0ELi64EEEEEEEEEvNT_6ParamsE,(.L_x_148 - _ZN7cutlass13device_kernelIN5flash19enable_sm80_to_sm89INS1_16FlashAttnBwdSm80INS1_25CollectiveMainloopBwdSm80ILi1ELi1EN4cute5tupleIJNS5_1CILi64EEES8_NS7_ILi256EEEEEENS_6half_tEfNS_4arch4Sm80ELb0ELb1ELb1ELb1ELb0ELb0ELb0ELb0ELi2ELi4ELi2ELi2ELb0EEENS1_24CollectiveEpilogueBwdGQAISA_fSD_Li256ELb1ELb0EEENS1_19SingleTileSchedulerILb1ELb0ELb0ELi64EEEEEEEEEvNT_6ParamsE)
        .other          _ZN7cutlass13device_kernelIN5flash19enable_sm80_to_sm89INS1_16FlashAttnBwdSm80INS1_25CollectiveMainloopBwdSm80ILi1ELi1EN4cute5tupleIJNS5_1CILi64EEES8_NS7_ILi256EEEEEENS_6half_tEfNS_4arch4Sm80ELb0ELb1ELb1ELb1ELb0ELb0ELb0ELb0ELi2ELi4ELi2ELi2ELb0EEENS1_24CollectiveEpilogueBwdGQAISA_fSD_Li256ELb1ELb0EEENS1_19SingleTileSchedulerILb1ELb0ELb0ELi64EEEEEEEEEvNT_6ParamsE,@"STO_CUDA_ENTRY STV_DEFAULT"
_ZN7cutlass13device_kernelIN5flash19enable_sm80_to_sm89INS1_16FlashAttnBwdSm80INS1_25CollectiveMainloopBwdSm80ILi1ELi1EN4cute5tupleIJNS5_1CILi64EEES8_NS7_ILi256EEEEEENS_6half_tEfNS_4arch4Sm80ELb0ELb1ELb1ELb1ELb0ELb0ELb0ELb0ELi2ELi4ELi2ELi2ELb0EEENS1_24CollectiveEpilogueBwdGQAISA_fSD_Li256ELb1ELb0EEENS1_19SingleTileSchedulerILb1ELb0ELb0ELi64EEEEEEEEEvNT_6ParamsE:
[----:B------:R-:W-:Y:S01]  /*0000*/  LDC R1, c[0x0][0x28] ;  /* 0x00000a00ff017b82 */ /* 0x000fe20000000800 */
[----:B------:R-:W-:Y:S05]  /*0010*/  EXIT ;  /* 0x000000000000794d */ /* 0x000fea0003800000 */
.L_x_56:
        /* <DEDUP_REMOVED lines=14> */
.L_x_148:


//--------------------- .text._ZN7cutlass13device_kernelIN5flash19enable_sm80_to_sm89INS1_16FlashAttnBwdSm80INS1_25CollectiveMainloopBwdSm80ILi1ELi1EN4cute5tupleIJNS5_1CILi64EEES8_NS7_ILi256EEEEEENS_6half_tEfNS_4arch4Sm80ELb1ELb0ELb1ELb0ELb0ELb0ELb0ELb0ELi2ELi4ELi2ELi2ELb0EEENS1_21CollectiveEpilogueBwdISA_SB_SD_Li256ELb0ELb0ELi4EEENS1_25SingleTileBwdLPTSchedulerILb0ELi64ELb0EEEEEEEEEvNT_6ParamsE --------------------------
	.section	.text._ZN7cutlass13device_kernelIN5flash19enable_sm80_to_sm89INS1_16FlashAttnBwdSm80INS1_25CollectiveMainloopBwdSm80ILi1ELi1EN4cute5tupleIJNS5_1CILi64EEES8_NS7_ILi256EEEEEENS_6half_tEfNS_4arch4Sm80ELb1ELb0ELb1ELb0ELb0ELb0ELb0ELb0ELi2ELi4ELi2ELi2ELb0EEENS1_21CollectiveEpilogueBwdISA_SB_SD_Li256ELb0ELb0ELi4EEENS1_25SingleTileBwdLPTSchedulerILb0ELi64ELb0EEEEEEEEEvNT_6ParamsE,"ax",@progbits
	.align	128
.text._ZN7cutlass13device_kernelIN5flash19enable_sm80_to_sm89INS1_16FlashAttnBwdSm80INS1_25CollectiveMainloopBwdSm80ILi1ELi1EN4cute5tupleIJNS5_1CILi64EEES8_NS7_ILi256EEEEEENS_6half_tEfNS_4arch4Sm80ELb1ELb0ELb1ELb0ELb0ELb0ELb0ELb0ELi2ELi4ELi2ELi2ELb0EEENS1_21CollectiveEpilogueBwdISA_SB_SD_Li256ELb0ELb0ELi4EEENS1_25SingleTileBwdLPTSchedulerILb0ELi64ELb0EEEEEEEEEvNT_6ParamsE:
        .type           _ZN7cutlass13device_kernelIN5flash19enable_sm80_to_sm89INS1_16FlashAttnBwdSm80INS1_25CollectiveMainloopBwdSm80ILi1ELi1EN4cute5tupleIJNS5_1CILi64EEES8_NS7_ILi256EEEEEENS_6half_tEfNS_4arch4Sm80ELb1ELb0ELb1ELb0ELb0ELb0ELb0ELb0ELi2ELi4ELi2ELi2ELb0EEENS1_21CollectiveEpilogueBwdISA_SB_SD_Li256ELb0ELb0ELi4EEENS1_25SingleTileBwdLPTSchedulerILb0ELi64ELb0EEEEEEEEEvNT_6ParamsE,@function
        .size           _ZN7cutlass13device_kernelIN5flash19enable_sm80_to_sm89INS1_16FlashAttnBwdSm80INS1_25CollectiveMainloopBwdSm80ILi1ELi1EN4cute5tupleIJNS5_1CILi64EEES8_NS7_ILi256EEEEEENS_6half_tEfNS_4arch4Sm80ELb1ELb0ELb1ELb0ELb0ELb0ELb0ELb0ELi2ELi4ELi2ELi2ELb0EEENS1_21CollectiveEpilogueBwdISA_SB_SD_Li256ELb0ELb0ELi4EEENS1_25SingleTileBwdLPTSchedulerILb0ELi64ELb0EEEEEEEEEvNT_6ParamsE,(.L_x_149 - _ZN7cutlass13device_kernelIN5flash19enable_sm80_to_sm89INS1_16FlashAttnBwdSm80INS1_25CollectiveMainloopBwdSm80ILi1ELi1EN4cute5tupleIJNS5_1CILi64EEES8_NS7_ILi256EEEEEENS_6half_tEfNS_4arch4Sm80ELb1ELb0ELb1ELb0ELb0ELb0ELb0ELb0ELi2ELi4ELi2ELi2ELb0EEENS1_21CollectiveEpilogueBwdISA_SB_SD_Li256ELb0ELb0ELi4EEENS1_25SingleTileBwdLPTSchedulerILb0ELi64ELb0EEEEEEEEEvNT_6ParamsE)
        .other          _ZN7cutlass13device_kernelIN5flash19enable_sm80_to_sm89INS1_16FlashAttnBwdSm80INS1_25CollectiveMainloopBwdSm80ILi1ELi1EN4cute5tupleIJNS5_1CILi64EEES8_NS7_ILi256EEEEEENS_6half_tEfNS_4arch4Sm80ELb1ELb0ELb1ELb0ELb0ELb0ELb0ELb0ELi2ELi4ELi2ELi2ELb0EEENS1_21CollectiveEpilogueBwdISA_SB_SD_Li256ELb0ELb0ELi4EEENS1_25SingleTileBwdLPTSchedulerILb0ELi64ELb0EEEEEEEEEvNT_6ParamsE,@"STO_CUDA_ENTRY STV_DEFAULT"
_ZN7cutlass13device_kernelIN5flash19enable_sm80_to_sm89INS1_16FlashAttnBwdSm80INS1_25CollectiveMainloopBwdSm80ILi1ELi1EN4cute5tupleIJNS5_1CILi64EEES8_NS7_ILi256EEEEEENS_6half_tEfNS_4arch4Sm80ELb1ELb0ELb1ELb0ELb0ELb0ELb0ELb0ELi2ELi4ELi2ELi2ELb0EEENS1_21CollectiveEpilogueBwdISA_SB_SD_Li256ELb0ELb0ELi4EEENS1_25SingleTileBwdLPTSchedulerILb0ELi64ELb0EEEEEEEEEvNT_6ParamsE:
[----:B------:R-:W-:Y:S01]  /*0000*/  LDC R1, c[0x0][0x28] ;  /* 0x00000a00ff017b82 */ /* 0x000fe20000000800 */
[----:B------:R-:W-:Y:S05]  /*0010*/  EXIT ;  /* 0x000000000000794d */ /* 0x000fea0003800000 */
.L_x_57:
        /* <DEDUP_REMOVED lines=14> */
.L_x_149:


//--------------------- .text._ZN7cutlass13device_kernelIN5flash19enable_sm80_to_sm89INS1_16FlashAttnBwdSm80INS1_25CollectiveMainloopBwdSm80ILi1ELi1EN4cute5tupleIJNS5_1CILi64EEES8_NS7_ILi256EEEEEENS_6half_tEfNS_4arch4Sm80ELb1ELb0ELb1ELb0ELb0ELb0ELb0ELb0ELi2ELi4ELi2ELi2ELb0EEENS1_24CollectiveEpilogueBwdGQAISA_fSD_Li256ELb0ELb0EEENS1_25SingleTileBwdLPTSchedulerILb0ELi64ELb0EEEEEEEEEvNT_6ParamsE --------------------------
	.section	.text._ZN7cutlass13device_kernelIN5flash19enable_sm80_to_sm89INS1_16FlashAttnBwdSm80INS1_25CollectiveMainloopBwdSm80ILi1ELi1EN4cute5tupleIJNS5_1CILi64EEES8_NS7_ILi256EEEEEENS_6half_tEfNS_4arch4Sm80ELb1ELb0ELb1ELb0ELb0ELb0ELb0ELb0ELi2ELi4ELi2ELi2ELb0EEENS1_24CollectiveEpilogueBwdGQAISA_fSD_Li256ELb0ELb0EEENS1_25SingleTileBwdLPTSchedulerILb0ELi64ELb0EEEEEEEEEvNT_6ParamsE,"ax",@progbits
	.align	128
.text._ZN7cutlass13device_kernelIN5flash19enable_sm80_to_sm89INS1_16FlashAttnBwdSm80INS1_25CollectiveMainloopBwdSm80ILi1ELi1EN4cute5tupleIJNS5_1CILi64EEES8_NS7_ILi256EEEEEENS_6half_tEfNS_4arch4Sm80ELb1ELb0ELb1ELb0ELb0ELb0ELb0ELb0ELi2ELi4ELi2ELi2ELb0EEENS1_24CollectiveEpilogueBwdGQAISA_fSD_Li256ELb0ELb0EEENS1_25SingleTileBwdLPTSchedulerILb0ELi64ELb0EEEEEEEEEvNT_6ParamsE:
        .type           _ZN7cutlass13device_kernelIN5flash19enable_sm80_to_sm89INS1_16FlashAttnBwdSm80INS1_25CollectiveMainloopBwdSm80ILi1ELi1EN4cute5tupleIJNS5_1CILi64EEES8_NS7_ILi256EEEEEENS_6half_tEfNS_4arch4Sm80ELb1ELb0ELb1ELb0ELb0ELb0ELb0ELb0ELi2ELi4ELi2ELi2ELb0EEENS1_24CollectiveEpilogueBwdGQAISA_fSD_Li256ELb0ELb0EEENS1_25SingleTileBwdLPTSchedulerILb0ELi64ELb0EEEEEEEEEvNT_6ParamsE,@function
        .size           _ZN7cutlass13device_kernelIN5flash19enable_sm80_to_sm89INS1_16FlashAttnBwdSm80INS1_25CollectiveMainloopBwdSm80ILi1ELi1EN4cute5tupleIJNS5_1CILi64EEES8_NS7_ILi256EEEEEENS_6half_tEfNS_4arch4Sm80ELb1ELb0ELb1ELb0ELb0ELb0ELb0ELb0ELi2ELi4ELi2ELi2ELb0EEENS1_24CollectiveEpilogueBwdGQAISA_fSD_Li256ELb0ELb0EEENS1_25SingleTileBwdLPTSchedulerILb0ELi64ELb0EEEEEEEEEvNT_6ParamsE,(.L_x_150 - _ZN7cutlass13device_kernelIN5flash19enable_sm80_to_sm89INS1_16FlashAttnBwdSm80INS1_25CollectiveMainloopBwdSm80ILi1ELi1EN4cute5tupleIJNS5_1CILi64EEES8_NS7_ILi256EEEEEENS_6half_tEfNS_4arch4Sm80ELb1ELb0ELb1ELb0ELb0ELb0ELb0ELb0ELi2ELi4ELi2ELi2ELb0EEENS1_24CollectiveEpilogueBwdGQAISA_fSD_Li256ELb0ELb0EEENS1_25SingleTileBwdLPTSchedulerILb0ELi64ELb0EEEEEEEEEvNT_6ParamsE)
        .other          _ZN7cutlass13device_kernelIN5flash19enable_sm80_to_sm89INS1_16FlashAttnBwdSm80INS1_25CollectiveMainloopBwdSm80ILi1ELi1EN4cute5tupleIJNS5_1CILi64EEES8_NS7_ILi256EEEEEENS_6half_tEfNS_4arch4Sm80ELb1ELb0ELb1ELb0ELb0ELb0ELb0ELb0ELi2ELi4ELi2ELi2ELb0EEENS1_24CollectiveEpilogueBwdGQAISA_fSD_Li256ELb0ELb0EEENS1_25SingleTileBwdLPTSchedulerILb0ELi64ELb0EEEEEEEEEvNT_6ParamsE,@"STO_CUDA_ENTRY STV_DEFAULT"
_ZN7cutlass13device_kernelIN5flash19enable_sm80_to_sm89INS1_16FlashAttnBwdSm80INS1_25CollectiveMainloopBwdSm80ILi1ELi1EN4cute5tupleIJNS5_1CILi64EEES8_NS7_ILi256EEEEEENS_6half_tEfNS_4arch4Sm80ELb1ELb0ELb1ELb0ELb0ELb0ELb0ELb0ELi2ELi4ELi2ELi2ELb0EEENS1_24CollectiveEpilogueBwdGQAISA_fSD_Li256ELb0ELb0EEENS1_25SingleTileBwdLPTSchedulerILb0ELi64ELb0EEEEEEEEEvNT_6ParamsE:
[----:B------:R-:W-:Y:S01]  /*0000*/  LDC R1, c[0x0][0x28] ;  /* 0x00000a00ff017b82 */ /* 0x000fe20000000800 */
[----:B------:R-:W-:Y:S05]  /*0010*/  EXIT ;  /* 0x000000000000794d */ /* 0x000fea0003800000 */
.L_x_58:
        /* <DEDUP_REMOVED lines=14> */
.L_x_150:


//--------------------- .text._ZN7cutlass13device_kernelIN5flash22FlashAttnBwdPreprocessIN4cute5tupleIJNS3_1CILi64EEENS5_ILi256EEEEEENS_6half_tEfNS_4arch4Sm80ELb1ELb0EEEEEvNT_6ParamsE --------------------------
	.section	.text._ZN7cutlass13device_kernelIN5flash22FlashAttnBwdPreprocessIN4cute5tupleIJNS3_1CILi64EEENS5_ILi256EEEEEENS_6half_tEfNS_4arch4Sm80ELb1ELb0EEEEEvNT_6ParamsE,"ax",@progbits
	.align	128
.text._ZN7cutlass13device_kernelIN5flash22FlashAttnBwdPreprocessIN4cute5tupleIJNS3_1CILi64EEENS5_ILi256EEEEEENS_6half_tEfNS_4arch4Sm80ELb1ELb0EEEEEvNT_6ParamsE:
        .type           _ZN7cutlass13device_kernelIN5flash22FlashAttnBwdPreprocessIN4cute5tupleIJNS3_1CILi64EEENS5_ILi256EEEEEENS_6half_tEfNS_4arch4Sm80ELb1ELb0EEEEEvNT_6ParamsE,@function
        .size           _ZN7cutlass13device_kernelIN5flash22FlashAttnBwdPreprocessIN4cute5tupleIJNS3_1CILi64EEENS5_ILi256EEEEEENS_6half_tEfNS_4arch4Sm80ELb1ELb0EEEEEvNT_6ParamsE,(.L_x_151 - _ZN7cutlass13device_kernelIN5flash22FlashAttnBwdPreprocessIN4cute5tupleIJNS3_1CILi64EEENS5_ILi256EEEEEENS_6half_tEfNS_4arch4Sm80ELb1ELb0EEEEEvNT_6ParamsE)
        .other          _ZN7cutlass13device_kernelIN5flash22FlashAttnBwdPreprocessIN4cute5tupleIJNS3_1CILi64EEENS5_ILi256EEEEEENS_6half_tEfNS_4arch4Sm80ELb1ELb0EEEEEvNT_6ParamsE,@"STO_CUDA_ENTRY STV_DEFAULT"
_ZN7cutlass13device_kernelIN5flash22FlashAttnBwdPreprocessIN4cute5tupleIJNS3_1CILi64EEENS5_ILi256EEEEEENS_6half_tEfNS_4arch4Sm80ELb1ELb0EEEEEvNT_6ParamsE:
[----:B------:R-:W-:Y:S01]  /*0000*/  LDC R1, c[0x0][0x28] ;  /* 0x00000a00ff017b82 */ /* 0x000fe20000000800 */
[----:B------:R-:W0:Y:S07]  /*0010*/  S2R R0, SR_CTAID.X ;  /* 0x0000000000007919 */ /* 0x000e2e0000002500 */
[----:B------:R-:W1:Y:S01]  /*0020*/  LDC R3, c[0x0][0x218] ;  /* 0x00008600ff037b82 */ /* 0x000e620000000800 */
[----:B------:R-:W-:Y:S01]  /*0030*/  MOV R78, 0x7f800000 ;  /* 0x7f800000004e7802 */ /* 0x000fe20000000f00 */
[----:B------:R-:W-:Y:S01]  /*0040*/  ULDC.64 UR4, c[0x0][0x208] ;  /* 0x0000820000047ab9 */ /* 0x000fe20000000a00 */
[----:B------:R-:W2:Y:S05]  /*0050*/  S2R R8, SR_TID.X ;  /* 0x0000000000087919 */ /* 0x000eaa0000002100 */
[----:B------:R-:W3:Y:S08]  /*0060*/  S2UR UR6, SR_CTAID.Y ;  /* 0x00000000000679c3 */ /* 0x000ef00000002600 */
[----:B------:R-:W4:Y:S08]  /*0070*/  S2UR UR7, SR_CTAID.Z ;  /* 0x00000000000779c3 */ /* 0x000f300000002700 */
[----:B------:R-:W4:Y:S01]  /*0080*/  LDC.64 R66, c[0x0][0x258] ;  /* 0x00009600ff427b82 */ /* 0x000f220000000a00 */
[----:B0-----:R-:W-:Y:S01]  /*0090*/  SHF.L.U32 R2, R0, 0x6, RZ ;  /* 0x0000000600027819 */ /* 0x001fe200000006ff */
[----:B---3--:R-:W-:-:S03]  /*00a0*/  USHF.R.S32.HI UR8, URZ, 0x1f, UR6 ;  /* 0x0000001f3f087899 */ /* 0x008fc60008011406 */
[----:B-1----:R-:W-:-:S04]  /*00b0*/  IADD3 R25, -R2, R3, RZ ;  /* 0x0000000302197210 */ /* 0x002fc80007ffe1ff */
[----:B--2---:R-:W-:Y:S01]  /*00c0*/  ISETP.GE.AND P0, PT, R8, R25, PT ;  /* 0x000000190800720c */ /* 0x004fe20003f06270 */
[----:B----4-:R-:W-:-:S03]  /*00d0*/  USHF.R.S32.HI UR9, URZ, 0x1f, UR7 ;  /* 0x0000001f3f097899 */ /* 0x010fc60008011407 */
[----:B------:R-:W-:-:S13]  /*00e0*/  ISETP.GT.OR P0, PT, R8, 0x3f, P0 ;  /* 0x0000003f0800780c */ /* 0x000fda0000704670 */
[----:B------:R-:W0:Y:S01]  /*00f0*/  @!P0 LDC.64 R10, c[0x0][0x290] ;  /* 0x0000a400ff0a8b82 */ /* 0x000e220000000a00 */
[----:B------:R-:W-:Y:S02]  /*0100*/  @!P0 SHF.R.S32.HI R5, RZ, 0x1f, R8 ;  /* 0x0000001fff058819 */ /* 0x000fe40000011408 */
[----:B------:R-:W-:-:S04]  /*0110*/  @!P0 IADD3 R4, P1, R2, R8, RZ ;  /* 0x0000000802048210 */ /* 0x000fc80007f3e0ff */
[----:B------:R-:W-:Y:S01]  /*0120*/  @!P0 LEA.HI.X.SX32 R5, R2, R5, 0x1, P1 ;  /* 0x0000000502058211 */ /* 0x000fe200008f0eff */
[----:B------:R-:W1:Y:S08]  /*0130*/  @!P0 LDC.64 R12, c[0x0][0x298] ;  /* 0x0000a600ff0c8b82 */ /* 0x000e700000000a00 */
[----:B------:R-:W2:Y:S01]  /*0140*/  @!P0 LDC.64 R14, c[0x0][0x288] ;  /* 0x0000a200ff0e8b82 */ /* 0x000ea20000000a00 */
[----:B0-----:R-:W-:-:S02]  /*0150*/  @!P0 IMAD R6, R10, UR8, RZ ;  /* 0x000000080a068c24 */ /* 0x001fc4000f8e02ff */
[----:B------:R-:W-:-:S04]  /*0160*/  @!P0 IMAD.WIDE.U32 R4, R10, UR6, R4 ;  /* 0x000000060a048c25 */ /* 0x000fc8000f8e0004 */
[----:B------:R-:W-:Y:S02]  /*0170*/  @!P0 IMAD R7, R11, UR6, R6 ;  /* 0x000000060b078c24 */ /* 0x000fe4000f8e0206 */
[C---:B-1----:R-:W-:Y:S01]  /*0180*/  @!P0 IMAD R2, R12.reuse, UR9, RZ ;  /* 0x000000090c028c24 */ /* 0x042fe2000f8e02ff */
[----:B------:R-:W0:Y:S02]  /*0190*/  LDC.64 R10, c[0x0][0x230] ;  /* 0x00008c00ff0a7b82 */ /* 0x000e240000000a00 */
[----:B------:R-:W-:Y:S01]  /*01a0*/  @!P0 IADD3 R5, R5, R7, RZ ;  /* 0x0000000705058210 */ /* 0x000fe20007ffe0ff */
[----:B------:R-:W-:Y:S02]  /*01b0*/  @!P0 IMAD R7, R13, UR7, R2 ;  /* 0x000000070d078c24 */ /* 0x000fe4000f8e0202 */
[----:B------:R-:W-:-:S03]  /*01c0*/  @!P0 IMAD.WIDE.U32 R4, R12, UR7, R4 ;  /* 0x000000070c048c25 */ /* 0x000fc6000f8e0004 */
[----:B------:R-:W1:Y:S02]  /*01d0*/  LDC.64 R12, c[0x0][0x238] ;  /* 0x00008e00ff0c7b82 */ /* 0x000e640000000a00 */
[----:B------:R-:W-:Y:S02]  /*01e0*/  @!P0 IADD3 R2, R5, R7, RZ ;  /* 0x0000000705028210 */ /* 0x000fe40007ffe0ff */
[----:B--2---:R-:W-:-:S04]  /*01f0*/  @!P0 LEA R6, P1, R4, R14, 0x2 ;  /* 0x0000000e04068211 */ /* 0x004fc800078210ff */
[----:B------:R-:W-:Y:S02]  /*0200*/  @!P0 LEA.HI.X R7, R4, R15, R2, 0x2, P1 ;  /* 0x0000000f04078211 */ /* 0x000fe400008f1402 */
[----:B------:R-:W-:-:S03]  /*0210*/  SHF.R.S32.HI R2, RZ, 0x1f, R8 ;  /* 0x0000001fff027819 */ /* 0x000fc60000011408 */
[----:B------:R2:W5:Y:S01]  /*0220*/  @!P0 LDG.E R78, desc[UR4][R6.64] ;  /* 0x00000004064e8981 */ /* 0x000562000c1e1900 */
[----:B------:R-:W-:Y:S01]  /*0230*/  LEA.HI R2, R2, R8, RZ, 0x4 ;  /* 0x0000000802027211 */ /* 0x000fe200078f20ff */
[----:B0-----:R-:W-:Y:S01]  /*0240*/  IMAD R4, R10, UR8, RZ ;  /* 0x000000080a047c24 */ /* 0x001fe2000f8e02ff */
[----:B------:R-:W-:Y:S01]  /*0250*/  BSSY B0, `(.L_x_59) ;  /* 0x000002f000007945 */ /* 0x000fe20003800000 */
[----:B------:R-:W-:Y:S02]  /*0260*/  CS2R R40, SRZ ;  /* 0x0000000000287805 */ /* 0x000fe4000001ff00 */
[----:B------:R-:W-:Y:S01]  /*0270*/  LOP3.LUT R61, R2, 0xfffffff0, RZ, 0xc0, !PT ;  /* 0xfffffff0023d7812 */ /* 0x000fe200078ec0ff */
[----:B------:R-:W-:Y:S01]  /*0280*/  IMAD R11, R11, UR6, R4 ;  /* 0x000000060b0b7c24 */ /* 0x000fe2000f8e0204 */
[----:B------:R-:W-:Y:S02]  /*0290*/  CS2R R36, SRZ ;  /* 0x0000000000247805 */ /* 0x000fe4000001ff00 */
[----:B------:R-:W-:-:S02]  /*02a0*/  CS2R R38, SRZ ;  /* 0x0000000000267805 */ /* 0x000fc4000001ff00 */
[----:B------:R-:W-:Y:S01]  /*02b0*/  IADD3 R61, -R61, R8, RZ ;  /* 0x000000083d3d7210 */ /* 0x000fe20007ffe1ff */
[----:B--2---:R-:W-:Y:S01]  /*02c0*/  IMAD R7, R0, -0x40, R3 ;  /* 0xffffffc000077824 */ /* 0x004fe200078e0203 */
[----:B------:R-:W-:Y:S02]  /*02d0*/  LEA.HI.SX32 R8, R2, 0x20, 0x1c ;  /* 0x0000002002087811 */ /* 0x000fe400078fe2ff */
[----:B------:R-:W-:Y:S02]  /*02e0*/  CS2R R20, SRZ ;  /* 0x0000000000147805 */ /* 0x000fe4000001ff00 */
[----:B------:R-:W-:Y:S02]  /*02f0*/  SHF.L.U32 R62, R61, 0x3, RZ ;  /* 0x000000033d3e7819 */ /* 0x000fe400000006ff */
[----:B------:R-:W-:Y:S02]  /*0300*/  CS2R R22, SRZ ;  /* 0x0000000000167805 */ /* 0x000fe4000001ff00 */
[----:B------:R-:W-:-:S02]  /*0310*/  ISETP.GE.AND P0, PT, R8, R7, PT ;  /* 0x000000070800720c */ /* 0x000fc40003f06270 */
[--C-:B------:R-:W-:Y:S01]  /*0320*/  SHF.R.S32.HI R63, RZ, 0x1f, R62.reuse ;  /* 0x0000001fff3f7819 */ /* 0x100fe2000001143e */
[----:B------:R-:W0:Y:S01]  /*0330*/  LDC.64 R8, c[0x0][0x250] ;  /* 0x00009400ff087b82 */ /* 0x000e220000000a00 */
[----:B------:R-:W-:Y:S01]  /*0340*/  LEA.HI.SX32 R6, R2, 0x10, 0x1c ;  /* 0x0000001002067811 */ /* 0x000fe200078fe2ff */
[----:B------:R-:W-:Y:S01]  /*0350*/  IMAD.WIDE.U32 R4, R10, UR6, R62 ;  /* 0x000000060a047c25 */ /* 0x000fe2000f8e003e */
[----:B------:R-:W-:Y:S02]  /*0360*/  SHF.R.S32.HI R10, RZ, 0x4, R2 ;  /* 0x00000004ff0a7819 */ /* 0x000fe40000011402 */
[----:B------:R-:W-:Y:S01]  /*0370*/  ISETP.GE.AND P1, PT, R6, R7, PT ;  /* 0x000000070600720c */ /* 0x000fe20003f26270 */
[----:B-1----:R-:W-:Y:S01]  /*0380*/  IMAD R6, R12, UR9, RZ ;  /* 0x000000090c067c24 */ /* 0x002fe2000f8e02ff */
[----:B------:R-:W-:Y:S02]  /*0390*/  ISETP.GE.AND P4, PT, R10, R25, PT ;  /* 0x000000190a00720c */ /* 0x000fe40003f86270 */
[----:B------:R-:W-:-:S02]  /*03a0*/  IADD3 R5, R5, R11, RZ ;  /* 0x0000000b05057210 */ /* 0x000fc40007ffe0ff */
[C---:B------:R-:W-:Y:S01]  /*03b0*/  ISETP.GE.AND P2, PT, R10.reuse, R7, PT ;  /* 0x000000070a00720c */ /* 0x040fe20003f46270 */
[----:B------:R-:W-:Y:S01]  /*03c0*/  IMAD R7, R13, UR7, R6 ;  /* 0x000000070d077c24 */ /* 0x000fe2000f8e0206 */
[----:B------:R-:W-:Y:S01]  /*03d0*/  IADD3 R2, R10, 0x10, RZ ;  /* 0x000000100a027810 */ /* 0x000fe20007ffe0ff */
[----:B------:R-:W-:Y:S01]  /*03e0*/  IMAD.WIDE.U32 R4, R12, UR7, R4 ;  /* 0x000000070c047c25 */ /* 0x000fe2000f8e0004 */
[--C-:B------:R-:W-:Y:S02]  /*03f0*/  SHF.R.S32.HI R11, RZ, 0x1f, R10.reuse ;  /* 0x0000001fff0b7819 */ /* 0x100fe4000001140a */
[----:B------:R-:W-:Y:S02]  /*0400*/  ISETP.GE.AND P3, PT, R2, R25, PT ;  /* 0x000000190200720c */ /* 0x000fe40003f66270 */
[----:B------:R-:W-:Y:S01]  /*0410*/  IADD3 R2, R10, 0x20, RZ ;  /* 0x000000200a027810 */ /* 0x000fe20007ffe0ff */
[----:B------:R-:W-:Y:S01]  /*0420*/  IMAD.WIDE R64, R0, 0x40, R10 ;  /* 0x0000004000407825 */ /* 0x000fe200078e020a */
[----:B------:R-:W-:Y:S01]  /*0430*/  IADD3 R7, R5, R7, RZ ;  /* 0x0000000705077210 */ /* 0x000fe20007ffe0ff */
[----:B------:R-:W-:Y:S08]  /*0440*/  @P4 BRA `(.L_x_60) ;  /* 0x00000000003c4947 */ /* 0x000ff00003800000 */
[----:B------:R-:W-:Y:S01]  /*0450*/  MOV R6, R4 ;  /* 0x0000000400067202 */ /* 0x000fe20000000f00 */
[----:B------:R-:W-:Y:S01]  /*0460*/  ULDC.64 UR10, c[0x0][0x228] ;  /* 0x00008a00000a7ab9 */ /* 0x000fe20000000a00 */
[----:B------:R-:W-:Y:S01]  /*0470*/  IADD3 R12, R62, 0x80, RZ ;  /* 0x000000803e0c7810 */ /* 0x000fe20007ffe0ff */
[----:B------:R-:W-:Y:S01]  /*0480*/  IMAD R13, R65, UR10, RZ ;  /* 0x0000000a410d7c24 */ /* 0x000fe2000f8e02ff */
[----:B------:R-:W-:Y:S01]  /*0490*/  ULDC.64 UR12, c[0x0][0x210] ;  /* 0x00008400000c7ab9 */ /* 0x000fe20000000a00 */
[----:B------:R-:W-:Y:S01]  /*04a0*/  IMAD.WIDE.U32 R14, R64, UR10, R6 ;  /* 0x0000000a400e7c25 */ /* 0x000fe2000f8e0006 */
        /* <DEDUP_REMOVED lines=9> */
.L_x_60:
[----:B------:R-:W-:Y:S05]  /*0540*/  BSYNC B0 ;  /* 0x0000000000007941 */ /* 0x000fea0003800000 */
.L_x_59:
[----:B------:R-:W-:Y:S01]  /*0550*/  BSSY B0, `(.L_x_61) ;  /* 0x0000019000007945 */ /* 0x000fe20003800000 */
[----:B------:R-:W-:Y:S02]  /*0560*/  ISETP.GE.AND P4, PT, R2, R25, PT ;  /* 0x000000190200720c */ /* 0x000fe40003f86270 */
[----:B------:R-:W-:Y:S02]  /*0570*/  CS2R R42, SRZ ;  /* 0x00000000002a7805 */ /* 0x000fe4000001ff00 */
[----:B------:R-:W-:Y:S02]  /*0580*/  CS2R R16, SRZ ;  /* 0x0000000000107805 */ /* 0x000fe4000001ff00 */
[----:B------:R-:W-:Y:S02]  /*0590*/  CS2R R18, SRZ ;  /* 0x0000000000127805 */ /* 0x000fe4000001ff00 */
[----:B------:R-:W-:Y:S01]  /*05a0*/  IADD3 R2, R10, 0x30, RZ ;  /* 0x000000300a027810 */ /* 0x000fe20007ffe0ff */
[----:B------:R-:W-:Y:S06]  /*05b0*/  @P3 BRA `(.L_x_62) ;  /* 0x0000000000483947 */ /* 0x000fec0003800000 */
[----:B------:R-:W-:Y:S01]  /*05c0*/  IADD3 R11, P3, R64, 0x10, RZ ;  /* 0x00000010400b7810 */ /* 0x000fe20007f7e0ff */
[----:B------:R-:W-:Y:S01]  /*05d0*/  ULDC.64 UR10, c[0x0][0x228] ;  /* 0x00008a00000a7ab9 */ /* 0x000fe20000000a00 */
[----:B-1----:R-:W-:Y:S01]  /*05e0*/  MOV R12, R4 ;  /* 0x00000004000c7202 */ /* 0x002fe20000000f00 */
[----:B------:R-:W-:Y:S01]  /*05f0*/  ULDC.64 UR12, c[0x0][0x210] ;  /* 0x00008400000c7ab9 */ /* 0x000fe20000000a00 */
[----:B------:R-:W-:Y:S02]  /*0600*/  IADD3.X R10, RZ, R65, RZ, P3, !PT ;  /* 0x00000041ff0a7210 */ /* 0x000fe40001ffe4ff */
[----:B------:R-:W-:Y:S02]  /*0610*/  MOV R13, R7 ;  /* 0x00000007000d7202 */ /* 0x000fe40000000f00 */
[----:B------:R-:W-:Y:S01]  /*0620*/  IADD3 R14, R62, 0x80, RZ ;  /* 0x000000803e0e7810 */ /* 0x000fe20007ffe0ff */
[----:B------:R-:W-:Y:S02]  /*0630*/  IMAD R10, R10, UR10, RZ ;  /* 0x0000000a0a0a7c24 */ /* 0x000fe4000f8e02ff */
[----:B------:R-:W-:Y:S01]  /*0640*/  IMAD.WIDE.U32 R12, R11, UR10, R12 ;  /* 0x0000000a0b0c7c25 */ /* 0x000fe2000f8e000c */
[----:B------:R-:W-:-:S02]  /*0650*/  ULDC UR10, c[0x0][0x21c] ;  /* 0x00008700000a7ab9 */ /* 0x000fc40000000800 */
        /* <DEDUP_REMOVED lines=8> */
.L_x_62:
[----:B------:R-:W-:Y:S05]  /*06e0*/  BSYNC B0 ;  /* 0x0000000000007941 */ /* 0x000fea0003800000 */
.L_x_61:
[----:B------:R-:W-:Y:S01]  /*06f0*/  BSSY B0, `(.L_x_63) ;  /* 0x000001f000007945 */ /* 0x000fe20003800000 */
[----:B-----5:R-:W-:Y:S02]  /*0700*/  MOV R50, R36 ;  /* 0x0000002400327202 */ /* 0x020fe40000000f00 */
[----:B------:R-:W-:Y:S02]  /*0710*/  CS2R R32, SRZ ;  /* 0x0000000000207805 */ /* 0x000fe4000001ff00 */
[----:B------:R-:W-:Y:S02]  /*0720*/  ISETP.GE.AND P3, PT, R2, R25, PT ;  /* 0x000000190200720c */ /* 0x000fe40003f66270 */
[----:B------:R-:W-:Y:S02]  /*0730*/  CS2R R34, SRZ ;  /* 0x0000000000227805 */ /* 0x000fe4000001ff00 */
[----:B------:R-:W-:Y:S02]  /*0740*/  MOV R36, R40 ;  /* 0x0000002800247202 */ /* 0x000fe40000000f00 */
[----:B-1----:R-:W-:-:S02]  /*0750*/  CS2R R12, SRZ ;  /* 0x00000000000c7805 */ /* 0x002fc4000001ff00 */
[----:B------:R-:W-:Y:S02]  /*0760*/  MOV R2, R38 ;  /* 0x0000002600027202 */ /* 0x000fe40000000f00 */
[----:B------:R-:W-:Y:S02]  /*0770*/  CS2R R14, SRZ ;  /* 0x00000000000e7805 */ /* 0x000fe4000001ff00 */
[----:B------:R-:W-:Y:S01]  /*0780*/  MOV R45, R39 ;  /* 0x00000027002d7202 */ /* 0x000fe20000000f00 */
[----:B0-----:R-:W-:Y:S01]  /*0790*/  IMAD R26, R8, UR8, RZ ;  /* 0x00000008081a7c24 */ /* 0x001fe2000f8e02ff */
[----:B------:R-:W-:Y:S01]  /*07a0*/  MOV R40, R42 ;  /* 0x0000002a00287202 */ /* 0x000fe20000000f00 */
[----:B------:R-:W-:Y:S06]  /*07b0*/  @P4 BRA `(.L_x_64) ;  /* 0x0000000000484947 */ /* 0x000fec0003800000 */
[----:B--2---:R-:W-:Y:S01]  /*07c0*/  IADD3 R11, P4, R64, 0x20, RZ ;  /* 0x00000020400b7810 */ /* 0x004fe20007f9e0ff */
[----:B------:R-:W-:Y:S01]  /*07d0*/  ULDC.64 UR10, c[0x0][0x228] ;  /* 0x00008a00000a7ab9 */ /* 0x000fe20000000a00 */
[----:B------:R-:W-:Y:S01]  /*07e0*/  MOV R24, R4 ;  /* 0x0000000400187202 */ /* 0x000fe20000000f00 */
        /* <DEDUP_REMOVED lines=15> */
.L_x_64:
[----:B------:R-:W-:Y:S05]  /*08e0*/  BSYNC B0 ;  /* 0x0000000000007941 */ /* 0x000fea0003800000 */
.L_x_63:
[----:B------:R-:W-:Y:S01]  /*08f0*/  IMAD R27, R9, UR6, R26 ;  /* 0x00000006091b7c24 */ /* 0x000fe2000f8e021a */
[----:B------:R-:W-:Y:S01]  /*0900*/  BSSY B0, `(.L_x_65) ;  /* 0x000001c000007945 */ /* 0x000fe20003800000 */
[----:B------:R-:W-:Y:S01]  /*0910*/  IMAD.WIDE.U32 R24, R8, UR6, R62 ;  /* 0x0000000608187c25 */ /* 0x000fe2000f8e003e */
[----:B-----5:R-:W-:Y:S02]  /*0920*/  MOV R42, R32 ;  /* 0x00000020002a7202 */ /* 0x020fe40000000f00 */
[----:B------:R-:W-:Y:S02]  /*0930*/  CS2R R28, SRZ ;  /* 0x00000000001c7805 */ /* 0x000fe4000001ff00 */
[----:B------:R-:W-:Y:S02]  /*0940*/  MOV R47, R33 ;  /* 0x00000021002f7202 */ /* 0x000fe40000000f00 */
[----:B------:R-:W-:Y:S02]  /*0950*/  CS2R R30, SRZ ;  /* 0x00000000001e7805 */ /* 0x000fe4000001ff00 */
[----:B------:R-:W-:-:S02]  /*0960*/  CS2R R8, SRZ ;  /* 0x0000000000087805 */ /* 0x000fc4000001ff00 */
[----:B0-2---:R-:W-:Y:S01]  /*0970*/  CS2R R10, SRZ ;  /* 0x00000000000a7805 */ /* 0x005fe2000001ff00 */
[----:B------:R-:W-:Y:S01]  /*0980*/  IMAD R38, R66, UR9, RZ ;  /* 0x0000000942267c24 */ /* 0x000fe2000f8e02ff */
[----:B------:R-:W-:Y:S01]  /*0990*/  IADD3 R27, R25, R27, RZ ;  /* 0x0000001b191b7210 */ /* 0x000fe20007ffe0ff */
        /* <DEDUP_REMOVED lines=18> */
.L_x_66:
[----:B------:R-:W-:Y:S05]  /*0ac0*/  BSYNC B0 ;  /* 0x0000000000007941 */ /* 0x000fea0003800000 */
.L_x_65:
[----:B------:R-:W-:Y:S01]  /*0ad0*/  MOV R26, R24 ;  /* 0x00000018001a7202 */ /* 0x000fe20000000f00 */
[----:B------:R-:W-:Y:S01]  /*0ae0*/  IMAD R69, R67, UR7, R38 ;  /* 0x0000000743457c24 */ /* 0x000fe2000f8e0226 */
[----:B------:R-:W-:Y:S01]  /*0af0*/  BSSY B0, `(.L_x_67) ;  /* 0x0000018000007945 */ /* 0x000fe20003800000 */
[----:B------:R-:W-:Y:S02]  /*0b00*/  CS2R R24, SRZ ;  /* 0x0000000000187805 */ /* 0x000fe4000001ff00 */
[----:B0-----:R-:W-:Y:S01]  /*0b10*/  CS2R R4, SRZ ;  /* 0x0000000000047805 */ /* 0x001fe2000001ff00 */
[----:B------:R-:W-:Y:S01]  /*0b20*/  IMAD.WIDE.U32 R66, R66, UR7, R26 ;  /* 0x0000000742427c25 */ /* 0x000fe2000f8e001a */
[----:B------:R-:W-:Y:S02]  /*0b30*/  CS2R R26, SRZ ;  /* 0x00000000001a7805 */ /* 0x000fe4000001ff00 */
[----:B------:R-:W-:Y:S02]  /*0b40*/  CS2R R6, SRZ ;  /* 0x0000000000067805 */ /* 0x000fe4000001ff00 */
[----:B------:R-:W-:-:S02]  /*0b50*/  MOV R44, R34 ;  /* 0x00000022002c7202 */ /* 0x000fc40000000f00 */
        /* <DEDUP_REMOVED lines=17> */
.L_x_68:
[----:B------:R-:W-:Y:S05]  /*0c70*/  BSYNC B0 ;  /* 0x0000000000007941 */ /* 0x000fea0003800000 */
.L_x_67:
[----:B0----5:R-:W-:Y:S01]  /*0c80*/  MOV R32, R24 ;  /* 0x0000001800207202 */ /* 0x021fe20000000f00 */
[--C-:B------:R-:W-:Y:S01]  /*0c90*/  HADD2.F32 R24, -RZ, R50.reuse.H0_H0 ;  /* 0x20000032ff187230 */ /* 0x100fe20000004100 */
[----:B------:R-:W-:Y:S01]  /*0ca0*/  MOV R46, R28 ;  /* 0x0000001c002e7202 */ /* 0x000fe20000000f00 */
[----:B------:R-:W-:Y:S01]  /*0cb0*/  HADD2.F32 R28, -RZ, R50.H1_H1 ;  /* 0x30000032ff1c7230 */ /* 0x000fe20000004100 */
[----:B------:R-:W-:Y:S01]  /*0cc0*/  MOV R51, R29 ;  /* 0x0000001d00337202 */ /* 0x000fe20000000f00 */
[--C-:B------:R-:W-:Y:S01]  /*0cd0*/  HADD2.F32 R33, -RZ, R32.reuse.H1_H1 ;  /* 0x30000020ff217230 */ /* 0x100fe20000004100 */
[----:B------:R-:W-:Y:S01]  /*0ce0*/  BSSY B0, `(.L_x_69) ;  /* 0x000002e000007945 */ /* 0x000fe20003800000 */
[----:B------:R-:W-:Y:S01]  /*0cf0*/  HADD2.F32 R29, -RZ, R32.H0_H0 ;  /* 0x20000020ff1d7230 */ /* 0x000fe20000004100 */
[----:B------:R-:W-:Y:S01]  /*0d00*/  MOV R48, R30 ;  /* 0x0000001e00307202 */ /* 0x000fe20000000f00 */
[----:B------:R-:W-:Y:S02]  /*0d10*/  HADD2.F32 R39, -RZ, R37.H0_H0 ;  /* 0x20000025ff277230 */ /* 0x000fe40000004100 */
[----:B------:R-:W-:Y:S01]  /*0d20*/  FMUL.FTZ R33, R28, R33 ;  /* 0x000000211c217220 */ /* 0x000fe20000410000 */
[----:B------:R-:W-:-:S02]  /*0d30*/  MOV R53, R31 ;  /* 0x0000001f00357202 */ /* 0x000fc40000000f00 */
[----:B------:R-:W-:Y:S02]  /*0d40*/  CS2R R30, SRZ ;  /* 0x00000000001e7805 */ /* 0x000fe4000001ff00 */
[----:B------:R-:W-:Y:S01]  /*0d50*/  MOV R38, R25 ;  /* 0x0000001900267202 */ /* 0x000fe20000000f00 */
[----:B------:R-:W-:Y:S01]  /*0d60*/  FFMA.FTZ R58, R24, R29, R33 ;  /* 0x0000001d183a7223 */ /* 0x000fe20000010021 */
[----:B------:R-:W-:Y:S02]  /*0d70*/  MOV R50, R26 ;  /* 0x0000001a00327202 */ /* 0x000fe40000000f00 */
[----:B------:R-:W-:Y:S02]  /*0d80*/  CS2R R28, SRZ ;  /* 0x00000000001c7805 */ /* 0x000fe4000001ff00 */
[----:B------:R-:W-:Y:S02]  /*0d90*/  MOV R52, R27 ;  /* 0x0000001b00347202 */ /* 0x000fe40000000f00 */
[----:B------:R-:W-:-:S02]  /*0da0*/  CS2R R24, SRZ ;  /* 0x0000000000187805 */ /* 0x000fc4000001ff00 */
[----:B------:R-:W-:Y:S02]  /*0db0*/  MOV R49, R35 ;  /* 0x0000002300317202 */ /* 0x000fe40000000f00 */
[----:B------:R-:W-:Y:S01]  /*0dc0*/  CS2R R26, SRZ ;  /* 0x00000000001a7805 */ /* 0x000fe2000001ff00 */
[----:B------:R-:W-:Y:S06]  /*0dd0*/  @P1 BRA `(.L_x_70) ;  /* 0x0000000000781947 */ /* 0x000fec0003800000 */
[----:B------:R-:W-:Y:S01]  /*0de0*/  ULDC UR8, c[0x0][0x21c] ;  /* 0x0000870000087ab9 */ /* 0x000fe20000000800 */
[C---:B------:R-:W-:Y:S02]  /*0df0*/  IADD3 R32, R62.reuse, 0x80, RZ ;  /* 0x000000803e207810 */ /* 0x040fe40007ffe0ff */
[----:B------:R-:W-:Y:S02]  /*0e00*/  ISETP.GE.AND P2, PT, R62, UR8, PT ;  /* 0x000000083e007c0c */ /* 0x000fe4000bf46270 */
[----:B------:R-:W-:-:S11]  /*0e10*/  ISETP.GE.AND P1, PT, R32, UR8, PT ;  /* 0x0000000820007c0c */ /* 0x000fd6000bf26270 */
[----:B------:R-:W0:Y:S01]  /*0e20*/  @!P2 LDC.64 R70, c[0x0][0x248] ;  /* 0x00009200ff46ab82 */ /* 0x000e220000000a00 */
[C---:B------:R-:W-:Y:S02]  /*0e30*/  @!P2 IADD3 R57, P4, R64.reuse, 0x10, RZ ;  /* 0x000000104039a810 */ /* 0x040fe40007f9e0ff */
[----:B------:R-:W-:Y:S02]  /*0e40*/  @!P1 IADD3 R59, P5, R64, 0x10, RZ ;  /* 0x00000010403b9810 */ /* 0x000fe40007fbe0ff */
[-C--:B------:R-:W-:Y:S02]  /*0e50*/  @!P2 IADD3.X R35, RZ, R65.reuse, RZ, P4, !PT ;  /* 0x00000041ff23a210 */ /* 0x080fe400027fe4ff */
[----:B------:R-:W-:Y:S01]  /*0e60*/  @!P1 IADD3.X R55, RZ, R65, RZ, P5, !PT ;  /* 0x00000041ff379210 */ /* 0x000fe20002ffe4ff */
[----:B------:R-:W1:Y:S01]  /*0e70*/  @!P1 LDC.64 R74, c[0x0][0x248] ;  /* 0x00009200ff4a9b82 */ /* 0x000e620000000a00 */
[-C--:B------:R-:W-:Y:S02]  /*0e80*/  @!P1 MOV R34, R66.reuse ;  /* 0x0000004200229202 */ /* 0x080fe40000000f00 */
[----:B------:R-:W-:-:S02]  /*0e90*/  @!P2 MOV R32, R66 ;  /* 0x000000420020a202 */ /* 0x000fc40000000f00 */
[----:B------:R-:W-:-:S03]  /*0ea0*/  @!P2 MOV R33, R69 ;  /* 0x000000450021a202 */ /* 0x000fc60000000f00 */
[----:B------:R-:W2:Y:S08]  /*0eb0*/  @!P2 LDC.64 R72, c[0x0][0x240] ;  /* 0x00009000ff48ab82 */ /* 0x000eb00000000a00 */
[----:B------:R-:W3:Y:S01]  /*0ec0*/  @!P1 LDC.64 R76, c[0x0][0x240] ;  /* 0x00009000ff4c9b82 */ /* 0x000ee20000000a00 */
[-C--:B0-----:R-:W-:Y:S01]  /*0ed0*/  @!P2 IMAD R56, R35, R70.reuse, RZ ;  /* 0x000000462338a224 */ /* 0x081fe200078e02ff */
[----:B------:R-:W-:Y:S01]  /*0ee0*/  @!P1 MOV R35, R69 ;  /* 0x0000004500239202 */ /* 0x000fe20000000f00 */
[----:B------:R-:W-:-:S04]  /*0ef0*/  @!P2 IMAD.WIDE.U32 R32, R57, R70, R32 ;  /* 0x000000463920a225 */ /* 0x000fc800078e0020 */
[-C--:B-1----:R-:W-:Y:S02]  /*0f00*/  @!P1 IMAD R60, R55, R74.reuse, RZ ;  /* 0x0000004a373c9224 */ /* 0x082fe400078e02ff */
[----:B------:R-:W-:-:S04]  /*0f10*/  @!P1 IMAD.WIDE.U32 R54, R59, R74, R34 ;  /* 0x0000004a3b369225 */ /* 0x000fc800078e0022 */
[----:B------:R-:W-:Y:S02]  /*0f20*/  @!P2 IMAD R35, R57, R71, R56 ;  /* 0x000000473923a224 */ /* 0x000fe400078e0238 */
[----:B------:R-:W-:Y:S01]  /*0f30*/  @!P1 IMAD R75, R59, R75, R60 ;  /* 0x0000004b3b4b9224 */ /* 0x000fe200078e023c */
[C---:B--2---:R-:W-:Y:S02]  /*0f40*/  @!P2 LEA R34, P4, R32.reuse, R72, 0x1 ;  /* 0x000000482022a211 */ /* 0x044fe400078808ff */
[----:B------:R-:W-:Y:S02]  /*0f50*/  @!P2 IADD3 R33, R33, R35, RZ ;  /* 0x000000232121a210 */ /* 0x000fe40007ffe0ff */
[----:B------:R-:W-:Y:S02]  /*0f60*/  @!P1 IADD3 R75, R55, R75, RZ ;  /* 0x0000004b374b9210 */ /* 0x000fe40007ffe0ff */
[----:B------:R-:W-:Y:S02]  /*0f70*/  @!P2 LEA.HI.X R35, R32, R73, R33, 0x1, P4 ;  /* 0x000000492023a211 */ /* 0x000fe400020f0c21 */
[----:B---3--:R-:W-:-:S03]  /*0f80*/  @!P1 LEA R56, P5, R54, R76, 0x1 ;  /* 0x0000004c36389211 */ /* 0x008fc600078a08ff */
[----:B------:R0:W5:Y:S01]  /*0f90*/  @!P2 LDG.E.128 R28, desc[UR4][R34.64] ;  /* 0x00000004221ca981 */ /* 0x000162000c1e1d00 */
[----:B------:R-:W-:-:S05]  /*0fa0*/  @!P1 LEA.HI.X R57, R54, R77, R75, 0x1, P5 ;  /* 0x0000004d36399211 */ /* 0x000fca00028f0c4b */
[----:B------:R0:W5:Y:S04]  /*0fb0*/  @!P1 LDG.E.128 R24, desc[UR4][R56.64+0x100] ;  /* 0x0001000438189981 */ /* 0x000168000c1e1d00 */
.L_x_70:
[----:B------:R-:W-:Y:S05]  /*0fc0*/  BSYNC B0 ;  /* 0x0000000000007941 */ /* 0x000fea0003800000 */
.L_x_69:
[----:B------:R-:W-:Y:S01]  /*0fd0*/  HADD2.F32 R32, -RZ, R38.H0_H0 ;  /* 0x20000026ff207230 */ /* 0x000fe20000004100 */
[----:B------:R-:W-:Y:S01]  /*0fe0*/  BSSY B0, `(.L_x_71) ;  /* 0x0000029000007945 */ /* 0x000fe20003800000 */
[----:B-----5:R-:W-:Y:S02]  /*0ff0*/  MOV R60, R28 ;  /* 0x0000001c003c7202 */ /* 0x020fe40000000f00 */
[----:B0-----:R-:W-:Y:S02]  /*1000*/  CS2R R34, SRZ ;  /* 0x0000000000227805 */ /* 0x001fe4000001ff00 */
[----:B------:R-:W-:Y:S01]  /*1010*/  MOV R54, R29 ;  /* 0x0000001d00367202 */ /* 0x000fe20000000f00 */
[----:B------:R-:W-:Y:S01]  /*1020*/  FFMA.FTZ R76, R39, R32, R58 ;  /* 0x00000020274c7223 */ /* 0x000fe2000001003a */
[----:B------:R-:W-:Y:S02]  /*1030*/  MOV R55, R30 ;  /* 0x0000001e00377202 */ /* 0x000fe40000000f00 */
[----:B------:R-:W-:-:S02]  /*1040*/  CS2R R32, SRZ ;  /* 0x0000000000207805 */ /* 0x000fc4000001ff00 */
[----:B------:R-:W-:Y:S02]  /*1050*/  MOV R57, R31 ;  /* 0x0000001f00397202 */ /* 0x000fe40000000f00 */
[----:B------:R-:W-:Y:S02]  /*1060*/  CS2R R28, SRZ ;  /* 0x00000000001c7805 */ /* 0x000fe4000001ff00 */
        /* <DEDUP_REMOVED lines=9> */
[----:B------:R-:W-:Y:S02]  /*1100*/  @!P1 IADD3.X R75, RZ, R65, RZ, P0, !PT ;  /* 0x00000041ff4b9210 */ /* 0x000fe400007fe4ff */
[----:B------:R-:W-:Y:S01]  /*1110*/  @!P1 MOV R72, R66 ;  /* 0x0000004200489202 */ /* 0x000fe20000000f00 */
[----:B------:R-:W1:Y:S01]  /*1120*/  @!P2 LDC.64 R82, c[0x0][0x248] ;  /* 0x00009200ff52ab82 */ /* 0x000e620000000a00 */
[----:B------:R-:W-:Y:S02]  /*1130*/  @!P1 MOV R73, R69 ;  /* 0x0000004500499202 */ /* 0x000fe40000000f00 */
[----:B------:R-:W-:-:S02]  /*1140*/  @!P2 IADD3.X R79, RZ, R65, RZ, P4, !PT ;  /* 0x00000041ff4fa210 */ /* 0x000fc400027fe4ff */
[----:B------:R-:W-:-:S03]  /*1150*/  @!P2 MOV R74, R66 ;  /* 0x00000042004aa202 */ /* 0x000fc60000000f00 */
[----:B------:R-:W2:Y:S08]  /*1160*/  @!P1 LDC.64 R70, c[0x0][0x240] ;  /* 0x00009000ff469b82 */ /* 0x000eb00000000a00 */
[----:B------:R-:W3:Y:S01]  /*1170*/  @!P2 LDC.64 R58, c[0x0][0x240] ;  /* 0x00009000ff3aab82 */ /* 0x000ee20000000a00 */
[-C--:B0-----:R-:W-:Y:S01]  /*1180*/  @!P1 IMAD R56, R75, R80.reuse, RZ ;  /* 0x000000504b389224 */ /* 0x081fe200078e02ff */
[----:B------:R-:W-:Y:S01]  /*1190*/  @!P2 MOV R75, R69 ;  /* 0x00000045004ba202 */ /* 0x000fe20000000f00 */
[----:B------:R-:W-:-:S04]  /*11a0*/  @!P1 IMAD.WIDE.U32 R72, R39, R80, R72 ;  /* 0x0000005027489225 */ /* 0x000fc800078e0048 */
[----:B------:R-:W-:Y:S02]  /*11b0*/  @!P1 IMAD R39, R39, R81, R56 ;  /* 0x0000005127279224 */ /* 0x000fe400078e0238 */
[-C--:B-1----:R-:W-:Y:S02]  /*11c0*/  @!P2 IMAD R80, R79, R82.reuse, RZ ;  /* 0x000000524f50a224 */ /* 0x082fe400078e02ff */
[----:B------:R-:W-:Y:S01]  /*11d0*/  @!P2 IMAD.WIDE.U32 R74, R77, R82, R74 ;  /* 0x000000524d4aa225 */ /* 0x000fe200078e004a */
[----:B------:R-:W-:-:S03]  /*11e0*/  @!P1 IADD3 R39, R73, R39, RZ ;  /* 0x0000002749279210 */ /* 0x000fc60007ffe0ff */
[----:B------:R-:W-:Y:S01]  /*11f0*/  @!P2 IMAD R83, R77, R83, R80 ;  /* 0x000000534d53a224 */ /* 0x000fe200078e0250 */
[----:B--2---:R-:W-:-:S04]  /*1200*/  @!P1 LEA R70, P0, R72, R70, 0x1 ;  /* 0x0000004648469211 */ /* 0x004fc800078008ff */
[----:B------:R-:W-:Y:S02]  /*1210*/  @!P2 IADD3 R83, R75, R83, RZ ;  /* 0x000000534b53a210 */ /* 0x000fe40007ffe0ff */
[----:B------:R-:W-:Y:S02]  /*1220*/  @!P1 LEA.HI.X R71, R72, R71, R39, 0x1, P0 ;  /* 0x0000004748479211 */ /* 0x000fe400000f0c27 */
[----:B---3--:R-:W-:-:S03]  /*1230*/  @!P2 LEA R58, P4, R74, R58, 0x1 ;  /* 0x0000003a4a3aa211 */ /* 0x008fc600078808ff */
[----:B------:R0:W5:Y:S01]  /*1240*/  @!P1 LDG.E.128 R32, desc[UR4][R70.64] ;  /* 0x0000000446209981 */ /* 0x000162000c1e1d00 */
[----:B------:R-:W-:-:S05]  /*1250*/  @!P2 LEA.HI.X R59, R74, R59, R83, 0x1, P4 ;  /* 0x0000003b4a3ba211 */ /* 0x000fca00020f0c53 */
[----:B------:R0:W5:Y:S04]  /*1260*/  @!P2 LDG.E.128 R28, desc[UR4][R58.64+0x100] ;  /* 0x000100043a1ca981 */ /* 0x000168000c1e1d00 */
.L_x_72:
[----:B------:R-:W-:Y:S05]  /*1270*/  BSYNC B0 ;  /* 0x0000000000007941 */ /* 0x000fea0003800000 */
.L_x_71:
[----:B-----5:R-:W-:Y:S01]  /*1280*/  MOV R56, R32 ;  /* 0x0000002000387202 */ /* 0x020fe20000000f00 */
[----:B------:R-:W-:Y:S01]  /*1290*/  HADD2.F32 R32, -RZ, R36.H1_H1 ;  /* 0x30000024ff207230 */ /* 0x000fe20000004100 */
[----:B0-----:R-:W-:Y:S01]  /*12a0*/  MOV R58, R33 ;  /* 0x00000021003a7202 */ /* 0x001fe20000000f00 */
[----:B------:R-:W-:Y:S01]  /*12b0*/  HADD2.F32 R39, -RZ, R60.H1_H1 ;  /* 0x3000003cff277230 */ /* 0x000fe20000004100 */
[----:B------:R-:W-:Y:S01]  /*12c0*/  BSSY B0, `(.L_x_73) ;  /* 0x0000027000007945 */ /* 0x000fe20003800000 */
[----:B------:R-:W-:Y:S01]  /*12d0*/  HADD2.F32 R37, -RZ, R37.H1_H1 ;  /* 0x30000025ff257230 */ /* 0x000fe20000004100 */
[----:B------:R-:W-:Y:S01]  /*12e0*/  MOV R59, R34 ;  /* 0x00000022003b7202 */ /* 0x000fe20000000f00 */
[----:B------:R-:W-:Y:S02]  /*12f0*/  HADD2.F32 R36, -RZ, R36.H0_H0 ;  /* 0x20000024ff247230 */ /* 0x000fe40000004100 */
[----:B------:R-:W-:Y:S01]  /*1300*/  FMUL.FTZ R39, R32, R39 ;  /* 0x0000002720277220 */ /* 0x000fe20000410000 */
[----:B------:R-:W-:-:S02]  /*1310*/  HADD2.F32 R38, -RZ, R38.H1_H1 ;  /* 0x30000026ff267230 */ /* 0x000fc40000004100 */
[----:B------:R-:W-:Y:S01]  /*1320*/  HADD2.F32 R33, -RZ, R60.H0_H0 ;  /* 0x2000003cff217230 */ /* 0x000fe20000004100 */
[----:B------:R-:W-:Y:S02]  /*1330*/  MOV R60, R35 ;  /* 0x00000023003c7202 */ /* 0x000fe40000000f00 */
[----:B------:R-:W-:Y:S01]  /*1340*/  CS2R R34, SRZ ;  /* 0x0000000000227805 */ /* 0x000fe2000001ff00 */
[----:B------:R-:W-:Y:S01]  /*1350*/  FFMA.FTZ R76, R37, R38, R76 ;  /* 0x00000026254c7223 */ /* 0x000fe2000001004c */
[----:B------:R-:W-:Y:S02]  /*1360*/  HADD2.F32 R71, -RZ, R2.H0_H0 ;  /* 0x20000002ff477230 */ /* 0x000fe40000004100 */
[----:B------:R-:W-:Y:S01]  /*1370*/  FFMA.FTZ R75, R36, R33, R39 ;  /* 0x00000021244b7223 */ /* 0x000fe20000010027 */
[----:B------:R-:W-:Y:S02]  /*1380*/  CS2R R32, SRZ ;  /* 0x0000000000207805 */ /* 0x000fe4000001ff00 */
[----:B------:R-:W-:-:S02]  /*1390*/  CS2R R36, SRZ ;  /* 0x0000000000247805 */ /* 0x000fc4000001ff00 */
[----:B------:R-:W-:Y:S01]  /*13a0*/  CS2R R38, SRZ ;  /* 0x0000000000267805 */ /* 0x000fe2000001ff00 */
[----:B------:R-:W-:Y:S02]  /*13b0*/  HADD2.F32 R70, -RZ, R41.H0_H0 ;  /* 0x20000029ff467230 */ /* 0x000fe40000004100 */
[----:B------:R-:W-:Y:S02]  /*13c0*/  HADD2.F32 R89, -RZ, R42.H1_H1 ;  /* 0x3000002aff597230 */ /* 0x000fe40000004100 */
[----:B------:R-:W-:Y:S02]  /*13d0*/  HADD2.F32 R74, -RZ, R50.H0_H0 ;  /* 0x20000032ff4a7230 */ /* 0x000fe40000004100 */
[----:B------:R-:W-:Y:S02]  /*13e0*/  HADD2.F32 R73, -RZ, R54.H0_H0 ;  /* 0x20000036ff497230 */ /* 0x000fe40000004100 */
[----:B------:R-:W-:Y:S01]  /*13f0*/  HADD2.F32 R72, -RZ, R56.H1_H1 ;  /* 0x30000038ff487230 */ /* 0x000fe20000004100 */
[----:B------:R-:W-:Y:S06]  /*1400*/  @P3 BRA `(.L_x_74) ;  /* 0x0000000000483947 */ /* 0x000fec0003800000 */
[----:B------:R-:W-:Y:S01]  /*1410*/  IADD3 R67, P0, R64, 0x30, RZ ;  /* 0x0000003040437810 */ /* 0x000fe20007f1e0ff */
[----:B------:R-:W-:Y:S01]  /*1420*/  ULDC.64 UR10, c[0x0][0x248] ;  /* 0x00009200000a7ab9 */ /* 0x000fe20000000a00 */
[----:B------:R-:W-:Y:S01]  /*1430*/  MOV R64, R66 ;  /* 0x0000004200407202 */ /* 0x000fe20000000f00 */
[----:B------:R-:W-:Y:S01]  /*1440*/  ULDC UR8, c[0x0][0x21c] ;  /* 0x0000870000087ab9 */ /* 0x000fe20000000800 */
[----:B------:R-:W-:Y:S02]  /*1450*/  IADD3.X R63, RZ, R65, RZ, P0, !PT ;  /* 0x00000041ff3f7210 */ /* 0x000fe400007fe4ff */
[----:B------:R-:W-:Y:S02]  /*1460*/  MOV R65, R69 ;  /* 0x0000004500417202 */ /* 0x000fe40000000f00 */
[----:B------:R-:W-:Y:S01]  /*1470*/  LEA R61, R61, 0x80, 0x3 ;  /* 0x000000803d3d7811 */ /* 0x000fe200078e18ff */
[----:B------:R-:W-:Y:S01]  /*1480*/  IMAD R63, R63, UR10, RZ ;  /* 0x0000000a3f3f7c24 */ /* 0x000fe2000f8e02ff */
[----:B------:R-:W-:Y:S01]  /*1490*/  ISETP.GE.AND P2, PT, R62, UR8, PT ;  /* 0x000000083e007c0c */ /* 0x000fe2000bf46270 */
        /* <DEDUP_REMOVED lines=9> */
.L_x_74:
[----:B------:R-:W-:Y:S05]  /*1530*/  BSYNC B0 ;  /* 0x0000000000007941 */ /* 0x000fea0003800000 */
.L_x_73:
[----:B------:R-:W-:Y:S02]  /*1540*/  HADD2.F32 R92, -RZ, R42.H0_H0 ;  /* 0x2000002aff5c7230 */ /* 0x000fe40000004100 */
[----:B------:R-:W-:Y:S01]  /*1550*/  FMUL.FTZ R89, R89, R72 ;  /* 0x0000004859597220 */ /* 0x000fe20000410000 */
[----:B------:R-:W-:Y:S02]  /*1560*/  HADD2.F32 R91, -RZ, R56.H0_H0 ;  /* 0x20000038ff5b7230 */ /* 0x000fe40000004100 */
[----:B------:R-:W-:Y:S01]  /*1570*/  FFMA.FTZ R61, R70, R73, R75 ;  /* 0x00000049463d7223 */ /* 0x000fe2000001004b */
[----:B-----5:R-:W-:Y:S02]  /*1580*/  HADD2.F32 R97, -RZ, R32.H1_H1 ;  /* 0x30000020ff617230 */ /* 0x020fe40000004100 */
[----:B0-----:R-:W-:Y:S01]  /*1590*/  FFMA.FTZ R62, R71, R74, R76 ;  /* 0x0000004a473e7223 */ /* 0x001fe2000001004c */
[----:B------:R-:W-:Y:S02]  /*15a0*/  HADD2.F32 R96, -RZ, R54.H1_H1 ;  /* 0x30000036ff607230 */ /* 0x000fe40000004100 */
[----:B------:R-:W-:Y:S01]  /*15b0*/  FFMA.FTZ R100, R92, R91, R89 ;  /* 0x0000005b5c647223 */ /* 0x000fe20000010059 */
[----:B------:R-:W-:Y:S01]  /*15c0*/  HADD2.F32 R92, -RZ, R46.H1_H1 ;  /* 0x3000002eff5c7230 */ /* 0x000fe20000004100 */
[----:B------:R-:W-:Y:S01]  /*15d0*/  USHF.R.S32.HI UR12, URZ, 0x1f, UR6 ;  /* 0x0000001f3f0c7899 */ /* 0x000fe20008011406 */
[----:B------:R-:W-:Y:S01]  /*15e0*/  HADD2.F32 R94, -RZ, R41.H1_H1 ;  /* 0x30000029ff5e7230 */ /* 0x000fe20000004100 */
[----:B------:R-:W-:Y:S01]  /*15f0*/  USHF.R.S32.HI UR13, URZ, 0x1f, UR7 ;  /* 0x0000001f3f0d7899 */ /* 0x000fe20008011407 */
[----:B------:R-:W-:-:S02]  /*1600*/  HADD2.F32 R95, -RZ, R47.H0_H0 ;  /* 0x2000002fff5f7230 */ /* 0x000fc40000004100 */
[----:B------:R-:W-:Y:S01]  /*1610*/  FMUL.FTZ R103, R92, R97 ;  /* 0x000000615c677220 */ /* 0x000fe20000410000 */
[----:B------:R-:W-:Y:S02]  /*1620*/  HADD2.F32 R98, -RZ, R58.H0_H0 ;  /* 0x2000003aff627230 */ /* 0x000fe40000004100 */
[----:B------:R-:W-:Y:S01]  /*1630*/  FFMA.FTZ R101, R94, R96, R61 ;  /* 0x000000605e657223 */ /* 0x000fe2000001003d */
[--C-:B------:R-:W-:Y:S01]  /*1640*/  HADD2.F32 R54, -RZ, R36.reuse.H0_H0 ;  /* 0x20000024ff367230 */ /* 0x100fe20000004100 */
[----:B------:R-:W-:Y:S01]  /*1650*/  BSSY B0, `(.L_x_75) ;  /* 0x00000fa000007945 */ /* 0x000fe20003800000 */
[----:B------:R-:W-:Y:S02]  /*1660*/  HADD2.F32 R89, -RZ, R36.H1_H1 ;  /* 0x30000024ff597230 */ /* 0x000fe40000004100 */
[----:B------:R-:W-:Y:S01]  /*1670*/  FFMA.FTZ R98, R95, R98, R100 ;  /* 0x000000625f627223 */ /* 0x000fe20000010064 */
[--C-:B------:R-:W-:Y:S02]  /*1680*/  HADD2.F32 R36, -RZ, R38.reuse.H0_H0 ;  /* 0x20000026ff247230 */ /* 0x100fe40000004100 */
[----:B------:R-:W-:-:S02]  /*1690*/  HADD2.F32 R93, -RZ, R38.H1_H1 ;  /* 0x30000026ff5d7230 */ /* 0x000fc40000004100 */
[--C-:B------:R-:W-:Y:S02]  /*16a0*/  HADD2.F32 R91, -RZ, R39.reuse.H0_H0 ;  /* 0x20000027ff5b7230 */ /* 0x100fe40000004100 */
[----:B------:R-:W-:Y:S02]  /*16b0*/  HADD2.F32 R38, -RZ, R39.H1_H1 ;  /* 0x30000027ff267230 */ /* 0x000fe40000004100 */
[----:B------:R-:W-:Y:S02]  /*16c0*/  HADD2.F32 R39, -RZ, R2.H1_H1 ;  /* 0x30000002ff277230 */ /* 0x000fe40000004100 */
[----:B------:R-:W-:Y:S02]  /*16d0*/  HADD2.F32 R2, -RZ, R40.H0_H0 ;  /* 0x20000028ff027230 */ /* 0x000fe40000004100 */
[----:B------:R-:W-:Y:S02]  /*16e0*/  HADD2.F32 R50, -RZ, R50.H1_H1 ;  /* 0x30000032ff327230 */ /* 0x000fe40000004100 */
[----:B------:R-:W-:-:S02]  /*16f0*/  HADD2.F32 R97, -RZ, R55.H0_H0 ;  /* 0x20000037ff617230 */ /* 0x000fc40000004100 */
        /* <DEDUP_REMOVED lines=10> */
[----:B------:R-:W-:Y:S02]  /*17a0*/  HADD2.F32 R2, -RZ, R51.H0_H0 ;  /* 0x20000033ff027230 */ /* 0x000fe40000004100 */
[----:B------:R-:W-:Y:S02]  /*17b0*/  HADD2.F32 R39, -RZ, R33.H0_H0 ;  /* 0x20000021ff277230 */ /* 0x000fe40000004100 */
[----:B------:R-:W-:Y:S01]  /*17c0*/  FFMA.FTZ R61, R61, R32, R58 ;  /* 0x000000203d3d7223 */ /* 0x000fe2000001003a */
[----:B------:R-:W-:Y:S02]  /*17d0*/  HADD2.F32 R44, -RZ, R44.H1_H1 ;  /* 0x3000002cff2c7230 */ /* 0x000fe40000004100 */
[----:B------:R-:W-:-:S02]  /*17e0*/  HADD2.F32 R59, -RZ, R59.H1_H1 ;  /* 0x3000003bff3b7230 */ /* 0x000fc40000004100 */
        /* <DEDUP_REMOVED lines=12> */
[----:B------:R-:W-:Y:S01]  /*18b0*/  FFMA.FTZ R50, R32, R47, R99 ;  /* 0x0000002f20327223 */ /* 0x000fe20000010063 */
[----:B------:R-:W-:Y:S02]  /*18c0*/  HADD2.F32 R33, -RZ, R49.H0_H0 ;  /* 0x20000031ff217230 */ /* 0x000fe40000004100 */
[----:B------:R-:W-:-:S02]  /*18d0*/  HADD2.F32 R40, -RZ, R60.H0_H0 ;  /* 0x2000003cff287230 */ /* 0x000fc40000004100 */
        /* <DEDUP_REMOVED lines=19> */
[----:B------:R-:W-:Y:S02]  /*1a10*/  HADD2.F32 R49, -RZ, R49.H1_H1 ;  /* 0x30000031ff317230 */ /* 0x000fe40000004100 */
[----:B------:R-:W-:Y:S02]  /*1a20*/  HADD2.F32 R53, -RZ, R53.H1_H1 ;  /* 0x30000035ff357230 */ /* 0x000fe40000004100 */
[----:B------:R-:W-:-:S02]  /*1a30*/  HADD2.F32 R60, -RZ, R60.H1_H1 ;  /* 0x3000003cff3c7230 */ /* 0x000fc40000004100 */
[----:B------:R-:W-:Y:S02]  /*1a40*/  HADD2.F32 R34, -RZ, R35.H1_H1 ;  /* 0x30000023ff227230 */ /* 0x000fe40000004100 */
[--C-:B------:R-:W-:Y:S02]  /*1a50*/  HADD2.F32 R67, -RZ, R5.reuse.H0_H0 ;  /* 0x20000005ff437230 */ /* 0x100fe40000004100 */
[----:B------:R-:W-:Y:S01]  /*1a60*/  FFMA.FTZ R40, R49, R60, R40 ;  /* 0x0000003c31287223 */ /* 0x000fe20000010028 */
[----:B------:R-:W-:Y:S02]  /*1a70*/  HADD2.F32 R70, -RZ, R5.H1_H1 ;  /* 0x30000005ff467230 */ /* 0x000fe40000004100 */
[----:B------:R-:W-:Y:S01]  /*1a80*/  FFMA.FTZ R2, R53, R34, R2 ;  /* 0x0000002235027223 */ /* 0x000fe20000010002 */
[--C-:B------:R-:W-:Y:S02]  /*1a90*/  HADD2.F32 R4, -RZ, R6.reuse.H0_H0 ;  /* 0x20000006ff047230 */ /* 0x100fe40000004100 */
[----:B------:R-:W-:-:S02]  /*1aa0*/  HADD2.F32 R71, -RZ, R6.H1_H1 ;  /* 0x30000006ff477230 */ /* 0x000fc40000004100 */
[--C-:B------:R-:W-:Y:S02]  /*1ab0*/  HADD2.F32 R76, -RZ, R24.reuse.H0_H0 ;  /* 0x20000018ff4c7230 */ /* 0x100fe40000004100 */
[----:B------:R-:W-:Y:S02]  /*1ac0*/  HADD2.F32 R77, -RZ, R24.H1_H1 ;  /* 0x30000018ff4d7230 */ /* 0x000fe40000004100 */
[----:B------:R-:W-:Y:S02]  /*1ad0*/  HADD2.F32 R63, -RZ, R20.H0_H0 ;  /* 0x20000014ff3f7230 */ /* 0x000fe40000004100 */
[--C-:B------:R-:W-:Y:S02]  /*1ae0*/  HADD2.F32 R5, -RZ, R7.reuse.H0_H0 ;  /* 0x20000007ff057230 */ /* 0x100fe40000004100 */
[----:B------:R-:W-:Y:S02]  /*1af0*/  HADD2.F32 R6, -RZ, R7.H1_H1 ;  /* 0x30000007ff067230 */ /* 0x000fe40000004100 */
[----:B------:R-:W-:Y:S01]  /*1b00*/  FFMA.FTZ R63, R63, R68, R50 ;  /* 0x000000443f3f7223 */ /* 0x000fe20000010032 */
[----:B------:R-:W-:-:S02]  /*1b10*/  HADD2.F32 R75, -RZ, R25.H0_H0 ;  /* 0x20000019ff4b7230 */ /* 0x000fc40000004100 */
[----:B------:R-:W-:Y:S02]  /*1b20*/  HADD2.F32 R80, -RZ, R25.H1_H1 ;  /* 0x30000019ff507230 */ /* 0x000fe40000004100 */
[--C-:B------:R-:W-:Y:S02]  /*1b30*/  HADD2.F32 R24, -RZ, R26.reuse.H0_H0 ;  /* 0x2000001aff187230 */ /* 0x100fe40000004100 */
[----:B------:R-:W-:Y:S02]  /*1b40*/  HADD2.F32 R79, -RZ, R26.H1_H1 ;  /* 0x3000001aff4f7230 */ /* 0x000fe40000004100 */
[----:B------:R-:W-:Y:S02]  /*1b50*/  HADD2.F32 R7, -RZ, R16.H0_H0 ;  /* 0x20000010ff077230 */ /* 0x000fe40000004100 */
[--C-:B------:R-:W-:Y:S02]  /*1b60*/  HADD2.F32 R25, -RZ, R27.reuse.H0_H0 ;  /* 0x2000001bff197230 */ /* 0x100fe40000004100 */
[----:B------:R-:W-:-:S02]  /*1b70*/  HADD2.F32 R26, -RZ, R27.H1_H1 ;  /* 0x3000001bff1a7230 */ /* 0x000fc40000004100 */
[----:B------:R-:W-:Y:S01]  /*1b80*/  FFMA.FTZ R7, R7, R76, R32 ;  /* 0x0000004c07077223 */ /* 0x000fe20000010020 */
[--C-:B------:R-:W-:Y:S02]  /*1b90*/  HADD2.F32 R87, -RZ, R31.reuse.H0_H0 ;  /* 0x2000001fff577230 */ /* 0x100fe40000004100 */
[----:B------:R-:W-:Y:S02]  /*1ba0*/  HADD2.F32 R88, -RZ, R31.H1_H1 ;  /* 0x3000001fff587230 */ /* 0x000fe40000004100 */
[----:B------:R-:W-:Y:S02]  /*1bb0*/  HADD2.F32 R27, -RZ, R12.H0_H0 ;  /* 0x2000000cff1b7230 */ /* 0x000fe40000004100 */
[----:B------:R-:W-:Y:S02]  /*1bc0*/  HADD2.F32 R84, -RZ, R28.H0_H0 ;  /* 0x2000001cff547230 */ /* 0x000fe40000004100 */
[----:B------:R-:W-:Y:S02]  /*1bd0*/  HADD2.F32 R31, -RZ, R8.H0_H0 ;  /* 0x20000008ff1f7230 */ /* 0x000fe40000004100 */
[----:B------:R-:W-:-:S02]  /*1be0*/  HADD2.F32 R64, -RZ, R20.H1_H1 ;  /* 0x30000014ff407230 */ /* 0x000fc40000004100 */
[----:B------:R-:W-:Y:S01]  /*1bf0*/  FFMA.FTZ R40, R27, R84, R40 ;  /* 0x000000541b287223 */ /* 0x000fe20000010028 */
[----:B------:R-:W-:Y:S02]  /*1c00*/  HADD2.F32 R72, -RZ, R16.H1_H1 ;  /* 0x30000010ff487230 */ /* 0x000fe40000004100 */
[----:B------:R-:W-:Y:S01]  /*1c10*/  FFMA.FTZ R31, R31, R54, R2 ;  /* 0x000000361f1f7223 */ /* 0x000fe20000010002 */
[----:B------:R-:W-:Y:S02]  /*1c20*/  HADD2.F32 R81, -RZ, R12.H1_H1 ;  /* 0x3000000cff517230 */ /* 0x000fe40000004100 */
[----:B------:R-:W-:Y:S01]  /*1c30*/  FFMA.FTZ R63, R64, R69, R63 ;  /* 0x00000045403f7223 */ /* 0x000fe2000001003f */
[----:B------:R-:W-:Y:S02]  /*1c40*/  HADD2.F32 R28, -RZ, R28.H1_H1 ;  /* 0x3000001cff1c7230 */ /* 0x000fe40000004100 */
[----:B------:R-:W-:Y:S01]  /*1c50*/  FFMA.FTZ R7, R72, R77, R7 ;  /* 0x0000004d48077223 */ /* 0x000fe20000010007 */
[----:B------:R-:W-:-:S02]  /*1c60*/  HADD2.F32 R42, -RZ, R8.H1_H1 ;  /* 0x30000008ff2a7230 */ /* 0x000fc40000004100 */
[----:B------:R-:W-:Y:S02]  /*1c70*/  HADD2.F32 R20, -RZ, R21.H0_H0 ;  /* 0x20000015ff147230 */ /* 0x000fe40000004100 */
[----:B------:R-:W-:Y:S01]  /*1c80*/  FFMA.FTZ R81, R81, R28, R40 ;  /* 0x0000001c51517223 */ /* 0x000fe20000010028 */
[----:B------:R-:W-:Y:S02]  /*1c90*/  HADD2.F32 R16, -RZ, R17.H0_H0 ;  /* 0x20000011ff107230 */ /* 0x000fe40000004100 */
[----:B------:R-:W-:Y:S01]  /*1ca0*/  FFMA.FTZ R31, R42, R89, R31 ;  /* 0x000000592a1f7223 */ /* 0x000fe2000001001f */
[----:B------:R-:W-:Y:S02]  /*1cb0*/  HADD2.F32 R12, -RZ, R13.H0_H0 ;  /* 0x2000000dff0c7230 */ /* 0x000fe40000004100 */
[----:B------:R-:W-:Y:S01]  /*1cc0*/  FFMA.FTZ R20, R20, R67, R63 ;  /* 0x0000004314147223 */ /* 0x000fe2000001003f */
        /* <DEDUP_REMOVED lines=9> */
[----:B------:R-:W-:Y:S01]  /*1d60*/  FFMA.FTZ R20, R65, R70, R20 ;  /* 0x0000004641147223 */ /* 0x000fe20000010014 */
        /* <DEDUP_REMOVED lines=9> */
[----:B------:R-:W-:Y:S01]  /*1e00*/  FFMA.FTZ R21, R21, R4, R20 ;  /* 0x0000000415157223 */ /* 0x000fe20000010014 */
[----:B------:R-:W-:Y:S02]  /*1e10*/  HADD2.F32 R86, -RZ, R30.H0_H0 ;  /* 0x2000001eff567230 */ /* 0x000fe40000004100 */
[----:B------:R-:W-:Y:S01]  /*1e20*/  FFMA.FTZ R17, R17, R24, R16 ;  /* 0x0000001811117223 */ /* 0x000fe20000010010 */
[----:B------:R-:W-:Y:S02]  /*1e30*/  HADD2.F32 R9, -RZ, R10.H0_H0 ;  /* 0x2000000aff097230 */ /* 0x000fe40000004100 */
[----:B------:R-:W-:Y:S02]  /*1e40*/  HADD2.F32 R66, -RZ, R22.H1_H1 ;  /* 0x30000016ff427230 */ /* 0x000fe40000004100 */
[----:B------:R-:W-:Y:S01]  /*1e50*/  FFMA.FTZ R82, R13, R86, R82 ;  /* 0x000000560d527223 */ /* 0x000fe20000010052 */
[----:B------:R-:W-:Y:S02]  /*1e60*/  HADD2.F32 R74, -RZ, R18.H1_H1 ;  /* 0x30000012ff4a7230 */ /* 0x000fe40000004100 */
[----:B------:R-:W-:Y:S01]  /*1e70*/  FFMA.FTZ R9, R9, R36, R56 ;  /* 0x0000002409097223 */ /* 0x000fe20000010038 */
[----:B------:R-:W-:-:S02]  /*1e80*/  HADD2.F32 R83, -RZ, R14.H1_H1 ;  /* 0x3000000eff537230 */ /* 0x000fc40000004100 */
[----:B------:R-:W-:Y:S01]  /*1e90*/  FFMA.FTZ R21, R66, R71, R21 ;  /* 0x0000004742157223 */ /* 0x000fe20000010015 */
[----:B------:R-:W-:Y:S02]  /*1ea0*/  HADD2.F32 R30, -RZ, R30.H1_H1 ;  /* 0x3000001eff1e7230 */ /* 0x000fe40000004100 */
[----:B------:R-:W-:Y:S01]  /*1eb0*/  FFMA.FTZ R17, R74, R79, R17 ;  /* 0x0000004f4a117223 */ /* 0x000fe20000010011 */
[----:B------:R-:W-:Y:S02]  /*1ec0*/  HADD2.F32 R90, -RZ, R10.H1_H1 ;  /* 0x3000000aff5a7230 */ /* 0x000fe40000004100 */
[----:B------:R-:W-:Y:S02]  /*1ed0*/  HADD2.F32 R22, -RZ, R23.H0_H0 ;  /* 0x20000017ff167230 */ /* 0x000fe40000004100 */
[----:B------:R-:W-:Y:S01]  /*1ee0*/  FFMA.FTZ R83, R83, R30, R82 ;  /* 0x0000001e53537223 */ /* 0x000fe20000010052 */
[----:B------:R-:W-:Y:S02]  /*1ef0*/  HADD2.F32 R18, -RZ, R19.H0_H0 ;  /* 0x20000013ff127230 */ /* 0x000fe40000004100 */
[----:B------:R-:W-:Y:S01]  /*1f00*/  FFMA.FTZ R9, R90, R93, R9 ;  /* 0x0000005d5a097223 */ /* 0x000fe20000010009 */
[----:B------:R-:W-:-:S02]  /*1f10*/  HADD2.F32 R14, -RZ, R15.H0_H0 ;  /* 0x2000000fff0e7230 */ /* 0x000fc40000004100 */
[----:B------:R-:W-:Y:S01]  /*1f20*/  FFMA.FTZ R22, R22, R5, R21 ;  /* 0x0000000516167223 */ /* 0x000fe20000010015 */
[----:B------:R-:W-:Y:S02]  /*1f30*/  HADD2.F32 R10, -RZ, R11.H0_H0 ;  /* 0x2000000bff0a7230 */ /* 0x000fe40000004100 */
[----:B------:R-:W-:Y:S01]  /*1f40*/  FFMA.FTZ R18, R18, R25, R17 ;  /* 0x0000001912127223 */ /* 0x000fe20000010011 */
        /* <DEDUP_REMOVED lines=8> */
[----:B------:R-:W0:Y:S01]  /*1fd0*/  S2R R21, SR_TID.X ;  /* 0x0000000000157919 */ /* 0x000e220000002100 */
[----:B------:R-:W-:Y:S01]  /*1fe0*/  FFMA.FTZ R14, R15, R88, R14 ;  /* 0x000000580f0e7223 */ /* 0x000fe2000001000e */
[----:B------:R-:W1:Y:S01]  /*1ff0*/  LDC.64 R16, c[0x0][0x2d0] ;  /* 0x0000b400ff107b82 */ /* 0x000e620000000a00 */
[----:B------:R-:W-:Y:S01]  /*2000*/  FFMA.FTZ R10, R11, R38, R10 ;  /* 0x000000260b0a7223 */ /* 0x000fe2000001000a */
[----:B------:R-:W2:Y:S04]  /*2010*/  SHFL.BFLY PT, R5, R6, 0x8, 0x1f ;  /* 0x0d001f0006057f89 */ /* 0x000ea800000e0000 */
[----:B------:R-:W3:Y:S04]  /*2020*/  SHFL.BFLY PT, R7, R18, 0x8, 0x1f ;  /* 0x0d001f0012077f89 */ /* 0x000ee800000e0000 */
[----:B------:R-:W4:Y:S04]  /*2030*/  SHFL.BFLY PT, R9, R14, 0x8, 0x1f ;  /* 0x0d001f000e097f89 */ /* 0x000f2800000e0000 */
[----:B------:R-:W0:Y:S01]  /*2040*/  SHFL.BFLY PT, R11, R10, 0x8, 0x1f ;  /* 0x0d001f000a0b7f89 */ /* 0x000e2200000e0000 */
[----:B--2---:R-:W-:Y:S01]  /*2050*/  FADD.FTZ R5, R6, R5 ;  /* 0x0000000506057221 */ /* 0x004fe20000010000 */
[----:B---3--:R-:W-:-:S04]  /*2060*/  FADD.FTZ R4, R18, R7 ;  /* 0x0000000712047221 */ /* 0x008fc80000010000 */
[----:B------:R-:W2:Y:S01]  /*2070*/  SHFL.BFLY PT, R2, R5, 0x4, 0x1f ;  /* 0x0c801f0005027f89 */ /* 0x000ea200000e0000 */
[----:B------:R-:W3:Y:S01]  /*2080*/  LDC.64 R18, c[0x0][0x2d8] ;  /* 0x0000b600ff127b82 */ /* 0x000ee20000000a00 */
[----:B----4-:R-:W-:Y:S02]  /*2090*/  FADD.FTZ R8, R14, R9 ;  /* 0x000000090e087221 */ /* 0x010fe40000010000 */
[----:B------:R-:W4:Y:S01]  /*20a0*/  SHFL.BFLY PT, R7, R4, 0x4, 0x1f ;  /* 0x0c801f0004077f89 */ /* 0x000f2200000e0000 */
[----:B0-----:R-:W-:Y:S01]  /*20b0*/  SHF.R.S32.HI R14, RZ, 0x1f, R21 ;  /* 0x0000001fff0e7819 */ /* 0x001fe20000011415 */
[----:B------:R-:W-:Y:S02]  /*20c0*/  FADD.FTZ R12, R10, R11 ;  /* 0x0000000b0a0c7221 */ /* 0x000fe40000010000 */
[----:B------:R-:W0:Y:S01]  /*20d0*/  SHFL.BFLY PT, R9, R8, 0x4, 0x1f ;  /* 0x0c801f0008097f89 */ /* 0x000e2200000e0000 */
[----:B------:R-:W-:-:S03]  /*20e0*/  LEA.HI R20, R14, R21, RZ, 0x4 ;  /* 0x000000150e147211 */ /* 0x000fc600078f20ff */
[----:B------:R-:W1:Y:S01]  /*20f0*/  SHFL.BFLY PT, R11, R12, 0x4, 0x1f ;  /* 0x0c801f000c0b7f89 */ /* 0x000e6200000e0000 */
[----:B--2---:R-:W-:Y:S01]  /*2100*/  FADD.FTZ R2, R5, R2 ;  /* 0x0000000205027221 */ /* 0x004fe20000010000 */
[----:B------:R-:W-:Y:S01]  /*2110*/  SHF.L.U32 R5, R0, 0xe, RZ ;  /* 0x0000000e00057819 */ /* 0x000fe200000006ff */
[----:B----4-:R-:W-:Y:S01]  /*2120*/  FADD.FTZ R6, R4, R7 ;  /* 0x0000000704067221 */ /* 0x010fe20000010000 */
[----:B------:R-:W-:Y:S02]  /*2130*/  SHF.L.U32 R4, R21, 0x2, RZ ;  /* 0x0000000215047819 */ /* 0x000fe400000006ff */
[----:B------:R-:W2:Y:S01]  /*2140*/  SHFL.BFLY PT, R7, R2, 0x2, 0x1f ;  /* 0x0c401f0002077f89 */ /* 0x000ea200000e0000 */
[----:B0-----:R-:W-:-:S03]  /*2150*/  FADD.FTZ R10, R8, R9 ;  /* 0x00000009080a7221 */ /* 0x001fc60000010000 */
[----:B------:R-:W0:Y:S01]  /*2160*/  SHFL.BFLY PT, R9, R6, 0x2, 0x1f ;  /* 0x0c401f0006097f89 */ /* 0x000e2200000e0000 */
[----:B-1----:R-:W-:Y:S01]  /*2170*/  FADD.FTZ R13, R12, R11 ;  /* 0x0000000b0c0d7221 */ /* 0x002fe20000010000 */
[----:B------:R-:W-:Y:S02]  /*2180*/  SHF.R.S32.HI R12, RZ, 0x1f, R4 ;  /* 0x0000001fff0c7819 */ /* 0x000fe40000011404 */
[----:B------:R-:W1:Y:S01]  /*2190*/  SHFL.BFLY PT, R11, R10, 0x2, 0x1f ;  /* 0x0c401f000a0b7f89 */ /* 0x000e6200000e0000 */
[----:B------:R-:W-:-:S03]  /*21a0*/  IADD3 R4, P0, R5, R4, RZ ;  /* 0x0000000405047210 */ /* 0x000fc60007f1e0ff */
[----:B------:R-:W4:Y:S01]  /*21b0*/  SHFL.BFLY PT, R8, R13, 0x2, 0x1f ;  /* 0x0c401f000d087f89 */ /* 0x000f2200000e0000 */
[----:B------:R-:W-:-:S03]  /*21c0*/  LEA.HI.X.SX32 R5, R5, R12, 0x1, P0 ;  /* 0x0000000c05057211 */ /* 0x000fc600000f0eff */
[----:B------:R-:W-:-:S04]  /*21d0*/  IMAD.WIDE.U32 R4, R16, UR6, R4 ;  /* 0x0000000610047c25 */ /* 0x000fc8000f8e0004 */
[----:B--2---:R-:W-:Y:S01]  /*21e0*/  FADD.FTZ R7, R2, R7 ;  /* 0x0000000702077221 */ /* 0x004fe20000010000 */
[----:B------:R-:W-:Y:S01]  /*21f0*/  IMAD R2, R16, UR12, RZ ;  /* 0x0000000c10027c24 */ /* 0x000fe2000f8e02ff */
[----:B------:R-:W-:Y:S01]  /*2200*/  LOP3.LUT R16, R20, 0xfffffff0, RZ, 0xc0, !PT ;  /* 0xfffffff014107812 */ /* 0x000fe200078ec0ff */
[----:B0-----:R-:W-:Y:S01]  /*2210*/  FADD.FTZ R6, R6, R9 ;  /* 0x0000000906067221 */ /* 0x001fe20000010000 */
[----:B------:R-:W-:Y:S01]  /*2220*/  IADD3 R9, R3, 0x3f, RZ ;  /* 0x0000003f03097810 */ /* 0x000fe20007ffe0ff */
[----:B------:R-:W-:Y:S01]  /*2230*/  IMAD R17, R17, UR6, R2 ;  /* 0x0000000611117c24 */ /* 0x000fe2000f8e0202 */
[----:B------:R-:W-:Y:S01]  /*2240*/  IADD3 R16, -R16, R21, RZ ;  /* 0x0000001510107210 */ /* 0x000fe20007ffe1ff */
[----:B-1----:R-:W-:Y:S01]  /*2250*/  FADD.FTZ R10, R10, R11 ;  /* 0x0000000b0a0a7221 */ /* 0x002fe20000010000 */
[----:B------:R-:W0:Y:S01]  /*2260*/  SHFL.BFLY PT, R2, R7, 0x1, 0x1f ;  /* 0x0c201f0007027f89 */ /* 0x000e2200000e0000 */
[--C-:B------:R-:W-:Y:S01]  /*2270*/  IMAD R14, R0, -0x40, R9.reuse ;  /* 0xffffffc0000e7824 */ /* 0x100fe200078e0209 */
[----:B------:R-:W-:Y:S01]  /*2280*/  ISETP.NE.AND P1, PT, R16, RZ, PT ;  /* 0x000000ff1000720c */ /* 0x000fe20003f25270 */
[----:B----4-:R-:W-:Y:S01]  /*2290*/  FADD.FTZ R12, R13, R8 ;  /* 0x000000080d0c7221 */ /* 0x010fe20000010000 */
[----:B------:R-:W1:Y:S01]  /*22a0*/  SHFL.BFLY PT, R11, R6, 0x1, 0x1f ;  /* 0x0c201f00060b7f89 */ /* 0x000e6200000e0000 */
[----:B------:R-:W-:-:S02]  /*22b0*/  SHF.R.S32.HI R8, RZ, 0x1f, R9 ;  /* 0x0000001fff087819 */ /* 0x000fc40000011409 */
[----:B------:R-:W-:Y:S01]  /*22c0*/  IADD3 R5, R5, R17, RZ ;  /* 0x0000001105057210 */ /* 0x000fe20007ffe0ff */
[----:B------:R-:W2:Y:S01]  /*22d0*/  SHFL.BFLY PT, R13, R10, 0x1, 0x1f ;  /* 0x0c201f000a0d7f89 */ /* 0x000ea200000e0000 */
[----:B------:R-:W-:-:S03]  /*22e0*/  LEA.HI R8, R8, R9, RZ, 0x6 ;  /* 0x0000000908087211 */ /* 0x000fc600078f30ff */
[----:B------:R-:W4:Y:S01]  /*22f0*/  SHFL.BFLY PT, R15, R12, 0x1, 0x1f ;  /* 0x0c201f000c0f7f89 */ /* 0x000f2200000e0000 */
[----:B------:R-:W-:-:S04]  /*2300*/  LOP3.LUT R8, R8, 0xffffffc0, RZ, 0xc0, !PT ;  /* 0xffffffc008087812 */ /* 0x000fc800078ec0ff */
[----:B------:R-:W-:Y:S01]  /*2310*/  IADD3 R8, R14, R8, -R9 ;  /* 0x000000080e087210 */ /* 0x000fe20007ffe809 */
[----:B---3--:R-:W-:-:S03]  /*2320*/  IMAD R14, R18, UR13, RZ ;  /* 0x0000000d120e7c24 */ /* 0x008fc6000f8e02ff */
[----:B------:R-:W-:Y:S01]  /*2330*/  ISETP.GE.AND P0, PT, R21, R8, PT ;  /* 0x000000081500720c */ /* 0x000fe20003f06270 */
[----:B------:R-:W-:Y:S02]  /*2340*/  IMAD R17, R19, UR7, R14 ;  /* 0x0000000713117c24 */ /* 0x000fe4000f8e020e */
[----:B------:R-:W-:Y:S01]  /*2350*/  IMAD.WIDE.U32 R8, R18, UR7, R4 ;  /* 0x0000000712087c25 */ /* 0x000fe2000f8e0004 */
[----:B------:R-:W-:-:S03]  /*2360*/  ISETP.GT.OR P0, PT, R21, 0x3f, P0 ;  /* 0x0000003f1500780c */ /* 0x000fc60000704670 */
[----:B0-----:R-:W-:Y:S01]  /*2370*/  FADD.FTZ R14, R7, R2 ;  /* 0x00000002070e7221 */ /* 0x001fe20000010000 */
[----:B-1----:R-:W-:Y:S01]  /*2380*/  FADD.FTZ R16, R6, R11 ;  /* 0x0000000b06107221 */ /* 0x002fe20000010000 */
[----:B------:R-:W-:Y:S02]  /*2390*/  IADD3 R17, R9, R17, RZ ;  /* 0x0000001109117210 */ /* 0x000fe40007ffe0ff */
[----:B------:R-:W-:Y:S01]  /*23a0*/  SHF.L.U32 R6, R0, 0x6, RZ ;  /* 0x0000000600067819 */ /* 0x000fe200000006ff */
[----:B--2---:R-:W-:Y:S01]  /*23b0*/  FADD.FTZ R18, R10, R13 ;  /* 0x0000000d0a127221 */ /* 0x004fe20000010000 */
[----:B----4-:R-:W-:Y:S01]  /*23c0*/  FADD.FTZ R15, R12, R15 ;  /* 0x0000000f0c0f7221 */ /* 0x010fe20000010000 */
[----:B------:R-:W-:Y:S06]  /*23d0*/  @P1 BRA `(.L_x_76) ;  /* 0x0000000000841947 */ /* 0x000fec0003800000 */
[----:B------:R-:W0:Y:S01]  /*23e0*/  LDC.64 R10, c[0x0][0x278] ;  /* 0x00009e00ff0a7b82 */ /* 0x000e220000000a00 */
[----:B------:R-:W-:Y:S01]  /*23f0*/  SHF.R.S32.HI R7, RZ, 0x1f, R6 ;  /* 0x0000001fff077819 */ /* 0x000fe20000011406 */
[----:B------:R-:W-:Y:S01]  /*2400*/  ULDC.64 UR8, c[0x0][0x260] ;  /* 0x0000980000087ab9 */ /* 0x000fe20000000a00 */
[----:B------:R-:W-:-:S05]  /*2410*/  SHF.R.S32.HI R19, RZ, 0x4, R20 ;  /* 0x00000004ff137819 */ /* 0x000fca0000011414 */
[----:B------:R-:W1:Y:S01]  /*2420*/  LDC.64 R12, c[0x0][0x280] ;  /* 0x0000a000ff0c7b82 */ /* 0x000e620000000a00 */
[C---:B0-----:R-:W-:Y:S02]  /*2430*/  IMAD R2, R10.reuse, UR12, RZ ;  /* 0x0000000c0a027c24 */ /* 0x041fe4000f8e02ff */
[----:B------:R-:W-:-:S04]  /*2440*/  IMAD.WIDE.U32 R4, R10, UR6, R6 ;  /* 0x000000060a047c25 */ /* 0x000fc8000f8e0006 */
[----:B------:R-:W-:Y:S02]  /*2450*/  IMAD R11, R11, UR6, R2 ;  /* 0x000000060b0b7c24 */ /* 0x000fe4000f8e0202 */
[----:B-1----:R-:W-:Y:S02]  /*2460*/  IMAD R2, R12, UR13, RZ ;  /* 0x0000000d0c027c24 */ /* 0x002fe4000f8e02ff */
[----:B------:R-:W-:Y:S01]  /*2470*/  IMAD R10, R0, -0x40, R3 ;  /* 0xffffffc0000a7824 */ /* 0x000fe200078e0203 */
[----:B------:R-:W-:Y:S01]  /*2480*/  IADD3 R5, R5, R11, RZ ;  /* 0x0000000b05057210 */ /* 0x000fe20007ffe0ff */
[----:B------:R-:W-:Y:S01]  /*2490*/  IMAD R11, R13, UR7, R2 ;  /* 0x000000070d0b7c24 */ /* 0x000fe2000f8e0202 */
[----:B------:R-:W-:Y:S02]  /*24a0*/  SHF.R.S32.HI R2, RZ, 0x1f, R19 ;  /* 0x0000001fff027819 */ /* 0x000fe40000011413 */
[----:B------:R-:W-:Y:S01]  /*24b0*/  ISETP.GE.AND P4, PT, R19, R10, PT ;  /* 0x0000000a1300720c */ /* 0x000fe20003f86270 */
[----:B------:R-:W-:-:S03]  /*24c0*/  IMAD.WIDE.U32 R4, R12, UR7, R4 ;  /* 0x000000070c047c25 */ /* 0x000fc6000f8e0004 */
[----:B------:R-:W-:-:S04]  /*24d0*/  IADD3 R3, P1, R19, R4, RZ ;  /* 0x0000000413037210 */ /* 0x000fc80007f3e0ff */
[----:B------:R-:W-:Y:S02]  /*24e0*/  IADD3.X R4, R2, R5, R11, P1, !PT ;  /* 0x0000000502047210 */ /* 0x000fe40000ffe40b */
[C---:B------:R-:W-:Y:S02]  /*24f0*/  IADD3 R5, R19.reuse, 0x30, RZ ;  /* 0x0000003013057810 */ /* 0x040fe40007ffe0ff */
[C---:B------:R-:W-:Y:S02]  /*2500*/  IADD3 R11, R19.reuse, 0x10, RZ ;  /* 0x00000010130b7810 */ /* 0x040fe40007ffe0ff */
[----:B------:R-:W-:Y:S02]  /*2510*/  IADD3 R19, R19, 0x20, RZ ;  /* 0x0000002013137810 */ /* 0x000fe40007ffe0ff */
[----:B------:R-:W-:Y:S02]  /*2520*/  LEA R2, P5, R3, UR8, 0x2 ;  /* 0x0000000803027c11 */ /* 0x000fe4000f8a10ff */
[----:B------:R-:W-:-:S02]  /*2530*/  ISETP.GE.AND P1, PT, R5, R10, PT ;  /* 0x0000000a0500720c */ /* 0x000fc40003f26270 */
[-C--:B------:R-:W-:Y:S02]  /*2540*/  ISETP.GE.AND P3, PT, R11, R10.reuse, PT ;  /* 0x0000000a0b00720c */ /* 0x080fe40003f66270 */
[----:B------:R-:W-:Y:S02]  /*2550*/  ISETP.GE.AND P2, PT, R19, R10, PT ;  /* 0x0000000a1300720c */ /* 0x000fe40003f46270 */
[----:B------:R-:W-:Y:S02]  /*2560*/  LEA.HI.X R3, R3, UR9, R4, 0x2, P5 ;  /* 0x0000000903037c11 */ /* 0x000fe4000a8f1404 */
[----:B------:R-:W-:Y:S02]  /*2570*/  FSEL R5, R14, RZ, !P4 ;  /* 0x000000ff0e057208 */ /* 0x000fe40006000000 */
[----:B------:R-:W-:Y:S02]  /*2580*/  FSEL R11, R16, RZ, !P3 ;  /* 0x000000ff100b7208 */ /* 0x000fe40005800000 */
[----:B------:R-:W-:Y:S01]  /*2590*/  FSEL R13, R18, RZ, !P2 ;  /* 0x000000ff120d7208 */ /* 0x000fe20005000000 */
[----:B------:R0:W-:Y:S01]  /*25a0*/  STG.E desc[UR4][R2.64], R5 ;  /* 0x0000000502007986 */ /* 0x0001e2000c101904 */
[----:B------:R-:W-:-:S03]  /*25b0*/  FSEL R15, R15, RZ, !P1 ;  /* 0x000000ff0f0f7208 */ /* 0x000fc60004800000 */
[----:B------:R0:W-:Y:S04]  /*25c0*/  STG.E desc[UR4][R2.64+0x40], R11 ;  /* 0x0000400b02007986 */ /* 0x0001e8000c101904 */
[----:B------:R0:W-:Y:S04]  /*25d0*/  STG.E desc[UR4][R2.64+0x80], R13 ;  /* 0x0000800d02007986 */ /* 0x0001e8000c101904 */
[----:B------:R0:W-:Y:S02]  /*25e0*/  STG.E desc[UR4][R2.64+0xc0], R15 ;  /* 0x0000c00f02007986 */ /* 0x0001e4000c101904 */
.L_x_76:
[----:B------:R-:W-:Y:S05]  /*25f0*/  BSYNC B0 ;  /* 0x0000000000007941 */ /* 0x000fea0003800000 */
.L_x_75:
[----:B------:R-:W-:Y:S04]  /*2600*/  BSSY B0, `(.L_x_77) ;  /* 0x0000016000007945 */ /* 0x000fe80003800000 */
[----:B------:R-:W-:Y:S05]  /*2610*/  @P0 BRA `(.L_x_78) ;  /* 0x0000000000500947 */ /* 0x000fea0003800000 */
[----:B0-----:R-:W0:Y:S01]  /*2620*/  LDC.64 R10, c[0x0][0x2a8] ;  /* 0x0000aa00ff0a7b82 */ /* 0x001e220000000a00 */
[----:B------:R-:W-:Y:S01]  /*2630*/  SHF.R.S32.HI R3, RZ, 0x1f, R21 ;  /* 0x0000001fff037819 */ /* 0x000fe20000011415 */
[----:B------:R-:W-:Y:S01]  /*2640*/  ULDC.64 UR8, c[0x0][0x2a0] ;  /* 0x0000a80000087ab9 */ /* 0x000fe20000000a00 */
[----:B------:R-:W-:-:S04]  /*2650*/  IADD3 R2, P0, R6, R21, RZ ;  /* 0x0000001506027210 */ /* 0x000fc80007f1e0ff */
[----:B------:R-:W-:Y:S01]  /*2660*/  LEA.HI.X.SX32 R3, R6, R3, 0x1, P0 ;  /* 0x0000000306037211 */ /* 0x000fe200000f0eff */
[----:B------:R-:W1:Y:S01]  /*2670*/  LDC.64 R12, c[0x0][0x2b0] ;  /* 0x0000ac00ff0c7b82 */ /* 0x000e620000000a00 */
[C---:B------:R-:W-:Y:S01]  /*2680*/  FMUL.FTZ R6, R78.reuse, 1.4426950216293334961 ;  /* 0x3fb8aa3b4e067820 */ /* 0x040fe20000410000 */
[----:B------:R-:W-:Y:S01]  /*2690*/  FSETP.NEU.FTZ.AND P0, PT, R78, -INF , PT ;  /* 0xff8000004e00780b */ /* 0x000fe20003f1d000 */
[C---:B0-----:R-:W-:Y:S02]  /*26a0*/  IMAD R4, R10.reuse, UR12, RZ ;  /* 0x0000000c0a047c24 */ /* 0x041fe4000f8e02ff */
[----:B------:R-:W-:-:S04]  /*26b0*/  IMAD.WIDE.U32 R2, R10, UR6, R2 ;  /* 0x000000060a027c25 */ /* 0x000fc8000f8e0002 */
[----:B------:R-:W-:Y:S02]  /*26c0*/  IMAD R5, R11, UR6, R4 ;  /* 0x000000060b057c24 */ /* 0x000fe4000f8e0204 */
[----:B-1----:R-:W-:-:S03]  /*26d0*/  IMAD R4, R12, UR13, RZ ;  /* 0x0000000d0c047c24 */ /* 0x002fc6000f8e02ff */
[----:B------:R-:W-:Y:S01]  /*26e0*/  IADD3 R3, R3, R5, RZ ;  /* 0x0000000503037210 */ /* 0x000fe20007ffe0ff */
[----:B------:R-:W-:Y:S02]  /*26f0*/  IMAD R5, R13, UR7, R4 ;  /* 0x000000070d057c24 */ /* 0x000fe4000f8e0204 */
[----:B------:R-:W-:-:S05]  /*2700*/  IMAD.WIDE.U32 R2, R12, UR7, R2 ;  /* 0x000000070c027c25 */ /* 0x000fca000f8e0002 */
[----:B------:R-:W-:Y:S02]  /*2710*/  IADD3 R3, R3, R5, RZ ;  /* 0x0000000503037210 */ /* 0x000fe40007ffe0ff */
[----:B------:R-:W-:-:S04]  /*2720*/  LEA R4, P1, R2, UR8, 0x2 ;  /* 0x0000000802047c11 */ /* 0x000fc8000f8210ff */
[----:B------:R-:W-:Y:S02]  /*2730*/  LEA.HI.X R5, R2, UR9, R3, 0x2, P1 ;  /* 0x0000000902057c11 */ /* 0x000fe400088f1403 */
[----:B------:R-:W-:-:S05]  /*2740*/  FSEL R3, R6, RZ, P0 ;  /* 0x000000ff06037208 */ /* 0x000fca0000000000 */
[----:B------:R1:W-:Y:S02]  /*2750*/  STG.E desc[UR4][R4.64], R3 ;  /* 0x0000000304007986 */ /* 0x0003e4000c101904 */
.L_x_78:
[----:B------:R-:W-:Y:S05]  /*2760*/  BSYNC B0 ;  /* 0x0000000000007941 */ /* 0x000fea0003800000 */
.L_x_77:
[----:B------:R-:W-:Y:S01]  /*2770*/  ULDC.64 UR10, c[0x0][0x2e8] ;  /* 0x0000ba00000a7ab9 */ /* 0x000fe20000000a00 */
[----:B------:R-:W-:Y:S01]  /*2780*/  ULDC.64 UR8, c[0x0][0x2b8] ;  /* 0x0000ae0000087ab9 */ /* 0x000fe20000000a00 */
[----:B------:R-:W-:Y:S02]  /*2790*/  ISETP.NE.U32.AND P0, PT, RZ, UR10, PT ;  /* 0x0000000aff007c0c */ /* 0x000fe4000bf05070 */
[C---:B0-----:R-:W-:Y:S02]  /*27a0*/  LEA R2, P1, R8.reuse, UR8, 0x2 ;  /* 0x0000000808027c11 */ /* 0x041fe4000f8210ff */
[----:B------:R-:W-:Y:S02]  /*27b0*/  ISETP.NE.AND.EX P0, PT, RZ, UR11, PT, P0 ;  /* 0x0000000bff007c0c */ /* 0x000fe4000bf05300 */
[----:B-1----:R-:W-:Y:S02]  /*27c0*/  LEA.HI.X R3, R8, UR9, R17, 0x2, P1 ;  /* 0x0000000908037c11 */ /* 0x002fe400088f1411 */
        /* <DEDUP_REMOVED lines=26> */
.L_x_79:
        /* <DEDUP_REMOVED lines=9> */
.L_x_151:


//--------------------- .text._ZN7cutlass13device_kernelIN5flash19enable_sm80_to_sm89INS1_16FlashAttnBwdSm80INS1_25CollectiveMainloopBwdSm80ILi1ELi1EN4cute5tupleIJNS5_1CILi64EEES8_NS7_ILi256EEEEEENS_6half_tEfNS_4arch4Sm80ELb1ELb0ELb1ELb1ELb0ELb0ELb0ELb0ELi2ELi4ELi2ELi2ELb0EEENS1_21CollectiveEpilogueBwdISA_SB_SD_Li256ELb1ELb0ELi4EEENS1_25SingleTileBwdLPTSchedulerILb1ELi64ELb0EEEEEEEEEvNT_6ParamsE --------------------------
	.section	.text._ZN7cutlass13device_kernelIN5flash19enable_sm80_to_sm89INS1_16FlashAttnBwdSm80INS1_25CollectiveMainloopBwdSm80ILi1ELi1EN4cute5tupleIJNS5_1CILi64EEES8_NS7_ILi256EEEEEENS_6half_tEfNS_4arch4Sm80ELb1ELb0ELb1ELb1ELb0ELb0ELb0ELb0ELi2ELi4ELi2ELi2ELb0EEENS1_21CollectiveEpilogueBwdISA_SB_SD_Li256ELb1ELb0ELi4EEENS1_25SingleTileBwdLPTSchedulerILb1ELi64ELb0EEEEEEEEEvNT_6ParamsE,"ax",@progbits
	.align	128
.text._ZN7cutlass13device_kernelIN5flash19enable_sm80_to_sm89INS1_16FlashAttnBwdSm80INS1_25CollectiveMainloopBwdSm80ILi1ELi1EN4cute5tupleIJNS5_1CILi64EEES8_NS7_ILi256EEEEEENS_6half_tEfNS_4arch4Sm80ELb1ELb0ELb1ELb1ELb0ELb0ELb0ELb0ELi2ELi4ELi2ELi2ELb0EEENS1_21CollectiveEpilogueBwdISA_SB_SD_Li256ELb1ELb0ELi4EEENS1_25SingleTileBwdLPTSchedulerILb1ELi64ELb0EEEEEEEEEvNT_6ParamsE:
        .type           _ZN7cutlass13device_kernelIN5flash19enable_sm80_to_sm89INS1_16FlashAttnBwdSm80INS1_25CollectiveMainloopBwdSm80ILi1ELi1EN4cute5tupleIJNS5_1CILi64EEES8_NS7_ILi256EEEEEENS_6half_tEfNS_4arch4Sm80ELb1ELb0ELb1ELb1ELb0ELb0ELb0ELb0ELi2ELi4ELi2ELi2ELb0EEENS1_21CollectiveEpilogueBwdISA_SB_SD_Li256ELb1ELb0ELi4EEENS1_25SingleTileBwdLPTSchedulerILb1ELi64ELb0EEEEEEEEEvNT_6ParamsE,@function
        .size           _ZN7cutlass13device_kernelIN5flash19enable_sm80_to_sm89INS1_16FlashAttnBwdSm80INS1_25CollectiveMainloopBwdSm80ILi1ELi1EN4cute5tupleIJNS5_1CILi64EEES8_NS7_ILi256EEEEEENS_6half_tEfNS_4arch4Sm80ELb1ELb0ELb1ELb1ELb0ELb0ELb0ELb0ELi2ELi4ELi2ELi2ELb0EEENS1_21CollectiveEpilogueBwdISA_SB_SD_Li256ELb1ELb0ELi4EEENS1_25SingleTileBwdLPTSchedulerILb1ELi64ELb0EEEEEEEEEvNT_6ParamsE,(.L_x_152 - _ZN7cutlass13device_kernelIN5flash19enable_sm80_to_sm89INS1_16FlashAttnBwdSm80INS1_25CollectiveMainloopBwdSm80ILi1ELi1EN4cute5tupleIJNS5_1CILi64EEES8_NS7_ILi256EEEEEENS_6half_tEfNS_4arch4Sm80ELb1ELb0ELb1ELb1ELb0ELb0ELb0ELb0ELi2ELi4ELi2ELi2ELb0EEENS1_21CollectiveEpilogueBwdISA_SB_SD_Li256ELb1ELb0ELi4EEENS1_25SingleTileBwdLPTSchedulerILb1ELi64ELb0EEEEEEEEEvNT_6ParamsE)
        .other          _ZN7cutlass13device_kernelIN5flash19enable_sm80_to_sm89INS1_16FlashAttnBwdSm80INS1_25CollectiveMainloopBwdSm80ILi1ELi1EN4cute5tupleIJNS5_1CILi64EEES8_NS7_ILi256EEEEEENS_6half_tEfNS_4arch4Sm80ELb1ELb0ELb1ELb1ELb0ELb0ELb0ELb0ELi2ELi4ELi2ELi2ELb0EEENS1_21CollectiveEpilogueBwdISA_SB_SD_Li256ELb1ELb0ELi4EEENS1_25SingleTileBwdLPTSchedulerILb1ELi64ELb0EEEEEEEEEvNT_6ParamsE,@"STO_CUDA_ENTRY STV_DEFAULT"
_ZN7cutlass13device_kernelIN5flash19enable_sm80_to_sm89INS1_16FlashAttnBwdSm80INS1_25CollectiveMainloopBwdSm80ILi1ELi1EN4cute5tupleIJNS5_1CILi64EEES8_NS7_ILi256EEEEEENS_6half_tEfNS_4arch4Sm80ELb1ELb0ELb1ELb1ELb0ELb0ELb0ELb0ELi2ELi4ELi2ELi2ELb0EEENS1_21CollectiveEpilogueBwdISA_SB_SD_Li256ELb1ELb0ELi4EEENS1_25SingleTileBwdLPTSchedulerILb1ELi64ELb0EEEEEEEEEvNT_6ParamsE:
[----:B------:R-:W-:Y:S01]  /*0000*/  LDC R1, c[0x0][0x28] ;  /* 0x00000a00ff017b82 */ /* 0x000fe20000000800 */
[----:B------:R-:W-:Y:S05]  /*0010*/  EXIT ;  /* 0x000000000000794d */ /* 0x000fea0003800000 */
.L_x_80:
        /* <DEDUP_REMOVED lines=14> */
.L_x_152:


//--------------------- .text._ZN7cutlass13device_kernelIN5flash32FlashAttnBwdPostprocessConvertdQIN4cute5tupleIJNS3_1CILi64EEENS5_ILi256EEEEEENS_6half_tEfNS_4arch4Sm80ELi256ENS3_8TiledMMAINS3_8MMA_AtomIJNS3_28SM80_16x8x16_F32F16F16F32_TNEEEENS3_6LayoutINS4_IJNS5_ILi2EEENS5_ILi4EEENS5_ILi1EEEEEENS4_IJSJ_SH_NS5_ILi0EEEEEEEENS4_IJNS5_ILi32EEES6_NS5_ILi16EEEEEEEELb0EEEEEvNT_6ParamsE --------------------------
	.section	.text._ZN7cutlass13device_kernelIN5flash32FlashAttnBwdPostprocessConvertdQIN4cute5tupleIJNS3_1CILi64EEENS5_ILi256EEEEEENS_6half_tEfNS_4arch4Sm80ELi256ENS3_8TiledMMAINS3_8MMA_AtomIJNS3_28SM80_16x8x16_F32F16F16F32_TNEEEENS3_6LayoutINS4_IJNS5_ILi2EEENS5_ILi4EEENS5_ILi1EEEEEENS4_IJSJ_SH_NS5_ILi0EEEEEEEENS4_IJNS5_ILi32EEES6_NS5_ILi16EEEEEEEELb0EEEEEvNT_6ParamsE,"ax",@progbits
	.align	128
.text._ZN7cutlass13device_kernelIN5flash32FlashAttnBwdPostprocessConvertdQIN4cute5tupleIJNS3_1CILi64EEENS5_ILi256EEEEEENS_6half_tEfNS_4arch4Sm80ELi256ENS3_8TiledMMAINS3_8MMA_AtomIJNS3_28SM80_16x8x16_F32F16F16F32_TNEEEENS3_6LayoutINS4_IJNS5_ILi2EEENS5_ILi4EEENS5_ILi1EEEEEENS4_IJSJ_SH_NS5_ILi0EEEEEEEENS4_IJNS5_ILi32EEES6_NS5_ILi16EEEEEEEELb0EEEEEvNT_6ParamsE:
        .type           _ZN7cutlass13device_kernelIN5flash32FlashAttnBwdPostprocessConvertdQIN4cute5tupleIJNS3_1CILi64EEENS5_ILi256EEEEEENS_6half_tEfNS_4arch4Sm80ELi256ENS3_8TiledMMAINS3_8MMA_AtomIJNS3_28SM80_16x8x16_F32F16F16F32_TNEEEENS3_6LayoutINS4_IJNS5_ILi2EEENS5_ILi4EEENS5_ILi1EEEEEENS4_IJSJ_SH_NS5_ILi0EEEEEEEENS4_IJNS5_ILi32EEES6_NS5_ILi16EEEEEEEELb0EEEEEvNT_6ParamsE,@function
        .size           _ZN7cutlass13device_kernelIN5flash32FlashAttnBwdPostprocessConvertdQIN4cute5tupleIJNS3_1CILi64EEENS5_ILi256EEEEEENS_6half_tEfNS_4arch4Sm80ELi256ENS3_8TiledMMAINS3_8MMA_AtomIJNS3_28SM80_16x8x16_F32F16F16F32_TNEEEENS3_6LayoutINS4_IJNS5_ILi2EEENS5_ILi4EEENS5_ILi1EEEEEENS4_IJSJ_SH_NS5_ILi0EEEEEEEENS4_IJNS5_ILi32EEES6_NS5_ILi16EEEEEEEELb0EEEEEvNT_6ParamsE,(.L_x_153 - _ZN7cutlass13device_kernelIN5flash32FlashAttnBwdPostprocessConvertdQIN4cute5tupleIJNS3_1CILi64EEENS5_ILi256EEEEEENS_6half_tEfNS_4arch4Sm80ELi256ENS3_8TiledMMAINS3_8MMA_AtomIJNS3_28SM80_16x8x16_F32F16F16F32_TNEEEENS3_6LayoutINS4_IJNS5_ILi2EEENS5_ILi4EEENS5_ILi1EEEEEENS4_IJSJ_SH_NS5_ILi0EEEEEEEENS4_IJNS5_ILi32EEES6_NS5_ILi16EEEEEEEELb0EEEEEvNT_6ParamsE)
        .other          _ZN7cutlass13device_kernelIN5flash32FlashAttnBwdPostprocessConvertdQIN4cute5tupleIJNS3_1CILi64EEENS5_ILi256EEEEEENS_6half_tEfNS_4arch4Sm80ELi256ENS3_8TiledMMAINS3_8MMA_AtomIJNS3_28SM80_16x8x16_F32F16F16F32_TNEEEENS3_6LayoutINS4_IJNS5_ILi2EEENS5_ILi4EEENS5_ILi1EEEEEENS4_IJSJ_SH_NS5_ILi0EEEEEEEENS4_IJNS5_ILi32EEES6_NS5_ILi16EEEEEEEELb0EEEEEvNT_6ParamsE,@"STO_CUDA_ENTRY STV_DEFAULT"
_ZN7cutlass13device_kernelIN5flash32FlashAttnBwdPostprocessConvertdQIN4cute5tupleIJNS3_1CILi64EEENS5_ILi256EEEEEENS_6half_tEfNS_4arch4Sm80ELi256ENS3_8TiledMMAINS3_8MMA_AtomIJNS3_28SM80_16x8x16_F32F16F16F32_TNEEEENS3_6LayoutINS4_IJNS5_ILi2EEENS5_ILi4EEENS5_ILi1EEEEEENS4_IJSJ_SH_NS5_ILi0EEEEEEEENS4_IJNS5_ILi32EEES6_NS5_ILi16EEEEEEEELb0EEEEEvNT_6ParamsE:
        /* <DEDUP_REMOVED lines=21> */
[----:B------:R-:W2:Y:S04]  /*0150*/  LDG.E R2, desc[UR6][R4.64] ;  /* 0x0000000604027981 */ /* 0x000ea8000c1e1900 */
[----:B-----5:R-:W2:Y:S02]  /*0160*/  LDG.E R3, desc[UR6][R4.64+0x4] ;  /* 0x0000040604037981 */ /* 0x020ea4000c1e1900 */
[----:B--2---:R-:W-:-:S07]  /*0170*/  IADD3 R3, -R2, R3, RZ ;  /* 0x0000000302037210 */ /* 0x004fce0007ffe1ff */
.L_x_81:
[----:B------:R-:W-:Y:S02]  /*0180*/  ISETP.NE.U32.AND P1, PT, RZ, UR4, PT ;  /* 0x00000004ff007c0c */ /* 0x000fe4000bf25070 */
[----:B-----5:R-:W-:Y:S02]  /*0190*/  ISETP.LE.AND P2, PT, R3, R0, PT ;  /* 0x000000000300720c */ /* 0x020fe40003f43270 */
[----:B------:R-:W-:-:S13]  /*01a0*/  ISETP.NE.AND.EX P1, PT, RZ, UR5, PT, P1 ;  /* 0x00000005ff007c0c */ /* 0x000fda000bf25310 */
[----:B------:R-:W-:Y:S05]  /*01b0*/  @P1 EXIT P2 ;  /* 0x000000000000194d */ /* 0x000fea0001000000 */
[----:B------:R-:W0:Y:S01]  /*01c0*/  S2R R73, SR_TID.X ;  /* 0x0000000000497919 */ /* 0x000e220000002100 */
[C---:B------:R-:W-:Y:S01]  /*01d0*/  @P0 IMAD R2, R69.reuse, 0x40, R72 ;  /* 0x0000004045020824 */ /* 0x040fe200078e0248 */
[----:B------:R-:W2:Y:S01]  /*01e0*/  S2UR UR8, SR_CTAID.Y ;  /* 0x00000000000879c3 */ /* 0x000ea20000002600 */
[----:B------:R-:W-:Y:S01]  /*01f0*/  SHF.R.S32.HI R70, RZ, 0x1f, R69 ;  /* 0x0000001fff467819 */ /* 0x000fe20000011445 */
[----:B------:R-:W-:Y:S01]  /*0200*/  ULDC.64 UR4, c[0x0][0x230] ;  /* 0x00008c0000047ab9 */ /* 0x000fe20000000a00 */
[----:B------:R-:W-:Y:S02]  /*0210*/  SEL R69, R69, RZ, !P1 ;  /* 0x000000ff45457207 */ /* 0x000fe40004800000 */
[----:B-1----:R-:W-:Y:S02]  /*0220*/  @P0 SHF.R.S32.HI R5, RZ, 0x1f, R2 ;  /* 0x0000001fff050819 */ /* 0x002fe40000011402 */
[----:B------:R-:W-:Y:S01]  /*0230*/  SEL R70, R70, RZ, !P1 ;  /* 0x000000ff46467207 */ /* 0x000fe20004800000 */
[----:B------:R-:W1:Y:S01]  /*0240*/  LDC.64 R8, c[0x0][0x228] ;  /* 0x00008a00ff087b82 */ /* 0x000e620000000a00 */
[----:B------:R-:W-:-:S02]  /*0250*/  @P0 LEA.HI R5, R5, R2, RZ, 0x6 ;  /* 0x0000000205050211 */ /* 0x000fc400078f30ff */
[----:B------:R-:W-:-:S03]  /*0260*/  SHF.L.U32 R2, R68, 0xe, RZ ;  /* 0x0000000e44027819 */ /* 0x000fc600000006ff */
[----:B------:R-:W-:-:S05]  /*0270*/  @P0 IMAD.SHL.U32 R5, R5, 0x100, RZ ;  /* 0x0000010005050824 */ /* 0x000fca00078e00ff */
[----:B------:R-:W-:Y:S02]  /*0280*/  @P0 LOP3.LUT R7, R5, 0xffffc000, RZ, 0xc0, !PT ;  /* 0xffffc00005070812 */ /* 0x000fe400078ec0ff */
[----:B------:R-:W-:Y:S02]  /*0290*/  CS2R R4, SRZ ;  /* 0x0000000000047805 */ /* 0x000fe4000001ff00 */
[--C-:B------:R-:W-:Y:S01]  /*02a0*/  @P0 SHF.R.S32.HI R5, RZ, 0x1f, R7.reuse ;  /* 0x0000001fff050819 */ /* 0x100fe20000011407 */
[----:B------:R-:W-:Y:S01]  /*02b0*/  @P0 IMAD.MOV.U32 R4, RZ, RZ, R7 ;  /* 0x000000ffff040224 */ /* 0x000fe200078e0007 */
[----:B--2---:R-:W-:Y:S01]  /*02c0*/  USHF.R.S32.HI UR9, URZ, 0x1f, UR8 ;  /* 0x0000001f3f097899 */ /* 0x004fe20008011408 */
[----:B------:R-:W-:Y:S01]  /*02d0*/  SHF.R.S32.HI R7, RZ, 0x1f, R2 ;  /* 0x0000001fff077819 */ /* 0x000fe20000011402 */
[----:B0-----:R-:W-:-:S04]  /*02e0*/  IMAD.SHL.U32 R71, R73, 0x4, RZ ;  /* 0x0000000449477824 */ /* 0x001fc800078e00ff */
[----:B-1----:R-:W-:Y:S01]  /*02f0*/  IMAD R6, R8, UR9, RZ ;  /* 0x0000000908067c24 */ /* 0x002fe2000f8e02ff */
[----:B------:R-:W-:Y:S02]  /*0300*/  IADD3 R4, P2, P3, R4, R71, R2 ;  /* 0x0000004704047210 */ /* 0x000fe40007b5e002 */
[----:B------:R-:W-:-:S04]  /*0310*/  SHF.R.S32.HI R2, RZ, 0x1f, R71 ;  /* 0x0000001fff027819 */ /* 0x000fc80000011447 */
[----:B------:R-:W-:Y:S01]  /*0320*/  IADD3.X R5, R5, R2, R7, P2, P3 ;  /* 0x0000000205057210 */ /* 0x000fe200017e6407 */
[----:B------:R-:W-:Y:S02]  /*0330*/  IMAD R7, R9, UR8, R6 ;  /* 0x0000000809077c24 */ /* 0x000fe4000f8e0206 */
[----:B------:R-:W-:Y:S02]  /*0340*/  IMAD R2, R70, UR4, RZ ;  /* 0x0000000446027c24 */ /* 0x000fe4000f8e02ff */
[----:B------:R-:W-:-:S05]  /*0350*/  IMAD.WIDE.U32 R4, R8, UR8, R4 ;  /* 0x0000000808047c25 */ /* 0x000fca000f8e0004 */
[----:B------:R-:W-:Y:S01]  /*0360*/  IADD3 R5, R5, R7, RZ ;  /* 0x0000000705057210 */ /* 0x000fe20007ffe0ff */
        /* <DEDUP_REMOVED lines=25> */
[----:B------:R-:W-:Y:S03]  /*0500*/  BSSY B0, `(.L_x_82) ;  /* 0x0000137000007945 */ /* 0x000fe60003800000 */
[----:B------:R-:W-:-:S02]  /*0510*/  LEA.HI R77, R74, R73, RZ, 0x5 ;  /* 0x000000494a4d7211 */ /* 0x000fc400078f28ff */
[CC--:B------:R-:W-:Y:S02]  /*0520*/  LEA.HI R76, R74.reuse, R73.reuse, RZ, 0x2 ;  /* 0x000000494a4c7211 */ /* 0x0c0fe400078f10ff */
[----:B------:R-:W-:Y:S02]  /*0530*/  SHF.R.S32.HI R2, RZ, 0x5, R77 ;  /* 0x00000005ff027819 */ /* 0x000fe4000001144d */
[----:B------:R-:W-:Y:S02]  /*0540*/  LEA.HI R81, R74, R73, RZ, 0x7 ;  /* 0x000000494a517211 */ /* 0x000fe400078f38ff */
[----:B0-----:R-:W-:Y:S02]  /*0550*/  LEA.HI R78, R77, R2, RZ, 0x1 ;  /* 0x000000024d4e7211 */ /* 0x001fe400078f08ff */
[--C-:B------:R-:W-:Y:S02]  /*0560*/  SHF.R.S32.HI R80, RZ, 0x2, R76.reuse ;  /* 0x00000002ff507819 */ /* 0x100fe4000001144c */
[----:B------:R-:W-:-:S02]  /*0570*/  SHF.R.S32.HI R79, RZ, 0x1f, R76 ;  /* 0x0000001fff4f7819 */ /* 0x000fc4000001144c */
[----:B------:R-:W-:Y:S02]  /*0580*/  SHF.R.S32.HI R83, RZ, 0x7, R81 ;  /* 0x00000007ff537819 */ /* 0x000fe40000011451 */
[----:B------:R-:W-:Y:S01]  /*0590*/  LOP3.LUT R76, R76, 0x7ffffffc, RZ, 0xc0, !PT ;  /* 0x7ffffffc4c4c7812 */ /* 0x000fe200078ec0ff */
[----:B-1----:R-:W-:Y:S01]  /*05a0*/  ULEA UR4, UR5, UR4, 0x18 ;  /* 0x0000000405047291 */ /* 0x002fe2000f8ec03f */
[----:B------:R-:W-:Y:S02]  /*05b0*/  LOP3.LUT R81, R78, 0xfffffe, RZ, 0xc0, !PT ;  /* 0x00fffffe4e517812 */ /* 0x000fe400078ec0ff */
[----:B------:R-:W-:Y:S01]  /*05c0*/  LOP3.LUT R78, R77, 0xffffffe0, RZ, 0xc0, !PT ;  /* 0xffffffe04d4e7812 */ /* 0x000fe200078ec0ff */
[C---:B------:R-:W-:Y:S01]  /*05d0*/  IMAD.IADD R76, R73.reuse, 0x1, -R76 ;  /* 0x00000001494c7824 */ /* 0x040fe200078e0a4c */
[----:B------:R-:W-:Y:S01]  /*05e0*/  SHF.R.S32.HI R77, RZ, 0x1f, R77 ;  /* 0x0000001fff4d7819 */ /* 0x000fe2000001144d */
[----:B------:R-:W-:Y:S01]  /*05f0*/  IMAD.IADD R81, R2, 0x1, -R81 ;  /* 0x0000000102517824 */ /* 0x000fe200078e0a51 */
[C---:B------:R-:W-:Y:S01]  /*0600*/  LEA R75, R73.reuse, UR4, 0x4 ;  /* 0x00000004494b7c11 */ /* 0x040fe2000f8e20ff */
[----:B------:R-:W-:Y:S01]  /*0610*/  IMAD.IADD R78, R73, 0x1, -R78 ;  /* 0x00000001494e7824 */ /* 0x000fe200078e0a4e */
[C---:B------:R-:W-:Y:S01]  /*0620*/  LEA R82, R83.reuse, R76, 0x9 ;  /* 0x0000004c53527211 */ /* 0x040fe200078e48ff */
[----:B------:R-:W-:Y:S01]  /*0630*/  IMAD.SHL.U32 R83, R83, 0x40, RZ ;  /* 0x0000004053537824 */ /* 0x000fe200078e00ff */
[----:B------:R-:W-:Y:S01]  /*0640*/  LEA.HI R77, R77, R2, RZ, 0x2 ;  /* 0x000000024d4d7211 */ /* 0x000fe200078f10ff */
[----:B------:R-:W-:Y:S01]  /*0650*/  ULDC UR5, c[0x0][0x268] ;  /* 0x00009a0000057ab9 */ /* 0x000fe20000000800 */
[----:B------:R-:W-:-:S02]  /*0660*/  LEA.HI R79, R79, R80, RZ, 0x3 ;  /* 0x000000504f4f7211 */ /* 0x000fc400078f18ff */
[----:B------:R-:W-:Y:S02]  /*0670*/  LOP3.LUT R83, R83, 0x40, RZ, 0xc0, !PT ;  /* 0x0000004053537812 */ /* 0x000fe400078ec0ff */
[----:B------:R-:W-:Y:S02]  /*0680*/  LOP3.LUT R77, R77, 0x7fffffc, RZ, 0xc0, !PT ;  /* 0x07fffffc4d4d7812 */ /* 0x000fe400078ec0ff */
[----:B------:R-:W-:Y:S02]  /*0690*/  LOP3.LUT R79, R79, 0xfffffff8, RZ, 0xc0, !PT ;  /* 0xfffffff84f4f7812 */ /* 0x000fe400078ec0ff */
[----:B------:R-:W-:Y:S01]  /*06a0*/  LEA.HI R76, R74, R73, RZ, 0x6 ;  /* 0x000000494a4c7211 */ /* 0x000fe200078f30ff */
[----:B------:R-:W-:Y:S01]  /*06b0*/  IMAD R73, R81, 0x80, R82 ;  /* 0x0000008051497824 */ /* 0x000fe200078e0252 */
[----:B------:R-:W-:Y:S01]  /*06c0*/  IADD3 R74, R80, -R79, RZ ;  /* 0x8000004f504a7210 */ /* 0x000fe20007ffe0ff */
[----:B--2---:R0:W-:Y:S04]  /*06d0*/  STS.128 [R75], R4 ;  /* 0x000000044b007388 */ /* 0x0041e80000000c00 */
[----:B---3--:R1:W-:Y:S04]  /*06e0*/  STS.128 [R75+0x1000], R8 ;  /* 0x001000084b007388 */ /* 0x0083e80000000c00 */
[----:B----4-:R2:W-:Y:S04]  /*06f0*/  STS.128 [R75+0x2000], R12 ;  /* 0x0020000c4b007388 */ /* 0x0105e80000000c00 */
[----:B-----5:R-:W-:Y:S04]  /*0700*/  STS.128 [R75+0x3000], R16 ;  /* 0x003000104b007388 */ /* 0x020fe80000000c00 */
[----:B------:R-:W-:Y:S01]  /*0710*/  STS.128 [R75+0x4000], R20 ;  /* 0x004000144b007388 */ /* 0x000fe20000000c00 */
[----:B0-----:R-:W-:-:S02]  /*0720*/  LEA.HI R4, R78, R78, RZ, 0x1 ;  /* 0x0000004e4e047211 */ /* 0x001fc400078f08ff */
[----:B------:R-:W-:Y:S01]  /*0730*/  SHF.R.S32.HI R5, RZ, 0x1f, R74 ;  /* 0x0000001fff057819 */ /* 0x000fe2000001144a */
[----:B------:R-:W-:Y:S01]  /*0740*/  STS.128 [R75+0x5000], R24 ;  /* 0x005000184b007388 */ /* 0x000fe20000000c00 */
[----:B-1----:R-:W-:Y:S02]  /*0750*/  SHF.L.U32 R8, R78, 0x3, RZ ;  /* 0x000000034e087819 */ /* 0x002fe400000006ff */
[----:B------:R-:W-:Y:S01]  /*0760*/  LEA.HI R5, R5, R74, RZ, 0x2 ;  /* 0x0000004a05057211 */ /* 0x000fe200078f10ff */
[----:B------:R-:W-:Y:S01]  /*0770*/  STS.128 [R75+0x6000], R28 ;  /* 0x0060001c4b007388 */ /* 0x000fe20000000c00 */
[----:B--2---:R-:W-:Y:S01]  /*0780*/  IMAD.SHL.U32 R13, R4, 0x200, RZ ;  /* 0x00000200040d7824 */ /* 0x004fe200078e00ff */
[----:B------:R-:W-:Y:S01]  /*0790*/  LOP3.LUT R12, R83, 0x8, R8, 0xf8, !PT ;  /* 0x00000008530c7812 */ /* 0x000fe200078ef808 */
[----:B------:R-:W-:Y:S01]  /*07a0*/  IMAD.IADD R14, R2, 0x1, -R77 ;  /* 0x00000001020e7824 */ /* 0x000fe200078e0a4d */
[----:B------:R0:W-:Y:S01]  /*07b0*/  STS.128 [R75+0x7000], R32 ;  /* 0x007000204b007388 */ /* 0x0001e20000000c00 */
[----:B------:R-:W-:-:S02]  /*07c0*/  SHF.R.U32.HI R83, RZ, 0x3, R83 ;  /* 0x00000003ff537819 */ /* 0x000fc40000011653 */
[----:B------:R-:W-:Y:S01]  /*07d0*/  LOP3.LUT R13, R13, 0x7ffffc00, RZ, 0xc0, !PT ;  /* 0x7ffffc000d0d7812 */ /* 0x000fe200078ec0ff */
[----:B------:R-:W-:Y:S01]  /*07e0*/  STS.128 [R75+0x8000], R36 ;  /* 0x008000244b007388 */ /* 0x000fe20000000c00 */
[----:B------:R-:W-:Y:S02]  /*07f0*/  LOP3.LUT R83, R12, R83, RZ, 0x3c, !PT ;  /* 0x000000530c537212 */ /* 0x000fe400078e3cff */
[C---:B------:R-:W-:Y:S01]  /*0800*/  SHF.L.U32 R10, R5.reuse, 0x4, RZ ;  /* 0x00000004050a7819 */ /* 0x040fe200000006ff */
[----:B------:R-:W-:Y:S01]  /*0810*/  STS.128 [R75+0x9000], R40 ;  /* 0x009000284b007388 */ /* 0x000fe20000000c00 */
[----:B------:R-:W-:Y:S01]  /*0820*/  IMAD R12, R14, 0x10, R13 ;  /* 0x000000100e0c7824 */ /* 0x000fe200078e020d */
[----:B------:R-:W-:Y:S02]  /*0830*/  LOP3.LUT R5, R5, 0x7fffffc, RZ, 0xc0, !PT ;  /* 0x07fffffc05057812 */ /* 0x000fe400078ec0ff */
[----:B------:R-:W-:Y:S01]  /*0840*/  STS.128 [R75+0xa000], R44 ;  /* 0x00a0002c4b007388 */ /* 0x000fe20000000c00 */
[----:B------:R-:W-:Y:S01]  /*0850*/  SHF.R.U32.HI R11, RZ, 0x3, R76 ;  /* 0x00000003ff0b7819 */ /* 0x000fe2000001164c */
[----:B------:R-:W-:Y:S01]  /*0860*/  IMAD.IADD R12, R12, 0x1, R83 ;  /* 0x000000010c0c7824 */ /* 0x000fe200078e0253 */
[----:B------:R-:W-:Y:S01]  /*0870*/  LOP3.LUT R10, R10, 0x40, RZ, 0xc0, !PT ;  /* 0x000000400a0a7812 */ /* 0x000fe200078ec0ff */
[----:B------:R-:W-:Y:S01]  /*0880*/  STS.128 [R75+0xb000], R48 ;  /* 0x00b000304b007388 */ /* 0x000fe20000000c00 */
[----:B------:R-:W-:-:S02]  /*0890*/  IMAD.IADD R74, R74, 0x1, -R5 ;  /* 0x000000014a4a7824 */ /* 0x000fc400078e0a05 */
[----:B------:R-:W-:Y:S01]  /*08a0*/  LOP3.LUT R11, R10, 0x8, R11, 0xf8, !PT ;  /* 0x000000080a0b7812 */ /* 0x000fe200078ef80b */
[----:B------:R-:W-:Y:S01]  /*08b0*/  STS.128 [R75+0xc000], R52 ;  /* 0x00c000344b007388 */ /* 0x000fe20000000c00 */
[----:B------:R-:W-:Y:S02]  /*08c0*/  SHF.R.U32.HI R10, RZ, 0x3, R10 ;  /* 0x00000003ff0a7819 */ /* 0x000fe4000001160a */
[----:B------:R-:W-:Y:S01]  /*08d0*/  LEA R73, R74, R73, 0x3 ;  /* 0x000000494a497211 */ /* 0x000fe200078e18ff */
[----:B------:R-:W-:Y:S01]  /*08e0*/  STS.128 [R75+0xd000], R56 ;  /* 0x00d000384b007388 */ /* 0x000fe20000000c00 */
[----:B0-----:R-:W-:Y:S02]  /*08f0*/  LOP3.LUT R34, R11, R10, RZ, 0x3c, !PT ;  /* 0x0000000a0b227212 */ /* 0x001fe400078e3cff */
[----:B------:R-:W-:Y:S01]  /*0900*/  CS2R R10, SRZ ;  /* 0x00000000000a7805 */ /* 0x000fe2000001ff00 */
[----:B------:R-:W-:Y:S01]  /*0910*/  STS.128 [R75+0xe000], R60 ;  /* 0x00e0003c4b007388 */ /* 0x000fe20000000c00 */
[--C-:B------:R-:W-:Y:S01]  /*0920*/  @P0 IMAD.MOV.U32 R10, RZ, RZ, R72.reuse ;  /* 0x000000ffff0a0224 */ /* 0x100fe200078e0048 */
[----:B------:R-:W-:-:S02]  /*0930*/  @P0 SHF.R.S32.HI R11, RZ, 0x1f, R72 ;  /* 0x0000001fff0b0819 */ /* 0x000fc40000011448 */
[----:B------:R-:W-:Y:S01]  /*0940*/  STS.128 [R75+0xf000], R64 ;  /* 0x00f000404b007388 */ /* 0x000fe20000000c00 */
[----:B------:R-:W-:Y:S01]  /*0950*/  BAR.SYNC.DEFER_BLOCKING 0x0 ;  /* 0x0000000000007b1d */ /* 0x000fe20000010000 */
[----:B------:R-:W-:-:S04]  /*0960*/  IADD3 R10, P1, R2, R10, RZ ;  /* 0x0000000a020a7210 */ /* 0x000fc80007f3e0ff */
[----:B------:R-:W-:Y:S01]  /*0970*/  LEA.HI.X.SX32 R11, R2, R11, 0x1, P1 ;  /* 0x0000000b020b7211 */ /* 0x000fe200008f0eff */
[----:B------:R-:W0:Y:S04]  /*0980*/  LDS R4, [R71+UR4] ;  /* 0x0000000447047984 */ /* 0x000e280008000800 */
[----:B------:R-:W1:Y:S04]  /*0990*/  LDS R6, [R71+UR4+0x400] ;  /* 0x0004000447067984 */ /* 0x000e680008000800 */
[----:B------:R-:W2:Y:S04]  /*09a0*/  LDS R7, [R71+UR4+0x800] ;  /* 0x0008000447077984 */ /* 0x000ea80008000800 */
[----:B------:R-:W3:Y:S04]  /*09b0*/  LDS R9, [R71+UR4+0xc00] ;  /* 0x000c000447097984 */ /* 0x000ee80008000800 */
[----:B------:R-:W4:Y:S04]  /*09c0*/  LDS R13, [R71+UR4+0x1000] ;  /* 0x00100004470d7984 */ /* 0x000f280008000800 */
[----:B------:R-:W5:Y:S04]  /*09d0*/  LDS R18, [R71+UR4+0x2000] ;  /* 0x0020000447127984 */ /* 0x000f680008000800 */
[----:B------:R-:W5:Y:S04]  /*09e0*/  LDS R19, [R71+UR4+0x2400] ;  /* 0x0024000447137984 */ /* 0x000f680008000800 */
[----:B------:R-:W5:Y:S04]  /*09f0*/  LDS R16, [R71+UR4+0x1800] ;  /* 0x0018000447107984 */ /* 0x000f680008000800 */
[----:B------:R-:W5:Y:S04]  /*0a00*/  LDS R15, [R71+UR4+0x1400] ;  /* 0x00140004470f7984 */ /* 0x000f680008000800 */
[----:B------:R-:W5:Y:S04]  /*0a10*/  LDS R17, [R71+UR4+0x1c00] ;  /* 0x001c000447117984 */ /* 0x000f680008000800 */
[----:B------:R-:W5:Y:S01]  /*0a20*/  LDS R20, [R71+UR4+0x2800] ;  /* 0x0028000447147984 */ /* 0x000f620008000800 */
[----:B0-----:R-:W-:Y:S01]  /*0a30*/  FMUL.FTZ R5, R4, UR5 ;  /* 0x0000000504057c20 */ /* 0x001fe20008410000 */
[----:B------:R-:W-:-:S02]  /*0a40*/  LEA R4, R73, R34, 0x1 ;  /* 0x0000002249047211 */ /* 0x000fc400078e08ff */
[----:B------:R-:W0:Y:S01]  /*0a50*/  LDS R21, [R71+UR4+0x2c00] ;  /* 0x002c000447157984 */ /* 0x000e220008000800 */
[----:B-1----:R-:W-:-:S03]  /*0a60*/  FMUL.FTZ R6, R6, UR5 ;  /* 0x0000000506067c20 */ /* 0x002fc60008410000 */
[----:B------:R-:W1:Y:S01]  /*0a70*/  LDS R26, [R71+UR4+0x4000] ;  /* 0x00400004471a7984 */ /* 0x000e620008000800 */
[----:B--2---:R-:W-:Y:S01]  /*0a80*/  FMUL.FTZ R7, R7, UR5 ;  /* 0x0000000507077c20 */ /* 0x004fe20008410000 */
[----:B------:R-:W-:Y:S02]  /*0a90*/  F2FP.F16.F32.PACK_AB R5, R6, R5 ;  /* 0x000000050605723e */ /* 0x000fe400000000ff */
[----:B------:R-:W2:Y:S01]  /*0aa0*/  LDS R27, [R71+UR4+0x4400] ;  /* 0x00440004471b7984 */ /* 0x000ea20008000800 */
[----:B---3--:R-:W-:-:S03]  /*0ab0*/  FMUL.FTZ R14, R9, UR5 ;  /* 0x00000005090e7c20 */ /* 0x008fc60008410000 */
[----:B------:R-:W3:Y:S02]  /*0ac0*/  LDS R28, [R71+UR4+0x4800] ;  /* 0x00480004471c7984 */ /* 0x000ee40008000800 */
[----:B------:R-:W-:Y:S01]  /*0ad0*/  F2FP.F16.F32.PACK_AB R6, R14, R7 ;  /* 0x000000070e06723e */ /* 0x000fe200000000ff */
[----:B----4-:R-:W-:Y:S01]  /*0ae0*/  FMUL.FTZ R7, R13, UR5 ;  /* 0x000000050d077c20 */ /* 0x010fe20008410000 */
[----:B------:R-:W4:Y:S01]  /*0af0*/  LDS R29, [R71+UR4+0x4c00] ;  /* 0x004c0004471d7984 */ /* 0x000f220008000800 */
[----:B-----5:R-:W-:-:S03]  /*0b00*/  FMUL.FTZ R13, R18, UR5 ;  /* 0x00000005120d7c20 */ /* 0x020fc60008410000 */
[----:B------:R-:W5:Y:S01]  /*0b10*/  LDS R31, [R71+UR4+0x5400] ;  /* 0x00540004471f7984 */ /* 0x000f620008000800 */
[----:B------:R-:W-:-:S03]  /*0b20*/  FMUL.FTZ R18, R19, UR5 ;  /* 0x0000000513127c20 */ /* 0x000fc60008410000 */
[----:B------:R-:W5:Y:S01]  /*0b30*/  LDS R22, [R71+UR4+0x3000] ;  /* 0x0030000447167984 */ /* 0x000f620008000800 */
[----:B------:R-:W-:Y:S01]  /*0b40*/  FMUL.FTZ R9, R16, UR5 ;  /* 0x0000000510097c20 */ /* 0x000fe20008410000 */
[----:B------:R-:W-:Y:S02]  /*0b50*/  F2FP.F16.F32.PACK_AB R13, R18, R13 ;  /* 0x0000000d120d723e */ /* 0x000fe400000000ff */
[----:B------:R-:W5:Y:S01]  /*0b60*/  LDS R23, [R71+UR4+0x3400] ;  /* 0x0034000447177984 */ /* 0x000f620008000800 */
[----:B------:R-:W-:-:S03]  /*0b70*/  FMUL.FTZ R14, R15, UR5 ;  /* 0x000000050f0e7c20 */ /* 0x000fc60008410000 */
[----:B------:R-:W5:Y:S01]  /*0b80*/  LDS R34, [R71+UR4+0x6000] ;  /* 0x0060000447227984 */ /* 0x000f620008000800 */
[----:B------:R-:W-:Y:S01]  /*0b90*/  FMUL.FTZ R16, R17, UR5 ;  /* 0x0000000511107c20 */ /* 0x000fe20008410000 */
[----:B------:R-:W-:Y:S02]  /*0ba0*/  F2FP.F16.F32.PACK_AB R7, R14, R7 ;  /* 0x000000070e07723e */ /* 0x000fe400000000ff */
[----:B------:R-:W5:Y:S01]  /*0bb0*/  LDS R35, [R71+UR4+0x6400] ;  /* 0x0064000447237984 */ /* 0x000f620008000800 */
[----:B------:R-:W-:Y:S01]  /*0bc0*/  FMUL.FTZ R20, R20, UR5 ;  /* 0x0000000514147c20 */ /* 0x000fe20008410000 */
[----:B------:R-:W-:Y:S02]  /*0bd0*/  F2FP.F16.F32.PACK_AB R9, R16, R9 ;  /* 0x000000091009723e */ /* 0x000fe400000000ff */
[----:B------:R-:W5:Y:S01]  /*0be0*/  LDS R36, [R71+UR4+0x6800] ;  /* 0x0068000447247984 */ /* 0x000f620008000800 */
[----:B0-----:R-:W-:-:S03]  /*0bf0*/  FMUL.FTZ R21, R21, UR5 ;  /* 0x0000000515157c20 */ /* 0x001fc60008410000 */
[----:B------:R-:W0:Y:S01]  /*0c00*/  LDS R37, [R71+UR4+0x6c00] ;  /* 0x006c000447257984 */ /* 0x000e220008000800 */
[----:B-1----:R-:W-:Y:S01]  /*0c10*/  FMUL.FTZ R17, R26, UR5 ;  /* 0x000000051a117c20 */ /* 0x002fe20008410000 */
[----:B------:R-:W-:Y:S02]  /*0c20*/  F2FP.F16.F32.PACK_AB R14, R21, R20 ;  /* 0x00000014150e723e */ /* 0x000fe400000000ff */
[----:B------:R-:W1:Y:S01]  /*0c30*/  LDS R24, [R71+UR4+0x3800] ;  /* 0x0038000447187984 */ /* 0x000e620008000800 */
[----:B--2---:R-:W-:-:S03]  /*0c40*/  FMUL.FTZ R18, R27, UR5 ;  /* 0x000000051b127c20 */ /* 0x004fc60008410000 */
[----:B------:R-:W2:Y:S01]  /*0c50*/  LDS R38, [R71+UR4+0x7000] ;  /* 0x0070000447267984 */ /* 0x000ea20008000800 */
[----:B---3--:R-:W-:Y:S01]  /*0c60*/  FMUL.FTZ R28, R28, UR5 ;  /* 0x000000051c1c7c20 */ /* 0x008fe20008410000 */
[----:B------:R-:W-:Y:S02]  /*0c70*/  F2FP.F16.F32.PACK_AB R17, R18, R17 ;  /* 0x000000111211723e */ /* 0x000fe400000000ff */
[----:B------:R-:W3:Y:S01]  /*0c80*/  LDS R39, [R71+UR4+0x7400] ;  /* 0x0074000447277984 */ /* 0x000ee20008000800 */
[----:B----4-:R-:W-:-:S03]  /*0c90*/  FMUL.FTZ R29, R29, UR5 ;  /* 0x000000051d1d7c20 */ /* 0x010fc60008410000 */
[----:B------:R-:W4:Y:S01]  /*0ca0*/  LDS R30, [R71+UR4+0x5000] ;  /* 0x00500004471e7984 */ /* 0x000f220008000800 */
[----:B-----5:R-:W-:Y:S01]  /*0cb0*/  FMUL.FTZ R20, R31, UR5 ;  /* 0x000000051f147c20 */ /* 0x020fe20008410000 */
[----:B------:R-:W-:Y:S02]  /*0cc0*/  F2FP.F16.F32.PACK_AB R18, R29, R28 ;  /* 0x0000001c1d12723e */ /* 0x000fe400000000ff */
[----:B------:R-:W5:Y:S01]  /*0cd0*/  LDS R25, [R71+UR4+0x3c00] ;  /* 0x003c000447197984 */ /* 0x000f620008000800 */
[----:B------:R-:W-:-:S03]  /*0ce0*/  FMUL.FTZ R15, R22, UR5 ;  /* 0x00000005160f7c20 */ /* 0x000fc60008410000 */
        /* <DEDUP_REMOVED lines=11> */
[----:B0-----:R-:W-:-:S03]  /*0da0*/  FMUL.FTZ R37, R37, UR5 ;  /* 0x0000000525257c20 */ /* 0x001fc60008410000 */
[----:B------:R-:W0:Y:S01]  /*0db0*/  LDS R31, [R71+UR4+0x8800] ;  /* 0x00880004471f7984 */ /* 0x000e220008000800 */
[----:B-1----:R-:W-:Y:S01]  /*0dc0*/  FMUL.FTZ R16, R24, UR5 ;  /* 0x0000000518107c20 */ /* 0x002fe20008410000 */
[----:B------:R-:W-:Y:S01]  /*0dd0*/  F2FP.F16.F32.PACK_AB R22, R37, R36 ;  /* 0x000000242516723e */ /* 0x000fe200000000ff */
[----:B--2---:R-:W-:Y:S01]  /*0de0*/  FMUL.FTZ R23, R38, UR5 ;  /* 0x0000000526177c20 */ /* 0x004fe20008410000 */
[----:B------:R-:W1:Y:S01]  /*0df0*/  LDS R36, [R71+UR4+0xb800] ;  /* 0x00b8000447247984 */ /* 0x000e620008000800 */
[----:B---3--:R-:W-:-:S03]  /*0e00*/  FMUL.FTZ R24, R39, UR5 ;  /* 0x0000000527187c20 */ /* 0x008fc60008410000 */
[----:B------:R-:W2:Y:S01]  /*0e10*/  LDS R51, [R71+UR4+0xbc00] ;  /* 0x00bc000447337984 */ /* 0x000ea20008000800 */
[----:B----4-:R-:W-:Y:S01]  /*0e20*/  FMUL.FTZ R19, R30, UR5 ;  /* 0x000000051e137c20 */ /* 0x010fe20008410000 */
[----:B------:R-:W-:Y:S02]  /*0e30*/  F2FP.F16.F32.PACK_AB R23, R24, R23 ;  /* 0x000000171817723e */ /* 0x000fe400000000ff */
[----:B------:R-:W3:Y:S01]  /*0e40*/  LDS R56, [R71+UR4+0xd400] ;  /* 0x00d4000447387984 */ /* 0x000ee20008000800 */
[----:B-----5:R-:W-:Y:S01]  /*0e50*/  FMUL.FTZ R25, R25, UR5 ;  /* 0x0000000519197c20 */ /* 0x020fe20008410000 */
[----:B------:R-:W-:Y:S02]  /*0e60*/  F2FP.F16.F32.PACK_AB R19, R20, R19 ;  /* 0x000000131413723e */ /* 0x000fe400000000ff */
[----:B------:R-:W4:Y:S01]  /*0e70*/  LDS R41, [R71+UR4+0x7c00] ;  /* 0x007c000447297984 */ /* 0x000f220008000800 */
[----:B------:R-:W-:Y:S01]  /*0e80*/  FMUL.FTZ R32, R32, UR5 ;  /* 0x0000000520207c20 */ /* 0x000fe20008410000 */
[----:B------:R-:W-:-:S02]  /*0e90*/  F2FP.F16.F32.PACK_AB R16, R25, R16 ;  /* 0x000000101910723e */ /* 0x000fc400000000ff */
        /* <DEDUP_REMOVED lines=8> */
[----:B------:R-:W-:-:S03]  /*0f20*/  FMUL.FTZ R35, R29, UR5 ;  /* 0x000000051d237c20 */ /* 0x000fc60008410000 */
[----:B------:R-:W5:Y:S01]  /*0f30*/  LDS R45, [R71+UR4+0x9800] ;  /* 0x00980004472d7984 */ /* 0x000f620008000800 */
[----:B0-----:R-:W-:Y:S01]  /*0f40*/  FMUL.FTZ R34, R31, UR5 ;  /* 0x000000051f227c20 */ /* 0x001fe20008410000 */
[----:B------:R-:W-:Y:S02]  /*0f50*/  F2FP.F16.F32.PACK_AB R30, R35, R30 ;  /* 0x0000001e231e723e */ /* 0x000fe400000000ff */
[----:B------:R-:W0:Y:S01]  /*0f60*/  LDS R46, [R71+UR4+0x9c00] ;  /* 0x009c0004472e7984 */ /* 0x000e220008000800 */
[----:B-1----:R-:W-:-:S03]  /*0f70*/  FMUL.FTZ R36, R36, UR5 ;  /* 0x0000000524247c20 */ /* 0x002fc60008410000 */
[----:B------:R-:W1:Y:S01]  /*0f80*/  LDS R47, [R71+UR4+0xa000] ;  /* 0x00a00004472f7984 */ /* 0x000e620008000800 */
[----:B--2---:R-:W-:-:S03]  /*0f90*/  FMUL.FTZ R51, R51, UR5 ;  /* 0x0000000533337c20 */ /* 0x004fc60008410000 */
[----:B------:R-:W2:Y:S04]  /*0fa0*/  LDS R48, [R71+UR4+0xa400] ;  /* 0x00a4000447307984 */ /* 0x000ea80008000800 */
        /* <DEDUP_REMOVED lines=20> */
[----:B0-----:R-:W-:Y:S01]  /*10f0*/  FMUL.FTZ R46, R46, UR5 ;  /* 0x000000052e2e7c20 */ /* 0x001fe20008410000 */
[----:B------:R-:W-:-:S02]  /*1100*/  LEA R40, R4, UR4, 0x1 ;  /* 0x0000000404287c11 */ /* 0x000fc4000f8e08ff */
[----:B------:R-:W0:Y:S01]  /*1110*/  LDS R57, [R71+UR4+0xd800] ;  /* 0x00d8000447397984 */ /* 0x000e220008000800 */
[----:B-1----:R-:W-:Y:S01]  /*1120*/  FMUL.FTZ R47, R47, UR5 ;  /* 0x000000052f2f7c20 */ /* 0x002fe20008410000 */
[----:B------:R-:W-:Y:S02]  /*1130*/  F2FP.F16.F32.PACK_AB R45, R46, R45 ;  /* 0x0000002d2e2d723e */ /* 0x000fe400000000ff */
[----:B------:R-:W1:Y:S01]  /*1140*/  LDS R58, [R71+UR4+0xdc00] ;  /* 0x00dc0004473a7984 */ /* 0x000e620008000800 */
[----:B--2---:R-:W-:-:S03]  /*1150*/  FMUL.FTZ R48, R48, UR5 ;  /* 0x0000000530307c20 */ /* 0x004fc60008410000 */
[----:B------:R-:W2:Y:S01]  /*1160*/  LDS R33, [R71+UR4+0xe000] ;  /* 0x00e0000447217984 */ /* 0x000ea20008000800 */
[----:B------:R-:W-:Y:S01]  /*1170*/  FMUL.FTZ R49, R49, UR5 ;  /* 0x0000000531317c20 */ /* 0x000fe20008410000 */
[----:B------:R-:W-:Y:S02]  /*1180*/  F2FP.F16.F32.PACK_AB R47, R48, R47 ;  /* 0x0000002f302f723e */ /* 0x000fe400000000ff */
[----:B------:R-:W2:Y:S01]  /*1190*/  LDS R32, [R71+UR4+0xe400] ;  /* 0x00e4000447207984 */ /* 0x000ea20008000800 */
[----:B---3--:R-:W-:-:S03]  /*11a0*/  FMUL.FTZ R50, R50, UR5 ;  /* 0x0000000532327c20 */ /* 0x008fc60008410000 */
[----:B------:R-:W3:Y:S01]  /*11b0*/  LDS R27, [R71+UR4+0xe800] ;  /* 0x00e80004471b7984 */ /* 0x000ee20008000800 */
[----:B----4-:R-:W-:Y:S01]  /*11c0*/  FMUL.FTZ R38, R38, UR5 ;  /* 0x0000000526267c20 */ /* 0x010fe20008410000 */
[----:B------:R-:W-:Y:S02]  /*11d0*/  F2FP.F16.F32.PACK_AB R49, R50, R49 ;  /* 0x000000313231723e */ /* 0x000fe400000000ff */
[----:B------:R-:W4:Y:S01]  /*11e0*/  LDS R26, [R71+UR4+0xec00] ;  /* 0x00ec0004471a7984 */ /* 0x000f220008000800 */
[----:B-----5:R-:W-:-:S03]  /*11f0*/  FMUL.FTZ R39, R39, UR5 ;  /* 0x0000000527277c20 */ /* 0x020fc60008410000 */
        /* <DEDUP_REMOVED lines=10> */
[----:B0-----:R-:W-:Y:S02]  /*12a0*/  FMUL.FTZ R57, R57, UR5 ;  /* 0x0000000539397c20 */ /* 0x001fe40008410000 */
[----:B------:R-:W-:Y:S02]  /*12b0*/  STS [R40+0x10000], R5 ;  /* 0x0100000528007388 */ /* 0x000fe40000000800 */
[----:B------:R-:W-:Y:S01]  /*12c0*/  F2FP.F16.F32.PACK_AB R54, R55, R54 ;  /* 0x000000363736723e */ /* 0x000fe200000000ff */
[----:B-1----:R-:W-:Y:S01]  /*12d0*/  FMUL.FTZ R58, R58, UR5 ;  /* 0x000000053a3a7c20 */ /* 0x002fe20008410000 */
[----:B------:R-:W-:Y:S01]  /*12e0*/  STS [R40+0x10100], R6 ;  /* 0x0101000628007388 */ /* 0x000fe20000000800 */
[----:B--2---:R-:W-:-:S03]  /*12f0*/  FMUL.FTZ R33, R33, UR5 ;  /* 0x0000000521217c20 */ /* 0x004fc60008410000 */
[----:B------:R-:W-:Y:S01]  /*1300*/  F2FP.F16.F32.PACK_AB R57, R58, R57 ;  /* 0x000000393a39723e */ /* 0x000fe200000000ff */
[----:B------:R0:W-:Y:S01]  /*1310*/  STS [R40+0x11000], R13 ;  /* 0x0110000d28007388 */ /* 0x0001e20000000800 */
[----:B------:R-:W-:-:S03]  /*1320*/  FMUL.FTZ R32, R32, UR5 ;  /* 0x0000000520207c20 */ /* 0x000fc60008410000 */
[----:B------:R-:W-:Y:S01]  /*1330*/  STS [R40+0x11100], R14 ;  /* 0x0111000e28007388 */ /* 0x000fe20000000800 */
[----:B---3--:R-:W-:Y:S01]  /*1340*/  FMUL.FTZ R27, R27, UR5 ;  /* 0x000000051b1b7c20 */ /* 0x008fe20008410000 */
[----:B------:R-:W-:Y:S02]  /*1350*/  F2FP.F16.F32.PACK_AB R32, R32, R33 ;  /* 0x000000212020723e */ /* 0x000fe400000000ff */
[----:B------:R-:W-:Y:S01]  /*1360*/  STS [R40+0x10400], R7 ;  /* 0x0104000728007388 */ /* 0x000fe20000000800 */
[----:B----4-:R-:W-:Y:S01]  /*1370*/  FMUL.FTZ R26, R26, UR5 ;  /* 0x000000051a1a7c20 */ /* 0x010fe20008410000 */
[----:B0-----:R-:W-:Y:S02]  /*1380*/  LEA R13, R12, UR4, 0x1 ;  /* 0x000000040c0d7c11 */ /* 0x001fe4000f8e08ff */
[----:B------:R0:W-:Y:S01]  /*1390*/  STS [R40+0x10500], R9 ;  /* 0x0105000928007388 */ /* 0x0001e20000000800 */
[----:B------:R-:W-:Y:S01]  /*13a0*/  UIADD3 UR4, UR4, 0x10000, URZ ;  /* 0x0001000004047890 */ /* 0x000fe2000fffe03f */
[----:B-----5:R-:W-:Y:S01]  /*13b0*/  FMUL.FTZ R25, R25, UR5 ;  /* 0x0000000519197c20 */ /* 0x020fe20008410000 */
[----:B------:R-:W-:Y:S01]  /*13c0*/  F2FP.F16.F32.PACK_AB R26, R26, R27 ;  /* 0x0000001b1a1a723e */ /* 0x000fe200000000ff */
[----:B------:R-:W-:Y:S01]  /*13d0*/  STS [R40+0x11400], R15 ;  /* 0x0114000f28007388 */ /* 0x000fe20000000800 */
[----:B------:R-:W-:-:S03]  /*13e0*/  FMUL.FTZ R36, R31, UR5 ;  /* 0x000000051f247c20 */ /* 0x000fc60008410000 */
[----:B------:R1:W-:Y:S01]  /*13f0*/  STS [R40+0x11500], R16 ;  /* 0x0115001028007388 */ /* 0x0003e20000000800 */
[----:B------:R-:W-:Y:S01]  /*1400*/  FMUL.FTZ R29, R29, UR5 ;  /* 0x000000051d1d7c20 */ /* 0x000fe20008410000 */
[----:B------:R-:W-:Y:S02]  /*1410*/  F2FP.F16.F32.PACK_AB R25, R36, R25 ;  /* 0x000000192419723e */ /* 0x000fe400000000ff */
[----:B------:R-:W-:Y:S01]  /*1420*/  STS [R40+0x12000], R17 ;  /* 0x0120001128007388 */ /* 0x000fe20000000800 */
[----:B------:R-:W2:Y:S01]  /*1430*/  LDC.64 R36, c[0x0][0x258] ;  /* 0x00009600ff247b82 */ /* 0x000ea20000000a00 */
[----:B------:R-:W-:Y:S01]  /*1440*/  FMUL.FTZ R28, R28, UR5 ;  /* 0x000000051c1c7c20 */ /* 0x000fe20008410000 */
[----:B------:R-:W-:Y:S01]  /*1450*/  ULDC UR5, c[0x0][0x244] ;  /* 0x0000910000057ab9 */ /* 0x000fe20000000800 */
[----:B------:R-:W-:Y:S01]  /*1460*/  STS [R40+0x12100], R18 ;  /* 0x0121001228007388 */ /* 0x000fe20000000800 */
[----:B0-----:R-:W-:Y:S02]  /*1470*/  SHF.R.S32.HI R9, RZ, 0x1f, R8 ;  /* 0x0000001fff097819 */ /* 0x001fe40000011408 */
[----:B------:R-:W-:Y:S01]  /*1480*/  F2FP.F16.F32.PACK_AB R28, R29, R28 ;  /* 0x0000001c1d1c723e */ /* 0x000fe200000000ff */
[----:B------:R0:W-:Y:S01]  /*1490*/  STS [R40+0x13000], R21 ;  /* 0x0130001528007388 */ /* 0x0001e20000000800 */
[----:B------:R-:W-:-:S02]  /*14a0*/  ISETP.GE.AND P0, PT, R8, UR5, PT ;  /* 0x0000000508007c0c */ /* 0x000fc4000bf06270 */
[----:B-1----:R-:W-:Y:S01]  /*14b0*/  LEA R16, R12, UR4, 0x1 ;  /* 0x000000040c107c11 */ /* 0x002fe2000f8e08ff */
[----:B------:R-:W-:Y:S04]  /*14c0*/  STS [R40+0x13100], R22 ;  /* 0x0131001628007388 */ /* 0x000fe80000000800 */
[----:B------:R-:W-:Y:S01]  /*14d0*/  STS [R40+0x12400], R19 ;  /* 0x0124001328007388 */ /* 0x000fe20000000800 */
[----:B0-----:R-:W-:Y:S01]  /*14e0*/  VIADDMNMX R21, R3, -R0, 0x40, PT ;  /* 0x0000004003157446 */ /* 0x001fe20003800900 */
[C---:B------:R-:W-:Y:S02]  /*14f0*/  VIADD R0, R2.reuse, 0x8 ;  /* 0x0000000802007836 */ /* 0x040fe40000000000 */
[----:B------:R0:W-:Y:S01]  /*1500*/  STS [R40+0x12500], R20 ;  /* 0x0125001428007388 */ /* 0x0001e20000000800 */
[----:B------:R-:W-:-:S02]  /*1510*/  IADD3 R3, R2, 0x18, RZ ;  /* 0x0000001802037810 */ /* 0x000fc40007ffe0ff */
[-C--:B------:R-:W-:Y:S01]  /*1520*/  ISETP.GE.OR P1, PT, R2, R21.reuse, P0 ;  /* 0x000000150200720c */ /* 0x080fe20000726670 */
[----:B------:R1:W-:Y:S01]  /*1530*/  STS [R40+0x13400], R23 ;  /* 0x0134001728007388 */ /* 0x0003e20000000800 */
[----:B--2---:R-:W-:Y:S01]  /*1540*/  IMAD R14, R36, UR9, RZ ;  /* 0x00000009240e7c24 */ /* 0x004fe2000f8e02ff */
[-C--:B------:R-:W-:Y:S01]  /*1550*/  ISETP.GE.OR P6, PT, R0, R21.reuse, P0 ;  /* 0x000000150000720c */ /* 0x080fe200007c6670 */
[----:B------:R-:W-:Y:S01]  /*1560*/  IMAD.WIDE.U32 R8, R36, UR8, R8 ;  /* 0x0000000824087c25 */ /* 0x000fe2000f8e0008 */
[----:B------:R1:W-:Y:S01]  /*1570*/  STS [R40+0x13500], R24 ;  /* 0x0135001828007388 */ /* 0x0003e20000000800 */
[----:B------:R-:W-:Y:S02]  /*1580*/  ISETP.GE.OR P4, PT, R3, R21, P0 ;  /* 0x000000150300720c */ /* 0x000fe40000786670 */
[----:B------:R-:W-:Y:S01]  /*1590*/  IMAD R15, R37, UR8, R14 ;  /* 0x00000008250f7c24 */ /* 0x000fe2000f8e020e */
[----:B------:R1:W-:Y:S01]  /*15a0*/  STS [R40+0x14000], R30 ;  /* 0x0140001e28007388 */ /* 0x0003e20000000800 */
[C---:B------:R-:W-:Y:S01]  /*15b0*/  VIADD R0, R2.reuse, 0x10 ;  /* 0x0000001002007836 */ /* 0x040fe20000000000 */
[----:B------:R-:W-:Y:S01]  /*15c0*/  ULDC.64 UR8, c[0x0][0x260] ;  /* 0x0000980000087ab9 */ /* 0x000fe20000000a00 */
[----:B------:R-:W-:Y:S01]  /*15d0*/  VIADD R3, R2, 0x28 ;  /* 0x0000002802037836 */ /* 0x000fe20000000000 */
[----:B------:R1:W-:Y:S01]  /*15e0*/  STS [R40+0x14100], R34 ;  /* 0x0141002228007388 */ /* 0x0003e20000000800 */
[----:B------:R-:W-:Y:S01]  /*15f0*/  IADD3 R9, R9, R15, RZ ;  /* 0x0000000f09097210 */ /* 0x000fe20007ffe0ff */
[----:B------:R-:W-:Y:S01]  /*1600*/  IMAD R70, R70, UR8, RZ ;  /* 0x0000000846467c24 */ /* 0x000fe2000f8e02ff */
[-C--:B------:R-:W-:Y:S01]  /*1610*/  ISETP.GE.OR P5, PT, R0, R21.reuse, P0 ;  /* 0x000000150000720c */ /* 0x080fe200007a6670 */
[----:B------:R1:W-:Y:S01]  /*1620*/  STS [R40+0x15000], R47 ;  /* 0x0150002f28007388 */ /* 0x0003e20000000800 */
[----:B------:R-:W-:Y:S01]  /*1630*/  VIADD R0, R2, 0x20 ;  /* 0x0000002002007836 */ /* 0x000fe20000000000 */
[-C--:B------:R-:W-:Y:S01]  /*1640*/  ISETP.GE.OR P2, PT, R3, R21.reuse, P0 ;  /* 0x000000150300720c */ /* 0x080fe20000746670 */
[C---:B------:R-:W-:Y:S01]  /*1650*/  IMAD R3, R69.reuse, UR9, R70 ;  /* 0x0000000945037c24 */ /* 0x040fe2000f8e0246 */
[----:B------:R1:W-:Y:S01]  /*1660*/  STS [R40+0x15100], R49 ;  /* 0x0151003128007388 */ /* 0x0003e20000000800 */
[----:B------:R-:W-:Y:S01]  /*1670*/  IMAD.WIDE.U32 R8, R69, UR8, R8 ;  /* 0x0000000845087c25 */ /* 0x000fe2000f8e0008 */
[----:B------:R-:W-:-:S02]  /*1680*/  ISETP.GE.OR P3, PT, R0, R21, P0 ;  /* 0x000000150000720c */ /* 0x000fc40000766670 */
[----:B------:R1:W-:Y:S01]  /*1690*/  STS [R40+0x14400], R43 ;  /* 0x0144002b28007388 */ /* 0x0003e20000000800 */
[----:B------:R-:W-:Y:S01]  /*16a0*/  IMAD.WIDE R68, R68, 0x40, R10 ;  /* 0x0000004044447825 */ /* 0x000fe200078e020a */
[----:B------:R-:W-:Y:S02]  /*16b0*/  IADD3 R3, R9, R3, RZ ;  /* 0x0000000309037210 */ /* 0x000fe40007ffe0ff */
[----:B------:R1:W-:Y:S01]  /*16c0*/  STS [R40+0x14500], R45 ;  /* 0x0145002d28007388 */ /* 0x0003e20000000800 */
[C---:B------:R-:W-:Y:S02]  /*16d0*/  VIADD R0, R2.reuse, 0x30 ;  /* 0x0000003002007836 */ /* 0x040fe40000000000 */
[----:B0-----:R-:W-:Y:S01]  /*16e0*/  VIADD R20, R2, 0x38 ;  /* 0x0000003802147836 */ /* 0x001fe20000000000 */
[----:B------:R1:W-:Y:S04]  /*16f0*/  STS [R40+0x15400], R38 ;  /* 0x0154002628007388 */ /* 0x0003e80000000800 */
        /* <DEDUP_REMOVED lines=8> */
[----:B------:R1:W-:Y:S01]  /*1780*/  STS [R40+0x17500], R28 ;  /* 0x0175001c28007388 */ /* 0x0003e20000000800 */
[----:B------:R-:W-:Y:S06]  /*1790*/  BAR.SYNC.DEFER_BLOCKING 0x0 ;  /* 0x0000000000007b1d */ /* 0x000fec0000010000 */
[----:B------:R1:W0:Y:S01]  /*17a0*/  LDS.128 R4, [R13+0x10700] ;  /* 0x010700000d047984 */ /* 0x0002220000000c00 */
[----:B------:R-:W-:Y:S05]  /*17b0*/  @P1 BRA `(.L_x_83) ;  /* 0x00000000002c1947 */ /* 0x000fea0003800000 */
[----:B------:R-:W2:Y:S01]  /*17c0*/  LDS.128 R16, [R16] ;  /* 0x0000000010107984 */ /* 0x000ea20000000c00 */
[----:B------:R-:W-:Y:S01]  /*17d0*/  ULDC.64 UR4, c[0x0][0x250] ;  /* 0x0000940000047ab9 */ /* 0x000fe20000000a00 */
[----:B------:R-:W-:Y:S02]  /*17e0*/  IMAD.MOV.U32 R2, RZ, RZ, R8 ;  /* 0x000000ffff027224 */ /* 0x000fe400078e0008 */
[----:B------:R-:W-:Y:S02]  /*17f0*/  IMAD R15, R69, UR4, RZ ;  /* 0x00000004450f7c24 */ /* 0x000fe4000f8e02ff */
[----:B------:R-:W-:-:S04]  /*1800*/  IMAD.WIDE.U32 R10, R68, UR4, R2 ;  /* 0x00000004440a7c25 */ /* 0x000fc8000f8e0002 */
[----:B------:R-:W-:Y:S01]  /*1810*/  IMAD R15, R68, UR5, R15 ;  /* 0x00000005440f7c24 */ /* 0x000fe2000f8e020f */
[----:B------:R-:W-:Y:S02]  /*1820*/  ULDC.64 UR4, c[0x0][0x238] ;  /* 0x00008e0000047ab9 */ /* 0x000fe40000000a00 */
[----:B------:R-:W-:Y:S01]  /*1830*/  LEA R14, P1, R10, UR4, 0x1 ;  /* 0x000000040a0e7c11 */ /* 0x000fe2000f8208ff */
[----:B------:R-:W-:-:S05]  /*1840*/  IMAD.IADD R11, R11, 0x1, R15 ;  /* 0x000000010b0b7824 */ /* 0x000fca00078e020f */
[----:B------:R-:W-:-:S05]  /*1850*/  LEA.HI.X R15, R10, UR5, R11, 0x1, P1 ;  /* 0x000000050a0f7c11 */ /* 0x000fca00088f0c0b */
[----:B--2---:R2:W-:Y:S02]  /*1860*/  STG.E.128 desc[UR6][R14.64], R16 ;  /* 0x000000100e007986 */ /* 0x0045e4000c101d06 */
.L_x_83:
[----:B------:R-:W-:Y:S05]  /*1870*/  BSYNC B0 ;  /* 0x0000000000007941 */ /* 0x000fea0003800000 */
.L_x_82:
[----:B--2---:R2:W3:Y:S01]  /*1880*/  LDS.128 R16, [R13+0x10100] ;  /* 0x010100000d107984 */ /* 0x0044e20000000c00 */
[----:B------:R-:W-:Y:S01]  /*1890*/  BSSY B0, `(.L_x_84) ;  /* 0x0000011000007945 */ /* 0x000fe20003800000 */
[-C--:B------:R-:W-:Y:S02]  /*18a0*/  ISETP.GE.OR P1, PT, R0, R21.reuse, P0 ;  /* 0x000000150000720c */ /* 0x080fe40000726670 */
[----:B------:R-:W-:Y:S01]  /*18b0*/  ISETP.GE.OR P0, PT, R20, R21, P0 ;  /* 0x000000151400720c */ /* 0x000fe20000706670 */
[----:B------:R-:W-:-:S12]  /*18c0*/  @P6 BRA `(.L_x_85) ;  /* 0x0000000000346947 */ /* 0x000fd80003800000 */
[----:B------:R-:W-:Y:S01]  /*18d0*/  IADD3 R15, P6, R68, 0x8, RZ ;  /* 0x00000008440f7810 */ /* 0x000fe20007fde0ff */
        /* <DEDUP_REMOVED lines=8> */
[----:B------:R-:W-:Y:S02]  /*1960*/  LEA R14, P6, R10, UR4, 0x1 ;  /* 0x000000040a0e7c11 */ /* 0x000fe4000f8c08ff */
[----:B------:R-:W-:-:S04]  /*1970*/  IADD3 R11, R11, R15, RZ ;  /* 0x0000000f0b0b7210 */ /* 0x000fc80007ffe0ff */
[----:B------:R-:W-:-:S05]  /*1980*/  LEA.HI.X R15, R10, UR5, R11, 0x1, P6 ;  /* 0x000000050a0f7c11 */ /* 0x000fca000b0f0c0b */
[----:B---3--:R4:W-:Y:S02]  /*1990*/  STG.E.128 desc[UR6][R14.64], R16 ;  /* 0x000000100e007986 */ /* 0x0089e4000c101d06 */
.L_x_85:
[----:B------:R-:W-:Y:S05]  /*19a0*/  BSYNC B0 ;  /* 0x0000000000007941 */ /* 0x000fea0003800000 */
.L_x_84:
[----:B---34-:R3:W4:Y:S01]  /*19b0*/  LDS.128 R16, [R13+0x10200] ;  /* 0x010200000d107984 */ /* 0x0187220000000c00 */
[----:B------:R-:W-:Y:S04]  /*19c0*/  BSSY B0, `(.L_x_86) ;  /* 0x000000f000007945 */ /* 0x000fe80003800000 */
[----:B------:R-:W-:Y:S05]  /*19d0*/  @P5 BRA `(.L_x_87) ;  /* 0x0000000000345947 */ /* 0x000fea0003800000 */
[----:B------:R-:W-:Y:S01]  /*19e0*/  IADD3 R15, P5, R68, 0x10, RZ ;  /* 0x00000010440f7810 */ /* 0x000fe20007fbe0ff */
[----:B------:R-:W-:Y:S01]  /*19f0*/  ULDC.64 UR4, c[0x0][0x250] ;  /* 0x0000940000047ab9 */ /* 0x000fe20000000a00 */
[----:B------:R-:W-:Y:S01]  /*1a00*/  MOV R11, R3 ;  /* 0x00000003000b7202 */ /* 0x000fe20000000f00 */
        /* <DEDUP_REMOVED lines=10> */
.L_x_87:
[----:B------:R-:W-:Y:S05]  /*1ab0*/  BSYNC B0 ;  /* 0x0000000000007941 */ /* 0x000fea0003800000 */
.L_x_86:
[----:B----4-:R4:W0:Y:S01]  /*1ac0*/  LDS.128 R16, [R13+0x10300] ;  /* 0x010300000d107984 */ /* 0x0108220000000c00 */
        /* <DEDUP_REMOVED lines=14> */
[----:B0-----:R0:W-:Y:S02]  /*1bb0*/  STG.E.128 desc[UR6][R14.64], R16 ;  /* 0x000000100e007986 */ /* 0x0011e4000c101d06 */
.L_x_89:
[----:B------:R-:W-:Y:S05]  /*1bc0*/  BSYNC B0 ;  /* 0x0000000000007941 */ /* 0x000fea0003800000 */
.L_x_88:
[----:B0-----:R0:W0:Y:S01]  /*1bd0*/  LDS.128 R16, [R13+0x10400] ;  /* 0x010400000d107984 */ /* 0x0010220000000c00 */
[----:B------:R-:W-:Y:S04]  /*1be0*/  BSSY B0, `(.L_x_90) ;  /* 0x000000f000007945 */ /* 0x000fe80003800000 */
[----:B------:R-:W-:Y:S05]  /*1bf0*/  @P3 BRA `(.L_x_91) ;  /* 0x0000000000343947 */ /* 0x000fea0003800000 */
        /* <DEDUP_REMOVED lines=12> */
[----:B0-----:R0:W-:Y:S02]  /*1cc0*/  STG.E.128 desc[UR6][R14.64], R16 ;  /* 0x000000100e007986 */ /* 0x0011e4000c101d06 */
.L_x_91:
[----:B------:R-:W-:Y:S05]  /*1cd0*/  BSYNC B0 ;  /* 0x0000000000007941 */ /* 0x000fea0003800000 */
.L_x_90:
[----:B0-----:R0:W0:Y:S01]  /*1ce0*/  LDS.128 R16, [R13+0x10500] ;  /* 0x010500000d107984 */ /* 0x0010220000000c00 */
        /* <DEDUP_REMOVED lines=15> */
.L_x_93:
[----:B------:R-:W-:Y:S05]  /*1de0*/  BSYNC B0 ;  /* 0x0000000000007941 */ /* 0x000fea0003800000 */
.L_x_92:
[----:B01234-:R-:W0:Y:S01]  /*1df0*/  LDS.128 R12, [R13+0x10600] ;  /* 0x010600000d0c7984 */ /* 0x01fe220000000c00 */
        /* <DEDUP_REMOVED lines=15> */
.L_x_95:
[----:B------:R-:W-:Y:S05]  /*1ef0*/  BSYNC B0 ;  /* 0x0000000000007941 */ /* 0x000fea0003800000 */
.L_x_94:
[----:B------:R-:W-:Y:S05]  /*1f00*/  @P0 EXIT ;  /* 0x000000000000094d */ /* 0x000fea0003800000 */
[----:B------:R-:W-:Y:S01]  /*1f10*/  IADD3 R9, P0, R68, 0x38, RZ ;  /* 0x0000003844097810 */ /* 0x000fe20007f1e0ff */
[----:B------:R-:W-:Y:S01]  /*1f20*/  ULDC.64 UR4, c[0x0][0x250] ;  /* 0x0000940000047ab9 */ /* 0x000fe20000000a00 */
[----:B------:R-:W-:Y:S02]  /*1f30*/  IMAD.MOV.U32 R2, RZ, RZ, R8 ;  /* 0x000000ffff027224 */ /* 0x000fe400078e0008 */
[----:B------:R-:W-:Y:S02]  /*1f40*/  IADD3.X R68, RZ, R69, RZ, P0, !PT ;  /* 0x00000045ff447210 */ /* 0x000fe400007fe4ff */
[----:B------:R-:W-:-:S04]  /*1f50*/  IMAD.WIDE.U32 R2, R9, UR4, R2 ;  /* 0x0000000409027c25 */ /* 0x000fc8000f8e0002 */
[----:B------:R-:W-:-:S04]  /*1f60*/  IMAD R68, R68, UR4, RZ ;  /* 0x0000000444447c24 */ /* 0x000fc8000f8e02ff */
[----:B------:R-:W-:Y:S01]  /*1f70*/  IMAD R9, R9, UR5, R68 ;  /* 0x0000000509097c24 */ /* 0x000fe2000f8e0244 */
[----:B------:R-:W-:Y:S02]  /*1f80*/  ULDC.64 UR4, c[0x0][0x238] ;  /* 0x00008e0000047ab9 */ /* 0x000fe40000000a00 */
[----:B------:R-:W-:Y:S02]  /*1f90*/  LEA R8, P0, R2, UR4, 0x1 ;  /* 0x0000000402087c11 */ /* 0x000fe4000f8008ff */
[----:B------:R-:W-:-:S04]  /*1fa0*/  IADD3 R3, R3, R9, RZ ;  /* 0x0000000903037210 */ /* 0x000fc80007ffe0ff */
[----:B------:R-:W-:-:S05]  /*1fb0*/  LEA.HI.X R9, R2, UR5, R3, 0x1, P0 ;  /* 0x0000000502097c11 */ /* 0x000fca00080f0c03 */
[----:B------:R-:W-:Y:S01]  /*1fc0*/  STG.E.128 desc[UR6][R8.64], R4 ;  /* 0x0000000408007986 */ /* 0x000fe2000c101d06 */
[----:B------:R-:W-:Y:S05]  /*1fd0*/  EXIT ;  /* 0x000000000000794d */ /* 0x000fea0003800000 */
.L_x_96:
        /* <DEDUP_REMOVED lines=10> */
.L_x_153:


//--------------------- .text._ZN7cutlass13device_kernelIN5flash19enable_sm80_to_sm89INS1_16FlashAttnBwdSm80INS1_25CollectiveMainloopBwdSm80ILi1ELi1EN4cute5tupleIJNS5_1CILi64EEES8_NS7_ILi256EEEEEENS_6half_tEfNS_4arch4Sm80ELb1ELb0ELb1ELb1ELb0ELb0ELb0ELb0ELi2ELi4ELi2ELi2ELb0EEENS1_24CollectiveEpilogueBwdGQAISA_fSD_Li256ELb1ELb0EEENS1_25SingleTileBwdLPTSchedulerILb1ELi64ELb0EEEEEEEEEvNT_6ParamsE --------------------------
	.section	.text._ZN7cutlass13device_kernelIN5flash19enable_sm80_to_sm89INS1_16FlashAttnBwdSm80INS1_25CollectiveMainloopBwdSm80ILi1ELi1EN4cute5tupleIJNS5_1CILi64EEES8_NS7_ILi256EEEEEENS_6half_tEfNS_4arch4Sm80ELb1ELb0ELb1ELb1ELb0ELb0ELb0ELb0ELi2ELi4ELi2ELi2ELb0EEENS1_24CollectiveEpilogueBwdGQAISA_fSD_Li256ELb1ELb0EEENS1_25SingleTileBwdLPTSchedulerILb1ELi64ELb0EEEEEEEEEvNT_6ParamsE,"ax",@progbits
	.align	128
.text._ZN7cutlass13device_kernelIN5flash19enable_sm80_to_sm89INS1_16FlashAttnBwdSm80INS1_25CollectiveMainloopBwdSm80ILi1ELi1EN4cute5tupleIJNS5_1CILi64EEES8_NS7_ILi256EEEEEENS_6half_tEfNS_4arch4Sm80ELb1ELb0ELb1ELb1ELb0ELb0ELb0ELb0ELi2ELi4ELi2ELi2ELb0EEENS1_24CollectiveEpilogueBwdGQAISA_fSD_Li256ELb1ELb0EEENS1_25SingleTileBwdLPTSchedulerILb1ELi64ELb0EEEEEEEEEvNT_6ParamsE:
        .type           _ZN7cutlass13device_kernelIN5flash19enable_sm80_to_sm89INS1_16FlashAttnBwdSm80INS1_25CollectiveMainloopBwdSm80ILi1ELi1EN4cute5tupleIJNS5_1CILi64EEES8_NS7_ILi256EEEEEENS_6half_tEfNS_4arch4Sm80ELb1ELb0ELb1ELb1ELb0ELb0ELb0ELb0ELi2ELi4ELi2ELi2ELb0EEENS1_24CollectiveEpilogueBwdGQAISA_fSD_Li256ELb1ELb0EEENS1_25SingleTileBwdLPTSchedulerILb1ELi64ELb0EEEEEEEEEvNT_6ParamsE,@function
        .size           _ZN7cutlass13device_kernelIN5flash19enable_sm80_to_sm89INS1_16FlashAttnBwdSm80INS1_25CollectiveMainloopBwdSm80ILi1ELi1EN4cute5tupleIJNS5_1CILi64EEES8_NS7_ILi256EEEEEENS_6half_tEfNS_4arch4Sm80ELb1ELb0ELb1ELb1ELb0ELb0ELb0ELb0ELi2ELi4ELi2ELi2ELb0EEENS1_24CollectiveEpilogueBwdGQAISA_fSD_Li256ELb1ELb0EEENS1_25SingleTileBwdLPTSchedulerILb1ELi64ELb0EEEEEEEEEvNT_6ParamsE,(.L_x_154 - _ZN7cutlass13device_kernelIN5flash19enable_sm80_to_sm89INS1_16FlashAttnBwdSm80INS1_25CollectiveMainloopBwdSm80ILi1ELi1EN4cute5tupleIJNS5_1CILi64EEES8_NS7_ILi256EEEEEENS_6half_tEfNS_4arch4Sm80ELb1ELb0ELb1ELb1ELb0ELb0ELb0ELb0ELi2ELi4ELi2ELi2ELb0EEENS1_24CollectiveEpilogueBwdGQAISA_fSD_Li256ELb1ELb0EEENS1_25SingleTileBwdLPTSchedulerILb1ELi64ELb0EEEEEEEEEvNT_6ParamsE)
        .other          _ZN7cutlass13device_kernelIN5flash19enable_sm80_to_sm89INS1_16FlashAttnBwdSm80INS1_25CollectiveMainloopBwdSm80ILi1ELi1EN4cute5tupleIJNS5_1CILi64EEES8_NS7_ILi256EEEEEENS_6half_tEfNS_4arch4Sm80ELb1ELb0ELb1ELb1ELb0ELb0ELb0ELb0ELi2ELi4ELi2ELi2ELb0EEENS1_24CollectiveEpilogueBwdGQAISA_fSD_Li256ELb1ELb0EEENS1_25SingleTileBwdLPTSchedulerILb1ELi64ELb0EEEEEEEEEvNT_6ParamsE,@"STO_CUDA_ENTRY STV_DEFAULT"
_ZN7cutlass13device_kernelIN5flash19enable_sm80_to_sm89INS1_16FlashAttnBwdSm80INS1_25CollectiveMainloopBwdSm80ILi1ELi1EN4cute5tupleIJNS5_1CILi64EEES8_NS7_ILi256EEEEEENS_6half_tEfNS_4arch4Sm80ELb1ELb0ELb1ELb1ELb0ELb0ELb0ELb0ELi2ELi4ELi2ELi2ELb0EEENS1_24CollectiveEpilogueBwdGQAISA_fSD_Li256ELb1ELb0EEENS1_25SingleTileBwdLPTSchedulerILb1ELi64ELb0EEEEEEEEEvNT_6ParamsE:
[----:B------:R-:W-:Y:S01]  /*0000*/  LDC R1, c[0x0][0x28] ;  /* 0x00000a00ff017b82 */ /* 0x000fe20000000800 */
[----:B------:R-:W-:Y:S05]  /*0010*/  EXIT ;  /* 0x000000000000794d */ /* 0x000fea0003800000 */
.L_x_97:
        /* <DEDUP_REMOVED lines=14> */
.L_x_154:


//--------------------- .text._ZN7cutlass13device_kernelIN5flash22FlashAttnBwdPreprocessIN4cute5tupleIJNS3_1CILi64EEENS5_ILi256EEEEEENS_6half_tEfNS_4arch4Sm80ELb1ELb1EEEEEvNT_6ParamsE --------------------------
	.section	.text._ZN7cutlass13device_kernelIN5flash22FlashAttnBwdPreprocessIN4cute5tupleIJNS3_1CILi64EEENS5_ILi256EEEEEENS_6half_tEfNS_4arch4Sm80ELb1ELb1EEEEEvNT_6ParamsE,"ax",@progbits
	.align	128
.text._ZN7cutlass13device_kernelIN5flash22FlashAttnBwdPreprocessIN4cute5tupleIJNS3_1CILi64EEENS5_ILi256EEEEEENS_6half_tEfNS_4arch4Sm80ELb1ELb1EEEEEvNT_6ParamsE:
        .type           _ZN7cutlass13device_kernelIN5flash22FlashAttnBwdPreprocessIN4cute5tupleIJNS3_1CILi64EEENS5_ILi256EEEEEENS_6half_tEfNS_4arch4Sm80ELb1ELb1EEEEEvNT_6ParamsE,@function
        .size           _ZN7cutlass13device_kernelIN5flash22FlashAttnBwdPreprocessIN4cute5tupleIJNS3_1CILi64EEENS5_ILi256EEEEEENS_6half_tEfNS_4arch4Sm80ELb1ELb1EEEEEvNT_6ParamsE,(.L_x_155 - _ZN7cutlass13device_kernelIN5flash22FlashAttnBwdPreprocessIN4cute5tupleIJNS3_1CILi64EEENS5_ILi256EEEEEENS_6half_tEfNS_4arch4Sm80ELb1ELb1EEEEEvNT_6ParamsE)
        .other          _ZN7cutlass13device_kernelIN5flash22FlashAttnBwdPreprocessIN4cute5tupleIJNS3_1CILi64EEENS5_ILi256EEEEEENS_6half_tEfNS_4arch4Sm80ELb1ELb1EEEEEvNT_6ParamsE,@"STO_CUDA_ENTRY STV_DEFAULT"
_ZN7cutlass13device_kernelIN5flash22FlashAttnBwdPreprocessIN4cute5tupleIJNS3_1CILi64EEENS5_ILi256EEEEEENS_6half_tEfNS_4arch4Sm80ELb1ELb1EEEEEvNT_6ParamsE:
[----:B------:R-:W-:Y:S08]  /*0000*/  LDC R1, c[0x0][0x28] ;  /* 0x00000a00ff017b82 */ /* 0x000ff00000000800 */
[----:B------:R-:W0:Y:S01]  /*0010*/  S2UR UR12, SR_CTAID.Z ;  /* 0x00000000000c79c3 */ /* 0x000e220000002700 */
[----:B------:R-:W-:Y:S01]  /*0020*/  ULDC.64 UR18, c[0x0][0x2f0] ;  /* 0x0000bc0000127ab9 */ /* 0x000fe20000000a00 */
[----:B------:R-:W-:Y:S01]  /*0030*/  ULDC.64 UR4, c[0x0][0x2f0] ;  /* 0x0000bc0000047ab9 */ /* 0x000fe20000000a00 */
[----:B------:R-:W-:Y:S01]  /*0040*/  UISETP.NE.U32.AND UP0, UPT, UR18, URZ, UPT ;  /* 0x0000003f1200728c */ /* 0x000fe2000bf05070 */
[----:B------:R-:W-:Y:S01]  /*0050*/  ULDC.64 UR6, c[0x0][0x2f8] ;  /* 0x0000be0000067ab9 */ /* 0x000fe20000000a00 */
[----:B------:R-:W-:-:S02]  /*0060*/  ULDC.64 UR10, c[0x0][0x208] ;  /* 0x00008200000a7ab9 */ /* 0x000fc40000000a00 */
[----:B------:R-:W-:Y:S02]  /*0070*/  UISETP.NE.AND.EX UP0, UPT, UR19, URZ, UPT, UP0 ;  /* 0x0000003f1300728c */ /* 0x000fe4000bf05300 */
[----:B------:R-:W-:-:S04]  /*0080*/  UISETP.NE.U32.AND UP1, UPT, UR6, URZ, UPT ;  /* 0x0000003f0600728c */ /* 0x000fc8000bf25070 */
[----:B------:R-:W-:Y:S01]  /*0090*/  PLOP3.LUT P0, PT, PT, PT, UP0, 0x80, 0x0 ;  /* 0x000000000000781c */ /* 0x000fe20003f0f008 */
[----:B------:R-:W-:Y:S02]  /*00a0*/  UISETP.NE.AND.EX UP1, UPT, UR7, URZ, UPT, UP1 ;  /* 0x0000003f0700728c */ /* 0x000fe4000bf25310 */
[----:B0-----:R-:W-:-:S06]  /*00b0*/  UIMAD.WIDE UR4, UR12, 0x4, UR4 ;  /* 0x000000040c0478a5 */ /* 0x001fcc000f8e0204 */
[----:B------:R-:W-:Y:S02]  /*00c0*/  MOV R2, UR4 ;  /* 0x0000000400027c02 */ /* 0x000fe40008000f00 */
[----:B------:R-:W-:Y:S01]  /*00d0*/  MOV R3, UR5 ;  /* 0x0000000500037c02 */ /* 0x000fe20008000f00 */
[----:B------:R-:W-:-:S04]  /*00e0*/  @UP1 ULDC.64 UR4, c[0x0][0x2f8] ;  /* 0x0000be0000041ab9 */ /* 0x000fc80000000a00 */
[----:B------:R-:W2:Y:S01]  /*00f0*/  @P0 LDG.E R0, desc[UR10][R2.64] ;  /* 0x0000000a02000981 */ /* 0x000ea2000c1e1900 */
[----:B------:R-:W-:Y:S01]  /*0100*/  PLOP3.LUT P1, PT, PT, PT, UP1, 0x80, 0x0 ;  /* 0x000000000000781c */ /* 0x000fe20003f2f018 */
[----:B------:R-:W-:-:S06]  /*0110*/  @UP1 UIMAD.WIDE UR4, UR12, 0x4, UR4 ;  /* 0x000000040c0418a5 */ /* 0x000fcc000f8e0204 */
[----:B------:R-:W-:Y:S02]  /*0120*/  MOV R4, UR4 ;  /* 0x0000000400047c02 */ /* 0x000fe40008000f00 */
[----:B------:R-:W-:-:S05]  /*0130*/  MOV R5, UR5 ;  /* 0x0000000500057c02 */ /* 0x000fca0008000f00 */
[----:B------:R-:W3:Y:S01]  /*0140*/  @P1 LDG.E R4, desc[UR10][R4.64] ;  /* 0x0000000a04041981 */ /* 0x000ee2000c1e1900 */
[----:B------:R-:W0:Y:S01]  /*0150*/  S2UR UR13, SR_CTAID.X ;  /* 0x00000000000d79c3 */ /* 0x000e220000002500 */
[----:B------:R-:W-:Y:S01]  /*0160*/  ULDC UR8, c[0x0][0x218] ;  /* 0x0000860000087ab9 */ /* 0x000fe20000000800 */
[----:B------:R-:W-:Y:S01]  /*0170*/  UMOV UR6, URZ ;  /* 0x0000003f00067c82 */ /* 0x000fe20008000000 */
[----:B------:R-:W1:Y:S01]  /*0180*/  S2R R7, SR_TID.X ;  /* 0x0000000000077919 */ /* 0x000e620000002100 */
[----:B------:R-:W-:-:S04]  /*0190*/  UMOV UR7, URZ ;  /* 0x0000003f00077c82 */ /* 0x000fc80008000000 */
[----:B------:R-:W4:Y:S01]  /*01a0*/  S2UR UR16, SR_CTAID.Y ;  /* 0x00000000001079c3 */ /* 0x000f220000002600 */
[----:B0-----:R-:W-:Y:S01]  /*01b0*/  USHF.L.U32 UR15, UR13, 0x6, URZ ;  /* 0x000000060d0f7899 */ /* 0x001fe2000800063f */
[----:B--2---:R-:W-:-:S13]  /*01c0*/  @P0 R2UR UR9, R0 ;  /* 0x00000000000902ca */ /* 0x004fda00000e0000 */
[----:B------:R-:W-:Y:S02]  /*01d0*/  @UP0 ULEA UR4, UR12, UR9, 0x6 ;  /* 0x000000090c040291 */ /* 0x000fe4000f8e303f */
[----:B------:R-:W-:Y:S01]  /*01e0*/  @UP0 USHF.R.S32.HI UR14, URZ, 0x1f, UR9 ;  /* 0x0000001f3f0e0899 */ /* 0x000fe20008011409 */
[----:B---3--:R-:W-:Y:S01]  /*01f0*/  @P1 R2UR UR8, R4 ;  /* 0x00000000040812ca */ /* 0x008fe200000e0000 */
[----:B------:R-:W-:Y:S01]  /*0200*/  @UP0 USHF.R.S32.HI UR5, URZ, 0x1f, UR4 ;  /* 0x0000001f3f050899 */ /* 0x000fe20008011404 */
[----:B------:R-:W-:-:S03]  /*0210*/  @UP0 UMOV UR6, UR9 ;  /* 0x0000000900060c82 */ /* 0x000fc60008000000 */
[----:B------:R-:W-:Y:S01]  /*0220*/  @UP0 ULEA.HI UR5, UR5, UR4, URZ, 0x6 ;  /* 0x0000000405050291 */ /* 0x000fe2000f8f303f */
[----:B------:R-:W-:Y:S02]  /*0230*/  @UP0 UMOV UR7, UR14 ;  /* 0x0000000e00070c82 */ /* 0x000fe40008000000 */
[----:B------:R-:W-:Y:S01]  /*0240*/  UMOV UR4, URZ ;  /* 0x0000003f00047c82 */ /* 0x000fe20008000000 */
[----:B------:R-:W-:Y:S01]  /*0250*/  @UP0 ULOP3.LUT UR4, UR5, 0xffffffc0, URZ, 0xc0, !UPT ;  /* 0xffffffc005040892 */ /* 0x000fe2000f8ec03f */
[----:B-1--4-:R-:W-:Y:S11]  /*0260*/  @P1 BRA `(.L_x_98) ;  /* 0x0000000000181947 */ /* 0x012ff60003800000 */
[----:B------:R-:W-:Y:S05]  /*0270*/  @!P0 BRA `(.L_x_98) ;  /* 0x0000000000148947 */ /* 0x000fea0003800000 */
[----:B------:R-:W2:Y:S04]  /*0280*/  LDG.E R4, desc[UR10][R2.64] ;  /* 0x0000000a02047981 */ /* 0x000ea8000c1e1900 */
[----:B------:R-:W3:Y:S01]  /*0290*/  LDG.E R0, desc[UR10][R2.64+0x4] ;  /* 0x0000040a02007981 */ /* 0x000ee2000c1e1900 */
[----:B--2---:R-:W-:Y:S02]  /*02a0*/  R2UR UR5, R4 ;  /* 0x00000000040572ca */ /* 0x004fe400000e0000 */
[----:B---3--:R-:W-:-:S13]  /*02b0*/  R2UR UR8, R0 ;  /* 0x00000000000872ca */ /* 0x008fda00000e0000 */
[----:B------:R-:W-:-:S12]  /*02c0*/  UIADD3 UR8, -UR5, UR8, URZ ;  /* 0x0000000805087290 */ /* 0x000fd8000fffe13f */
.L_x_98:
[----:B------:R-:W-:Y:S01]  /*02d0*/  UISETP.NE.U32.AND UP0, UPT, UR18, URZ, UPT ;  /* 0x0000003f1200728c */ /* 0x000fe2000bf05070 */
[----:B------:R-:W-:-:S03]  /*02e0*/  MOV R0, UR15 ;  /* 0x0000000f00007c02 */ /* 0x000fc60008000f00 */
[----:B------:R-:W-:Y:S01]  /*02f0*/  UISETP.NE.AND.EX UP0, UPT, UR19, URZ, UPT, UP0 ;  /* 0x0000003f1300728c */ /* 0x000fe2000bf05300 */
[----:B------:R-:W-:-:S05]  /*0300*/  ISETP.GE.AND P1, PT, R0, UR8, PT ;  /* 0x0000000800007c0c */ /* 0x000fca000bf26270 */
[----:B------:R-:W-:-:S13]  /*0310*/  PLOP3.LUT P0, PT, PT, PT, UP0, 0x80, 0x0 ;  /* 0x000000000000781c */ /* 0x000fda0003f0f008 */
[----:B------:R-:W-:Y:S05]  /*0320*/  @P0 EXIT P1 ;  /* 0x000000000000094d */ /* 0x000fea0000800000 */
[----:B------:R-:W-:Y:S01]  /*0330*/  UIADD3 UR20, -UR15, UR8, URZ ;  /* 0x000000080f147290 */ /* 0x000fe2000fffe13f */
[----:B------:R-:W-:Y:S01]  /*0340*/  SHF.R.S32.HI R36, RZ, 0x1f, R7 ;  /* 0x0000001fff247819 */ /* 0x000fe20000011407 */
[----:B------:R-:W-:Y:S01]  /*0350*/  USHF.R.S32.HI UR5, URZ, 0x1f, UR12 ;  /* 0x0000001f3f057899 */ /* 0x000fe2000801140c */
[----:B------:R-:W-:Y:S01]  /*0360*/  BSSY B0, `(.L_x_99) ;  /* 0x0000025000007945 */ /* 0x000fe20003800000 */
[----:B------:R-:W-:Y:S01]  /*0370*/  USHF.R.S32.HI UR14, URZ, 0x1f, UR16 ;  /* 0x0000001f3f0e7899 */ /* 0x000fe20008011410 */
[----:B------:R-:W-:Y:S01]  /*0380*/  LEA.HI R36, R36, R7, RZ, 0x4 ;  /* 0x0000000724247211 */ /* 0x000fe200078f20ff */
[----:B------:R-:W-:Y:S01]  /*0390*/  USEL UR17, UR12, URZ, !UP0 ;  /* 0x0000003f0c117287 */ /* 0x000fe2000c000000 */
[C---:B------:R-:W-:Y:S01]  /*03a0*/  ISETP.GE.AND P0, PT, R7.reuse, UR20, PT ;  /* 0x0000001407007c0c */ /* 0x040fe2000bf06270 */
[----:B------:R-:W-:Y:S01]  /*03b0*/  USEL UR5, UR5, URZ, !UP0 ;  /* 0x0000003f05057287 */ /* 0x000fe2000c000000 */
[----:B------:R-:W-:Y:S02]  /*03c0*/  SHF.R.S32.HI R0, RZ, 0x4, R36 ;  /* 0x00000004ff007819 */ /* 0x000fe40000011424 */
[----:B------:R-:W-:-:S02]  /*03d0*/  ISETP.GT.OR P0, PT, R7, 0x3f, P0 ;  /* 0x0000003f0700780c */ /* 0x000fc40000704670 */
[----:B------:R-:W-:Y:S02]  /*03e0*/  LOP3.LUT R10, R36, 0xfffffff0, RZ, 0xc0, !PT ;  /* 0xfffffff0240a7812 */ /* 0x000fe400078ec0ff */
[----:B------:R-:W-:Y:S02]  /*03f0*/  SHF.R.S32.HI R2, RZ, 0x1f, R0 ;  /* 0x0000001fff027819 */ /* 0x000fe40000011400 */
[----:B------:R-:W-:Y:S02]  /*0400*/  IADD3 R72, P1, R0, UR6, RZ ;  /* 0x0000000600487c10 */ /* 0x000fe4000ff3e0ff */
[----:B------:R-:W-:Y:S02]  /*0410*/  MOV R12, 0x7f800000 ;  /* 0x7f800000000c7802 */ /* 0x000fe40000000f00 */
[----:B------:R-:W-:Y:S02]  /*0420*/  MOV R11, UR13 ;  /* 0x0000000d000b7c02 */ /* 0x000fe40008000f00 */
[----:B------:R-:W-:-:S02]  /*0430*/  IADD3 R10, -R10, R7, RZ ;  /* 0x000000070a0a7210 */ /* 0x000fc40007ffe1ff */
[----:B------:R-:W-:Y:S01]  /*0440*/  IADD3.X R73, R2, UR7, RZ, P1, !PT ;  /* 0x0000000702497c10 */ /* 0x000fe20008ffe4ff */
[----:B------:R-:W-:Y:S06]  /*0450*/  @P0 BRA `(.L_x_100) ;  /* 0x0000000000540947 */ /* 0x000fec0003800000 */
[----:B------:R-:W0:Y:S01]  /*0460*/  LDC.64 R8, c[0x0][0x290] ;  /* 0x0000a400ff087b82 */ /* 0x000e220000000a00 */
[----:B------:R-:W-:Y:S02]  /*0470*/  USHF.R.S32.HI UR9, URZ, 0x1f, UR15 ;  /* 0x0000001f3f097899 */ /* 0x000fe4000801140f */
[----:B------:R-:W-:Y:S01]  /*0480*/  MOV R2, UR15 ;  /* 0x0000000f00027c02 */ /* 0x000fe20008000f00 */
[----:B------:R-:W-:-:S03]  /*0490*/  ULDC.64 UR18, c[0x0][0x298] ;  /* 0x0000a60000127ab9 */ /* 0x000fc60000000a00 */
[--C-:B------:R-:W-:Y:S02]  /*04a0*/  IADD3 R2, P0, P1, R2, UR6, R7.reuse ;  /* 0x0000000602027c10 */ /* 0x100fe4000f91e007 */
[----:B------:R-:W-:Y:S02]  /*04b0*/  SHF.R.S32.HI R7, RZ, 0x1f, R7 ;  /* 0x0000001fff077819 */ /* 0x000fe40000011407 */
[----:B------:R-:W-:Y:S01]  /*04c0*/  MOV R6, UR9 ;  /* 0x0000000900067c02 */ /* 0x000fe20008000f00 */
[----:B------:R-:W-:-:S03]  /*04d0*/  UIMAD UR9, UR5, UR18, URZ ;  /* 0x00000012050972a4 */ /* 0x000fc6000f8e023f */
[----:B------:R-:W-:Y:S01]  /*04e0*/  IADD3.X R3, R6, UR7, R7, P0, P1 ;  /* 0x0000000706037c10 */ /* 0x000fe200087e2407 */
[----:B------:R-:W-:Y:S01]  /*04f0*/  UIMAD UR9, UR17, UR19, UR9 ;  /* 0x00000013110972a4 */ /* 0x000fe2000f8e0209 */
[C---:B0-----:R-:W-:Y:S02]  /*0500*/  IMAD R4, R8.reuse, UR14, RZ ;  /* 0x0000000e08047c24 */ /* 0x041fe4000f8e02ff */
[----:B------:R-:W-:-:S04]  /*0510*/  IMAD.WIDE.U32 R2, R8, UR16, R2 ;  /* 0x0000001008027c25 */ /* 0x000fc8000f8e0002 */
[----:B------:R-:W-:-:S05]  /*0520*/  IMAD R5, R9, UR16, R4 ;  /* 0x0000001009057c24 */ /* 0x000fca000f8e0204 */
[----:B------:R-:W-:Y:S02]  /*0530*/  IADD3 R3, R3, R5, RZ ;  /* 0x0000000503037210 */ /* 0x000fe40007ffe0ff */
[----:B------:R-:W-:Y:S01]  /*0540*/  MOV R5, UR18 ;  /* 0x0000001200057c02 */ /* 0x000fe20008000f00 */
[----:B------:R-:W-:-:S04]  /*0550*/  ULDC.64 UR18, c[0x0][0x288] ;  /* 0x0000a20000127ab9 */ /* 0x000fc80000000a00 */
[----:B------:R-:W-:-:S05]  /*0560*/  IMAD.WIDE.U32 R2, R5, UR17, R2 ;  /* 0x0000001105027c25 */ /* 0x000fca000f8e0002 */
[----:B------:R-:W-:Y:S02]  /*0570*/  IADD3 R3, R3, UR9, RZ ;  /* 0x0000000903037c10 */ /* 0x000fe4000fffe0ff */
[----:B------:R-:W-:-:S04]  /*0580*/  LEA R12, P0, R2, UR18, 0x2 ;  /* 0x00000012020c7c11 */ /* 0x000fc8000f8010ff */
[----:B------:R-:W-:-:S05]  /*0590*/  LEA.HI.X R13, R2, UR19, R3, 0x2, P0 ;  /* 0x00000013020d7c11 */ /* 0x000fca00080f1403 */
[----:B------:R0:W5:Y:S04]  /*05a0*/  LDG.E R12, desc[UR10][R12.64] ;  /* 0x0000000a0c0c7981 */ /* 0x000168000c1e1900 */
.L_x_100:
[----:B------:R-:W-:Y:S05]  /*05b0*/  BSYNC B0 ;  /* 0x0000000000007941 */ /* 0x000fea0003800000 */
.L_x_99:
[----:B------:R-:W-:Y:S01]  /*05c0*/  ISETP.GE.AND P1, PT, R0, UR20, PT ;  /* 0x0000001400007c0c */ /* 0x000fe2000bf26270 */
[----:B------:R-:W-:Y:S01]  /*05d0*/  BSSY B0, `(.L_x_101) ;  /* 0x0000022000007945 */ /* 0x000fe20003800000 */
[----:B------:R-:W-:Y:S01]  /*05e0*/  IMAD.WIDE R72, R11, 0x40, R72 ;  /* 0x000000400b487825 */ /* 0x000fe200078e0248 */
[----:B------:R-:W-:Y:S02]  /*05f0*/  CS2R R4, SRZ ;  /* 0x0000000000047805 */ /* 0x000fe4000001ff00 */
[----:B------:R-:W-:Y:S02]  /*0600*/  CS2R R6, SRZ ;  /* 0x0000000000067805 */ /* 0x000fe4000001ff00 */
[----:B------:R-:W-:Y:S02]  /*0610*/  CS2R R16, SRZ ;  /* 0x0000000000107805 */ /* 0x000fe4000001ff00 */
[----:B------:R-:W-:-:S04]  /*0620*/  CS2R R18, SRZ ;  /* 0x0000000000127805 */ /* 0x000fc8000001ff00 */
[----:B------:R-:W-:Y:S05]  /*0630*/  @P1 BRA `(.L_x_102) ;  /* 0x00000000006c1947 */ /* 0x000fea0003800000 */
[----:B------:R-:W1:Y:S01]  /*0640*/  LDC.64 R14, c[0x0][0x230] ;  /* 0x00008c00ff0e7b82 */ /* 0x000e620000000a00 */
[----:B------:R-:W-:Y:S01]  /*0650*/  SHF.L.U32 R8, R10, 0x3, RZ ;  /* 0x000000030a087819 */ /* 0x000fe200000006ff */
[----:B------:R-:W-:Y:S02]  /*0660*/  ULDC.64 UR18, c[0x0][0x238] ;  /* 0x00008e0000127ab9 */ /* 0x000fe40000000a00 */
[----:B------:R-:W-:Y:S01]  /*0670*/  UIMAD UR6, UR5, UR18, URZ ;  /* 0x00000012050672a4 */ /* 0x000fe2000f8e023f */
[----:B------:R-:W-:-:S03]  /*0680*/  SHF.R.S32.HI R9, RZ, 0x1f, R8 ;  /* 0x0000001fff097819 */ /* 0x000fc60000011408 */
[----:B------:R-:W-:Y:S01]  /*0690*/  UIMAD UR6, UR17, UR19, UR6 ;  /* 0x00000013110672a4 */ /* 0x000fe2000f8e0206 */
[----:B-1----:R-:W-:-:S04]  /*06a0*/  IMAD R2, R14, UR14, RZ ;  /* 0x0000000e0e027c24 */ /* 0x002fc8000f8e02ff */
[----:B------:R-:W-:Y:S02]  /*06b0*/  IMAD R11, R15, UR16, R2 ;  /* 0x000000100f0b7c24 */ /* 0x000fe4000f8e0202 */
[----:B------:R-:W-:Y:S01]  /*06c0*/  IMAD.WIDE.U32 R2, R14, UR16, R8 ;  /* 0x000000100e027c25 */ /* 0x000fe2000f8e0008 */
[----:B------:R-:W-:Y:S01]  /*06d0*/  MOV R9, UR18 ;  /* 0x0000001200097c02 */ /* 0x000fe20008000f00 */
[----:B------:R-:W-:-:S03]  /*06e0*/  ULDC.64 UR18, c[0x0][0x228] ;  /* 0x00008a0000127ab9 */ /* 0x000fc60000000a00 */
[----:B------:R-:W-:Y:S02]  /*06f0*/  IADD3 R3, R3, R11, RZ ;  /* 0x0000000b03037210 */ /* 0x000fe40007ffe0ff */
[----:B------:R-:W-:Y:S01]  /*0700*/  IADD3 R11, R8, 0x80, RZ ;  /* 0x00000080080b7810 */ /* 0x000fe20007ffe0ff */
[----:B------:R-:W-:-:S04]  /*0710*/  IMAD.WIDE.U32 R2, R9, UR17, R2 ;  /* 0x0000001109027c25 */ /* 0x000fc8000f8e0002 */
[----:B------:R-:W-:Y:S01]  /*0720*/  IMAD R9, R73, UR18, RZ ;  /* 0x0000001249097c24 */ /* 0x000fe2000f8e02ff */
[----:B------:R-:W-:Y:S01]  /*0730*/  IADD3 R3, R3, UR6, RZ ;  /* 0x0000000603037c10 */ /* 0x000fe2000fffe0ff */
[----:B------:R-:W-:Y:S02]  /*0740*/  ULDC UR6, c[0x0][0x21c] ;  /* 0x0000870000067ab9 */ /* 0x000fe40000000800 */
[----:B------:R-:W-:Y:S01]  /*0750*/  IMAD R9, R72, UR19, R9 ;  /* 0x0000001348097c24 */ /* 0x000fe2000f8e0209 */
[----:B------:R-:W-:Y:S01]  /*0760*/  ISETP.GE.AND P0, PT, R8, UR6, PT ;  /* 0x0000000608007c0c */ /* 0x000fe2000bf06270 */
[----:B------:R-:W-:Y:S01]  /*0770*/  IMAD.WIDE.U32 R2, R72, UR18, R2 ;  /* 0x0000001248027c25 */ /* 0x000fe2000f8e0002 */
[----:B------:R-:W-:Y:S01]  /*0780*/  ISETP.GE.AND P2, PT, R11, UR6, PT ;  /* 0x000000060b007c0c */ /* 0x000fe2000bf46270 */
[----:B------:R-:W-:-:S03]  /*0790*/  ULDC.64 UR6, c[0x0][0x210] ;  /* 0x0000840000067ab9 */ /* 0x000fc60000000a00 */
[----:B------:R-:W-:Y:S02]  /*07a0*/  IADD3 R3, R3, R9, RZ ;  /* 0x0000000903037210 */ /* 0x000fe40007ffe0ff */
[----:B------:R-:W-:-:S04]  /*07b0*/  LEA R8, P3, R2, UR6, 0x1 ;  /* 0x0000000602087c11 */ /* 0x000fc8000f8608ff */
[----:B------:R-:W-:-:S05]  /*07c0*/  LEA.HI.X R9, R2, UR7, R3, 0x1, P3 ;  /* 0x0000000702097c11 */ /* 0x000fca00098f0c03 */
[----:B------:R1:W5:Y:S04]  /*07d0*/  @!P0 LDG.E.128 R4, desc[UR10][R8.64] ;  /* 0x0000000a08048981 */ /* 0x000368000c1e1d00 */
[----:B------:R1:W5:Y:S02]  /*07e0*/  @!P2 LDG.E.128 R16, desc[UR10][R8.64+0x100] ;  /* 0x0001000a0810a981 */ /* 0x000364000c1e1d00 */
.L_x_102:
[----:B------:R-:W-:Y:S05]  /*07f0*/  BSYNC B0 ;  /* 0x0000000000007941 */ /* 0x000fea0003800000 */
.L_x_101:
[----:B------:R-:W-:Y:S01]  /*0800*/  UIMAD UR9, UR13, -0x40, UR8 ;  /* 0xffffffc00d0978a4 */ /* 0x000fe2000f8e0208 */
[----:B------:R-:W-:Y:S01]  /*0810*/  IADD3 R0, R0, 0x10, RZ ;  /* 0x0000001000007810 */ /* 0x000fe20007ffe0ff */
[----:B------:R-:W-:Y:S01]  /*0820*/  BSSY B0, `(.L_x_103) ;  /* 0x0000042000007945 */ /* 0x000fe20003800000 */
[----:B-----5:R-:W-:Y:S02]  /*0830*/  MOV R42, R4 ;  /* 0x00000004002a7202 */ /* 0x020fe40000000f00 */
[----:B------:R-:W-:Y:S02]  /*0840*/  CS2R R20, SRZ ;  /* 0x0000000000147805 */ /* 0x000fe4000001ff00 */
[----:B------:R-:W-:Y:S02]  /*0850*/  MOV R41, R5 ;  /* 0x0000000500297202 */ /* 0x000fe40000000f00 */
[----:B------:R-:W-:Y:S02]  /*0860*/  CS2R R4, SRZ ;  /* 0x0000000000047805 */ /* 0x000fe4000001ff00 */
[----:B------:R-:W-:-:S02]  /*0870*/  ISETP.GE.AND P0, PT, R0, UR9, PT ;  /* 0x0000000900007c0c */ /* 0x000fc4000bf06270 */
[----:B------:R-:W-:Y:S02]  /*0880*/  CS2R R22, SRZ ;  /* 0x0000000000167805 */ /* 0x000fe4000001ff00 */
[----:B-1----:R-:W-:Y:S02]  /*0890*/  MOV R8, R6 ;  /* 0x0000000600087202 */ /* 0x002fe40000000f00 */
[----:B------:R-:W-:Y:S02]  /*08a0*/  MOV R11, R7 ;  /* 0x00000007000b7202 */ /* 0x000fe40000000f00 */
[----:B------:R-:W-:-:S05]  /*08b0*/  CS2R R6, SRZ ;  /* 0x0000000000067805 */ /* 0x000fca000001ff00 */
[----:B------:R-:W-:Y:S05]  /*08c0*/  @P0 BRA `(.L_x_104) ;  /* 0x0000000000dc0947 */ /* 0x000fea0003800000 */
[----:B------:R-:W1:Y:S01]  /*08d0*/  LDC R3, c[0x0][0x21c] ;  /* 0x00008700ff037b82 */ /* 0x000e620000000800 */
[----:B------:R-:W-:Y:S01]  /*08e0*/  SHF.L.U32 R14, R10, 0x3, RZ ;  /* 0x000000030a0e7819 */ /* 0x000fe200000006ff */
[----:B------:R-:W-:Y:S03]  /*08f0*/  BSSY B1, `(.L_x_105) ;  /* 0x000001c000017945 */ /* 0x000fe60003800000 */
[C---:B------:R-:W-:Y:S02]  /*0900*/  IADD3 R0, R14.reuse, 0x80, RZ ;  /* 0x000000800e007810 */ /* 0x040fe40007ffe0ff */
[-C--:B-1----:R-:W-:Y:S02]  /*0910*/  ISETP.GE.AND P0, PT, R14, R3.reuse, PT ;  /* 0x000000030e00720c */ /* 0x082fe40003f06270 */
[----:B------:R-:W-:-:S11]  /*0920*/  ISETP.GE.AND P2, PT, R0, R3, PT ;  /* 0x000000030000720c */ /* 0x000fd60003f46270 */
[----:B------:R-:W-:Y:S05]  /*0930*/  @P0 BRA `(.L_x_106) ;  /* 0x00000000005c0947 */ /* 0x000fea0003800000 */
[----:B------:R-:W1:Y:S01]  /*0940*/  LDC.64 R4, c[0x0][0x230] ;  /* 0x00008c00ff047b82 */ /* 0x000e620000000a00 */
[----:B------:R-:W-:Y:S01]  /*0950*/  SHF.R.S32.HI R15, RZ, 0x1f, R14 ;  /* 0x0000001fff0f7819 */ /* 0x000fe2000001140e */
[----:B------:R-:W-:Y:S02]  /*0960*/  ULDC.64 UR18, c[0x0][0x238] ;  /* 0x00008e0000127ab9 */ /* 0x000fe40000000a00 */
[----:B------:R-:W-:Y:S02]  /*0970*/  UIMAD UR6, UR5, UR18, URZ ;  /* 0x00000012050672a4 */ /* 0x000fe4000f8e023f */
[----:B------:R-:W-:Y:S02]  /*0980*/  MOV R7, UR18 ;  /* 0x0000001200077c02 */ /* 0x000fe40008000f00 */
[----:B------:R-:W-:-:S03]  /*0990*/  UIMAD UR6, UR17, UR19, UR6 ;  /* 0x00000013110672a4 */ /* 0x000fc6000f8e0206 */
[----:B------:R-:W-:Y:S01]  /*09a0*/  ULDC.64 UR18, c[0x0][0x228] ;  /* 0x00008a0000127ab9 */ /* 0x000fe20000000a00 */
[C---:B-1----:R-:W-:Y:S02]  /*09b0*/  IMAD R0, R4.reuse, UR14, RZ ;  /* 0x0000000e04007c24 */ /* 0x042fe4000f8e02ff */
[----:B------:R-:W-:-:S04]  /*09c0*/  IMAD.WIDE.U32 R2, R4, UR16, R14 ;  /* 0x0000001004027c25 */ /* 0x000fc8000f8e000e */
[----:B------:R-:W-:-:S05]  /*09d0*/  IMAD R5, R5, UR16, R0 ;  /* 0x0000001005057c24 */ /* 0x000fca000f8e0200 */
[----:B------:R-:W-:Y:S02]  /*09e0*/  IADD3 R3, R3, R5, RZ ;  /* 0x0000000503037210 */ /* 0x000fe40007ffe0ff */
[----:B------:R-:W-:Y:S01]  /*09f0*/  IADD3 R5, P0, R72, 0x10, RZ ;  /* 0x0000001048057810 */ /* 0x000fe20007f1e0ff */
[----:B------:R-:W-:-:S03]  /*0a00*/  IMAD.WIDE.U32 R2, R7, UR17, R2 ;  /* 0x0000001107027c25 */ /* 0x000fc6000f8e0002 */
[----:B------:R-:W-:Y:S02]  /*0a10*/  IADD3.X R0, RZ, R73, RZ, P0, !PT ;  /* 0x00000049ff007210 */ /* 0x000fe400007fe4ff */
[----:B------:R-:W-:-:S03]  /*0a20*/  IADD3 R3, R3, UR6, RZ ;  /* 0x0000000603037c10 */ /* 0x000fc6000fffe0ff */
[----:B------:R-:W-:Y:S01]  /*0a30*/  IMAD R0, R0, UR18, RZ ;  /* 0x0000001200007c24 */ /* 0x000fe2000f8e02ff */
[----:B------:R-:W-:-:S03]  /*0a40*/  ULDC.64 UR6, c[0x0][0x210] ;  /* 0x0000840000067ab9 */ /* 0x000fc60000000a00 */
[C---:B------:R-:W-:Y:S02]  /*0a50*/  IMAD R7, R5.reuse, UR19, R0 ;  /* 0x0000001305077c24 */ /* 0x040fe4000f8e0200 */
[----:B------:R-:W-:-:S05]  /*0a60*/  IMAD.WIDE.U32 R2, R5, UR18, R2 ;  /* 0x0000001205027c25 */ /* 0x000fca000f8e0002 */
[----:B------:R-:W-:Y:S02]  /*0a70*/  IADD3 R3, R3, R7, RZ ;  /* 0x0000000703037210 */ /* 0x000fe40007ffe0ff */
[----:B------:R-:W-:-:S04]  /*0a80*/  LEA R4, P0, R2, UR6, 0x1 ;  /* 0x0000000602047c11 */ /* 0x000fc8000f8008ff */
[----:B------:R-:W-:-:S06]  /*0a90*/  LEA.HI.X R5, R2, UR7, R3, 0x1, P0 ;  /* 0x0000000702057c11 */ /* 0x000fcc00080f0c03 */
[----:B------:R-:W5:Y:S03]  /*0aa0*/  LDG.E.128 R4, desc[UR10][R4.64] ;  /* 0x0000000a04047981 */ /* 0x000f66000c1e1d00 */
.L_x_106:
[----:B------:R-:W-:Y:S05]  /*0ab0*/  BSYNC B1 ;  /* 0x0000000000017941 */ /* 0x000fea0003800000 */
.L_x_105:
        /* <DEDUP_REMOVED lines=24> */
.L_x_104:
[----:B------:R-:W-:Y:S05]  /*0c40*/  BSYNC B0 ;  /* 0x0000000000007941 */ /* 0x000fea0003800000 */
.L_x_103:
[----:B------:R-:W-:Y:S01]  /*0c50*/  LEA.HI.SX32 R0, R36, 0x20, 0x1c ;  /* 0x0000002024007811 */ /* 0x000fe200078fe2ff */
[----:B------:R-:W-:Y:S01]  /*0c60*/  BSSY B0, `(.L_x_107) ;  /* 0x0000040000007945 */ /* 0x000fe20003800000 */
[----:B-----5:R-:W-:Y:S02]  /*0c70*/  MOV R40, R4 ;  /* 0x0000000400287202 */ /* 0x020fe40000000f00 */
[----:B------:R-:W-:Y:S02]  /*0c80*/  CS2R R28, SRZ ;  /* 0x00000000001c7805 */ /* 0x000fe4000001ff00 */
[----:B------:R-:W-:Y:S02]  /*0c90*/  ISETP.GE.AND P2, PT, R0, UR9, PT ;  /* 0x0000000900007c0c */ /* 0x000fe4000bf46270 */
[----:B------:R-:W-:Y:S02]  /*0ca0*/  CS2R R30, SRZ ;  /* 0x00000000001e7805 */ /* 0x000fe4000001ff00 */
[----:B------:R-:W-:-:S02]  /*0cb0*/  MOV R9, R5 ;  /* 0x0000000500097202 */ /* 0x000fc40000000f00 */
[----:B------:R-:W-:Y:S02]  /*0cc0*/  CS2R R24, SRZ ;  /* 0x0000000000187805 */ /* 0x000fe4000001ff00 */
        /* <DEDUP_REMOVED lines=11> */
[----:B------:R-:W-:Y:S01]  /*0d80*/  ULDC.64 UR18, c[0x0][0x238] ;  /* 0x00008e0000127ab9 */ /* 0x000fe20000000a00 */
[----:B0-----:R-:W-:Y:S01]  /*0d90*/  IADD3 R13, P0, R72, 0x20, RZ ;  /* 0x00000020480d7810 */ /* 0x001fe20007f1e0ff */
[----:B------:R-:W-:-:S04]  /*0da0*/  UIMAD UR6, UR5, UR18, URZ ;  /* 0x00000012050672a4 */ /* 0x000fc8000f8e023f */
[----:B------:R-:W-:Y:S01]  /*0db0*/  UIMAD UR6, UR17, UR19, UR6 ;  /* 0x00000013110672a4 */ /* 0x000fe2000f8e0206 */
[C---:B-1----:R-:W-:Y:S02]  /*0dc0*/  IMAD R0, R14.reuse, UR14, RZ ;  /* 0x0000000e0e007c24 */ /* 0x042fe4000f8e02ff */
[----:B------:R-:W-:-:S04]  /*0dd0*/  IMAD.WIDE.U32 R2, R14, UR16, R4 ;  /* 0x000000100e027c25 */ /* 0x000fc8000f8e0004 */
[----:B------:R-:W-:Y:S01]  /*0de0*/  IMAD R15, R15, UR16, R0 ;  /* 0x000000100f0f7c24 */ /* 0x000fe2000f8e0200 */
[----:B------:R-:W-:-:S04]  /*0df0*/  IADD3.X R0, RZ, R73, RZ, P0, !PT ;  /* 0x00000049ff007210 */ /* 0x000fc800007fe4ff */
[----:B------:R-:W-:Y:S02]  /*0e00*/  IADD3 R3, R3, R15, RZ ;  /* 0x0000000f03037210 */ /* 0x000fe40007ffe0ff */
[----:B------:R-:W-:Y:S01]  /*0e10*/  MOV R15, UR18 ;  /* 0x00000012000f7c02 */ /* 0x000fe20008000f00 */
[----:B------:R-:W-:Y:S02]  /*0e20*/  ULDC.64 UR18, c[0x0][0x228] ;  /* 0x00008a0000127ab9 */ /* 0x000fe40000000a00 */
[----:B------:R-:W-:Y:S02]  /*0e30*/  IMAD R0, R0, UR18, RZ ;  /* 0x0000001200007c24 */ /* 0x000fe4000f8e02ff */
[----:B------:R-:W-:-:S04]  /*0e40*/  IMAD.WIDE.U32 R2, R15, UR17, R2 ;  /* 0x000000110f027c25 */ /* 0x000fc8000f8e0002 */
[----:B------:R-:W-:Y:S01]  /*0e50*/  IMAD R15, R13, UR19, R0 ;  /* 0x000000130d0f7c24 */ /* 0x000fe2000f8e0200 */
[----:B------:R-:W-:Y:S01]  /*0e60*/  IADD3 R3, R3, UR6, RZ ;  /* 0x0000000603037c10 */ /* 0x000fe2000fffe0ff */
[----:B------:R-:W-:Y:S02]  /*0e70*/  ULDC.64 UR6, c[0x0][0x210] ;  /* 0x0000840000067ab9 */ /* 0x000fe40000000a00 */
[----:B------:R-:W-:-:S05]  /*0e80*/  IMAD.WIDE.U32 R2, R13, UR18, R2 ;  /* 0x000000120d027c25 */ /* 0x000fca000f8e0002 */
[----:B------:R-:W-:Y:S02]  /*0e90*/  IADD3 R3, R3, R15, RZ ;  /* 0x0000000f03037210 */ /* 0x000fe40007ffe0ff */
[----:B------:R-:W-:-:S04]  /*0ea0*/  LEA R28, P0, R2, UR6, 0x1 ;  /* 0x00000006021c7c11 */ /* 0x000fc8000f8008ff */
[----:B------:R-:W-:-:S06]  /*0eb0*/  LEA.HI.X R29, R2, UR7, R3, 0x1, P0 ;  /* 0x00000007021d7c11 */ /* 0x000fcc00080f0c03 */
[----:B------:R-:W5:Y:S03]  /*0ec0*/  LDG.E.128 R28, desc[UR10][R28.64] ;  /* 0x0000000a1c1c7981 */ /* 0x000f66000c1e1d00 */
.L_x_110:
[----:B------:R-:W-:Y:S05]  /*0ed0*/  BSYNC B1 ;  /* 0x0000000000017941 */ /* 0x000fea0003800000 */
.L_x_109:
[----:B------:R-:W-:Y:S05]  /*0ee0*/  @P3 BRA `(.L_x_108) ;  /* 0x00000000005c3947 */ /* 0x000fea0003800000 */
[----:B------:R-:W1:Y:S01]  /*0ef0*/  LDC.64 R2, c[0x0][0x230] ;  /* 0x00008c00ff027b82 */ /* 0x000e620000000a00 */
[----:B------:R-:W-:Y:S01]  /*0f00*/  SHF.R.S32.HI R5, RZ, 0x1f, R4 ;  /* 0x0000001fff057819 */ /* 0x000fe20000011404 */
[----:B------:R-:W-:Y:S02]  /*0f10*/  ULDC.64 UR18, c[0x0][0x238] ;  /* 0x00008e0000127ab9 */ /* 0x000fe40000000a00 */
[----:B------:R-:W-:Y:S02]  /*0f20*/  UIMAD UR6, UR5, UR18, URZ ;  /* 0x00000012050672a4 */ /* 0x000fe4000f8e023f */
[----:B0-----:R-:W-:Y:S02]  /*0f30*/  MOV R13, UR18 ;  /* 0x00000012000d7c02 */ /* 0x001fe40008000f00 */
        /* <DEDUP_REMOVED lines=18> */
.L_x_108:
[----:B------:R-:W-:Y:S05]  /*1060*/  BSYNC B0 ;  /* 0x0000000000007941 */ /* 0x000fea0003800000 */
.L_x_107:
[----:B------:R-:W1:Y:S01]  /*1070*/  LDC.64 R38, c[0x0][0x250] ;  /* 0x00009400ff267b82 */ /* 0x000e620000000a00 */
[--C-:B------:R-:W-:Y:S01]  /*1080*/  HADD2.F32 R46, -RZ, R21.reuse.H0_H0 ;  /* 0x20000015ff2e7230 */ /* 0x100fe20000004100 */
[----:B------:R-:W-:Y:S01]  /*1090*/  SHF.L.U32 R74, R10, 0x3, RZ ;  /* 0x000000030a4a7819 */ /* 0x000fe200000006ff */
[----:B------:R-:W-:Y:S01]  /*10a0*/  HADD2.F32 R47, -RZ, R21.H1_H1 ;  /* 0x30000015ff2f7230 */ /* 0x000fe20000004100 */
[----:B------:R-:W-:Y:S01]  /*10b0*/  LEA.HI.SX32 R21, R36, 0x30, 0x1c ;  /* 0x0000003024157811 */ /* 0x000fe200078fe2ff */
[--C-:B------:R-:W-:Y:S01]  /*10c0*/  HADD2.F32 R44, -RZ, R20.reuse.H0_H0 ;  /* 0x20000014ff2c7230 */ /* 0x100fe20000004100 */
[----:B------:R-:W-:Y:S01]  /*10d0*/  SHF.R.S32.HI R75, RZ, 0x1f, R74 ;  /* 0x0000001fff4b7819 */ /* 0x000fe2000001144a */
[----:B------:R-:W-:Y:S01]  /*10e0*/  HADD2.F32 R45, -RZ, R20.H1_H1 ;  /* 0x30000014ff2d7230 */ /* 0x000fe20000004100 */
[----:B------:R-:W-:Y:S01]  /*10f0*/  ISETP.GE.AND P0, PT, R21, UR9, PT ;  /* 0x0000000915007c0c */ /* 0x000fe2000bf06270 */
[--C-:B------:R-:W-:Y:S01]  /*1100*/  HADD2.F32 R0, -RZ, R16.reuse.H0_H0 ;  /* 0x20000010ff007230 */ /* 0x100fe20000004100 */
[----:B------:R-:W-:Y:S01]  /*1110*/  BSSY B0, `(.L_x_111) ;  /* 0x000003b000007945 */ /* 0x000fe20003800000 */
[----:B0-----:R-:W-:Y:S01]  /*1120*/  HADD2.F32 R13, -RZ, R16.H1_H1 ;  /* 0x30000010ff0d7230 */ /* 0x001fe20000004100 */
[----:B-----5:R-:W-:Y:S01]  /*1130*/  MOV R4, R28 ;  /* 0x0000001c00047202 */ /* 0x020fe20000000f00 */
[--C-:B------:R-:W-:Y:S01]  /*1140*/  HADD2.F32 R14, -RZ, R17.reuse.H0_H0 ;  /* 0x20000011ff0e7230 */ /* 0x100fe20000004100 */
[----:B------:R-:W-:Y:S01]  /*1150*/  MOV R5, R29 ;  /* 0x0000001d00057202 */ /* 0x000fe20000000f00 */
[----:B------:R-:W-:Y:S01]  /*1160*/  HADD2.F32 R15, -RZ, R17.H1_H1 ;  /* 0x30000011ff0f7230 */ /* 0x000fe20000004100 */
[----:B------:R-:W-:Y:S01]  /*1170*/  MOV R2, R30 ;  /* 0x0000001e00027202 */ /* 0x000fe20000000f00 */
[--C-:B------:R-:W-:Y:S01]  /*1180*/  HADD2.F32 R16, -RZ, R18.reuse.H0_H0 ;  /* 0x20000012ff107230 */ /* 0x100fe20000004100 */
[----:B------:R-:W-:Y:S01]  /*1190*/  MOV R3, R31 ;  /* 0x0000001f00037202 */ /* 0x000fe20000000f00 */
[----:B------:R-:W-:Y:S01]  /*11a0*/  HADD2.F32 R17, -RZ, R18.H1_H1 ;  /* 0x30000012ff117230 */ /* 0x000fe20000004100 */
[----:B------:R-:W-:Y:S01]  /*11b0*/  CS2R R28, SRZ ;  /* 0x00000000001c7805 */ /* 0x000fe2000001ff00 */
[----:B------:R-:W-:Y:S01]  /*11c0*/  HADD2.F32 R18, -RZ, R19.H0_H0 ;  /* 0x20000013ff127230 */ /* 0x000fe20000004100 */
[----:B------:R-:W-:Y:S01]  /*11d0*/  CS2R R30, SRZ ;  /* 0x00000000001e7805 */ /* 0x000fe2000001ff00 */
[----:B------:R-:W-:-:S02]  /*11e0*/  HADD2.F32 R48, -RZ, R22.H0_H0 ;  /* 0x20000016ff307230 */ /* 0x000fc40000004100 */
[----:B-1----:R-:W-:Y:S02]  /*11f0*/  IMAD R20, R38, UR14, RZ ;  /* 0x0000000e26147c24 */ /* 0x002fe4000f8e02ff */
[----:B------:R-:W-:Y:S02]  /*1200*/  HADD2.F32 R49, -RZ, R22.H1_H1 ;  /* 0x30000016ff317230 */ /* 0x000fe40000004100 */
[--C-:B------:R-:W-:Y:S02]  /*1210*/  HADD2.F32 R50, -RZ, R23.reuse.H0_H0 ;  /* 0x20000017ff327230 */ /* 0x100fe40000004100 */
[----:B------:R-:W-:Y:S01]  /*1220*/  HADD2.F32 R51, -RZ, R23.H1_H1 ;  /* 0x30000017ff337230 */ /* 0x000fe20000004100 */
[----:B------:R-:W-:Y:S01]  /*1230*/  CS2R R22, SRZ ;  /* 0x0000000000167805 */ /* 0x000fe2000001ff00 */
[----:B------:R-:W-:Y:S01]  /*1240*/  IMAD R39, R39, UR16, R20 ;  /* 0x0000001027277c24 */ /* 0x000fe2000f8e0214 */
[----:B------:R-:W-:Y:S01]  /*1250*/  CS2R R20, SRZ ;  /* 0x0000000000147805 */ /* 0x000fe2000001ff00 */
[----:B------:R-:W-:-:S02]  /*1260*/  HADD2.F32 R19, -RZ, R19.H1_H1 ;  /* 0x30000013ff137230 */ /* 0x000fc40000004100 */
[----:B------:R-:W-:-:S04]  /*1270*/  IMAD.WIDE.U32 R32, R38, UR16, R74 ;  /* 0x0000001026207c25 */ /* 0x000fc8000f8e004a */
[--C-:B------:R-:W-:Y:S02]  /*1280*/  HADD2.F32 R52, -RZ, R24.reuse.H0_H0 ;  /* 0x20000018ff347230 */ /* 0x100fe40000004100 */
[----:B------:R-:W-:Y:S02]  /*1290*/  HADD2.F32 R54, -RZ, R24.H1_H1 ;  /* 0x30000018ff367230 */ /* 0x000fe40000004100 */
[--C-:B------:R-:W-:Y:S02]  /*12a0*/  HADD2.F32 R53, -RZ, R25.reuse.H0_H0 ;  /* 0x20000019ff357230 */ /* 0x100fe40000004100 */
[----:B------:R-:W-:Y:S02]  /*12b0*/  HADD2.F32 R62, -RZ, R25.H1_H1 ;  /* 0x30000019ff3e7230 */ /* 0x000fe40000004100 */
[--C-:B------:R-:W-:Y:S02]  /*12c0*/  HADD2.F32 R55, -RZ, R26.reuse.H0_H0 ;  /* 0x2000001aff377230 */ /* 0x100fe40000004100 */
[----:B------:R-:W-:Y:S01]  /*12d0*/  HADD2.F32 R64, -RZ, R26.H1_H1 ;  /* 0x3000001aff407230 */ /* 0x000fe20000004100 */
[----:B------:R-:W-:Y:S06]  /*12e0*/  @P0 BRA `(.L_x_112) ;  /* 0x0000000000740947 */ /* 0x000fec0003800000 */
[----:B------:R-:W0:Y:S01]  /*12f0*/  LDC.64 R34, c[0x0][0x230] ;  /* 0x00008c00ff227b82 */ /* 0x000e220000000a00 */
[----:B------:R-:W-:Y:S01]  /*1300*/  SHF.L.U32 R24, R10, 0x3, RZ ;  /* 0x000000030a187819 */ /* 0x000fe200000006ff */
[----:B------:R-:W-:Y:S02]  /*1310*/  ULDC.64 UR18, c[0x0][0x238] ;  /* 0x00008e0000127ab9 */ /* 0x000fe40000000a00 */
[----:B------:R-:W-:Y:S01]  /*1320*/  UIMAD UR6, UR5, UR18, URZ ;  /* 0x00000012050672a4 */ /* 0x000fe2000f8e023f */
[----:B------:R-:W-:Y:S02]  /*1330*/  SHF.R.S32.HI R25, RZ, 0x1f, R24 ;  /* 0x0000001fff197819 */ /* 0x000fe40000011418 */
[----:B------:R-:W-:Y:S01]  /*1340*/  IADD3 R38, R24, 0x80, RZ ;  /* 0x0000008018267810 */ /* 0x000fe20007ffe0ff */
[----:B------:R-:W-:Y:S01]  /*1350*/  UIMAD UR6, UR17, UR19, UR6 ;  /* 0x00000013110672a4 */ /* 0x000fe2000f8e0206 */
[----:B0-----:R-:W-:-:S04]  /*1360*/  IMAD R26, R34, UR14, RZ ;  /* 0x0000000e221a7c24 */ /* 0x001fc8000f8e02ff */
[----:B------:R-:W-:Y:S02]  /*1370*/  IMAD R37, R35, UR16, R26 ;  /* 0x0000001023257c24 */ /* 0x000fe4000f8e021a */
[----:B------:R-:W-:Y:S01]  /*1380*/  IMAD.WIDE.U32 R34, R34, UR16, R24 ;  /* 0x0000001022227c25 */ /* 0x000fe2000f8e0018 */
[----:B------:R-:W-:-:S04]  /*1390*/  IADD3 R25, P3, R72, 0x30, RZ ;  /* 0x0000003048197810 */ /* 0x000fc80007f7e0ff */
[----:B------:R-:W-:Y:S02]  /*13a0*/  IADD3 R35, R35, R37, RZ ;  /* 0x0000002523237210 */ /* 0x000fe40007ffe0ff */
[----:B------:R-:W-:Y:S01]  /*13b0*/  MOV R37, UR18 ;  /* 0x0000001200257c02 */ /* 0x000fe20008000f00 */
[----:B------:R-:W-:Y:S01]  /*13c0*/  ULDC.64 UR18, c[0x0][0x228] ;  /* 0x00008a0000127ab9 */ /* 0x000fe20000000a00 */
[----:B------:R-:W-:-:S03]  /*13d0*/  IADD3.X R26, RZ, R73, RZ, P3, !PT ;  /* 0x00000049ff1a7210 */ /* 0x000fc60001ffe4ff */
[----:B------:R-:W-:-:S04]  /*13e0*/  IMAD.WIDE.U32 R34, R37, UR17, R34 ;  /* 0x0000001125227c25 */ /* 0x000fc8000f8e0022 */
[----:B------:R-:W-:Y:S01]  /*13f0*/  IMAD R26, R26, UR18, RZ ;  /* 0x000000121a1a7c24 */ /* 0x000fe2000f8e02ff */
[----:B------:R-:W-:Y:S01]  /*1400*/  IADD3 R35, R35, UR6, RZ ;  /* 0x0000000623237c10 */ /* 0x000fe2000fffe0ff */
[----:B------:R-:W-:Y:S02]  /*1410*/  ULDC UR6, c[0x0][0x21c] ;  /* 0x0000870000067ab9 */ /* 0x000fe40000000800 */
[C---:B------:R-:W-:Y:S01]  /*1420*/  IMAD R37, R25.reuse, UR19, R26 ;  /* 0x0000001319257c24 */ /* 0x040fe2000f8e021a */
        /* <DEDUP_REMOVED lines=9> */
.L_x_112:
[----:B------:R-:W-:Y:S05]  /*14c0*/  BSYNC B0 ;  /* 0x0000000000007941 */ /* 0x000fea0003800000 */
.L_x_111:
[----:B------:R-:W-:Y:S01]  /*14d0*/  ULDC.64 UR6, c[0x0][0x258] ;  /* 0x0000960000067ab9 */ /* 0x000fe20000000a00 */
[----:B------:R-:W-:Y:S01]  /*14e0*/  IADD3 R33, R33, R39, RZ ;  /* 0x0000002721217210 */ /* 0x000fe20007ffe0ff */
[----:B------:R-:W-:Y:S01]  /*14f0*/  BSSY B0, `(.L_x_113) ;  /* 0x000001d000007945 */ /* 0x000fe20003800000 */
[----:B------:R-:W-:Y:S01]  /*1500*/  MOV R81, UR6 ;  /* 0x0000000600517c02 */ /* 0x000fe20008000f00 */
[----:B------:R-:W-:Y:S01]  /*1510*/  UIMAD UR6, UR5, UR6, URZ ;  /* 0x00000006050672a4 */ /* 0x000fe2000f8e023f */
[--C-:B------:R-:W-:Y:S01]  /*1520*/  HADD2.F32 R63, -RZ, R27.reuse.H0_H0 ;  /* 0x2000001bff3f7230 */ /* 0x100fe20000004100 */
[----:B------:R-:W-:Y:S01]  /*1530*/  LEA.HI.SX32 R43, R36, 0x10, 0x1c ;  /* 0x00000010242b7811 */ /* 0x000fe200078fe2ff */
[----:B------:R-:W-:Y:S01]  /*1540*/  HADD2.F32 R66, -RZ, R27.H1_H1 ;  /* 0x3000001bff427230 */ /* 0x000fe20000004100 */
[----:B------:R-:W-:Y:S02]  /*1550*/  UIMAD UR6, UR17, UR7, UR6 ;  /* 0x00000007110672a4 */ /* 0x000fe4000f8e0206 */
[----:B------:R-:W-:Y:S01]  /*1560*/  IMAD.WIDE.U32 R80, R81, UR17, R32 ;  /* 0x0000001151507c25 */ /* 0x000fe2000f8e0020 */
[----:B------:R-:W-:-:S02]  /*1570*/  CS2R R32, SRZ ;  /* 0x0000000000207805 */ /* 0x000fc4000001ff00 */
[----:B------:R-:W-:Y:S02]  /*1580*/  CS2R R34, SRZ ;  /* 0x0000000000227805 */ /* 0x000fe4000001ff00 */
[----:B0-----:R-:W-:Y:S02]  /*1590*/  CS2R R24, SRZ ;  /* 0x0000000000187805 */ /* 0x001fe4000001ff00 */
[----:B------:R-:W-:Y:S02]  /*15a0*/  CS2R R26, SRZ ;  /* 0x00000000001a7805 */ /* 0x000fe4000001ff00 */
[----:B------:R-:W-:Y:S01]  /*15b0*/  IADD3 R77, R81, UR6, RZ ;  /* 0x00000006514d7c10 */ /* 0x000fe2000fffe0ff */
        /* <DEDUP_REMOVED lines=16> */
.L_x_114:
[----:B------:R-:W-:Y:S05]  /*16c0*/  BSYNC B0 ;  /* 0x0000000000007941 */ /* 0x000fea0003800000 */
.L_x_113:
[----:B------:R-:W-:Y:S01]  /*16d0*/  ISETP.GE.AND P1, PT, R43, UR9, PT ;  /* 0x000000092b007c0c */ /* 0x000fe2000bf26270 */
[--C-:B------:R-:W-:Y:S01]  /*16e0*/  HADD2.F32 R89, -RZ, R42.reuse.H0_H0 ;  /* 0x2000002aff597230 */ /* 0x100fe20000004100 */
[----:B-----5:R-:W-:Y:S01]  /*16f0*/  MOV R65, R28 ;  /* 0x0000001c00417202 */ /* 0x020fe20000000f00 */
[----:B------:R-:W-:Y:S01]  /*1700*/  HADD2.F32 R28, -RZ, R42.H1_H1 ;  /* 0x3000002aff1c7230 */ /* 0x000fe20000004100 */
[----:B------:R-:W-:Y:S01]  /*1710*/  MOV R68, R29 ;  /* 0x0000001d00447202 */ /* 0x000fe20000000f00 */
[--C-:B------:R-:W-:Y:S01]  /*1720*/  HADD2.F32 R29, -RZ, R32.reuse.H1_H1 ;  /* 0x30000020ff1d7230 */ /* 0x100fe20000004100 */
[----:B------:R-:W-:Y:S01]  /*1730*/  MOV R67, R30 ;  /* 0x0000001e00437202 */ /* 0x000fe20000000f00 */
[----:B------:R-:W-:Y:S01]  /*1740*/  HADD2.F32 R30, -RZ, R32.H0_H0 ;  /* 0x20000020ff1e7230 */ /* 0x000fe20000004100 */
[----:B------:R-:W-:Y:S01]  /*1750*/  BSSY B0, `(.L_x_115) ;  /* 0x000002b000007945 */ /* 0x000fe20003800000 */
[----:B------:R-:W-:Y:S01]  /*1760*/  MOV R69, R31 ;  /* 0x0000001f00457202 */ /* 0x000fe20000000f00 */
[----:B------:R-:W-:Y:S01]  /*1770*/  FMUL.FTZ R28, R28, R29 ;  /* 0x0000001d1c1c7220 */ /* 0x000fe20000410000 */
[----:B------:R-:W-:Y:S01]  /*1780*/  MOV R78, R33 ;  /* 0x00000021004e7202 */ /* 0x000fe20000000f00 */
[----:B------:R-:W-:Y:S01]  /*1790*/  HADD2.F32 R84, -RZ, R41.H0_H0 ;  /* 0x20000029ff547230 */ /* 0x000fe20000004100 */
[----:B------:R-:W-:Y:S01]  /*17a0*/  MOV R70, R34 ;  /* 0x0000002200467202 */ /* 0x000fe20000000f00 */
[----:B------:R-:W-:Y:S01]  /*17b0*/  FFMA.FTZ R89, R89, R30, R28 ;  /* 0x0000001e59597223 */ /* 0x000fe2000001001c */
[----:B------:R-:W-:-:S02]  /*17c0*/  MOV R71, R35 ;  /* 0x0000002300477202 */ /* 0x000fc40000000f00 */
[----:B------:R-:W-:Y:S02]  /*17d0*/  CS2R R32, SRZ ;  /* 0x0000000000207805 */ /* 0x000fe4000001ff00 */
[----:B------:R-:W-:Y:S02]  /*17e0*/  CS2R R34, SRZ ;  /* 0x0000000000227805 */ /* 0x000fe4000001ff00 */
[----:B------:R-:W-:Y:S02]  /*17f0*/  CS2R R28, SRZ ;  /* 0x00000000001c7805 */ /* 0x000fe4000001ff00 */
[----:B------:R-:W-:Y:S01]  /*1800*/  CS2R R30, SRZ ;  /* 0x00000000001e7805 */ /* 0x000fe2000001ff00 */
[----:B------:R-:W-:Y:S06]  /*1810*/  @P1 BRA `(.L_x_116) ;  /* 0x0000000000781947 */ /* 0x000fec0003800000 */
[----:B------:R-:W-:Y:S01]  /*1820*/  ULDC UR6, c[0x0][0x21c] ;  /* 0x0000870000067ab9 */ /* 0x000fe20000000800 */
[----:B0-----:R-:W-:Y:S02]  /*1830*/  LEA R36, R10, 0x80, 0x3 ;  /* 0x000000800a247811 */ /* 0x001fe400078e18ff */
[----:B------:R-:W-:Y:S02]  /*1840*/  ISETP.GE.AND P3, PT, R74, UR6, PT ;  /* 0x000000064a007c0c */ /* 0x000fe4000bf66270 */
[----:B------:R-:W-:-:S11]  /*1850*/  ISETP.GE.AND P1, PT, R36, UR6, PT ;  /* 0x0000000624007c0c */ /* 0x000fd6000bf26270 */
[----:B------:R-:W0:Y:S01]  /*1860*/  @!P3 LDC.64 R36, c[0x0][0x248] ;  /* 0x00009200ff24bb82 */ /* 0x000e220000000a00 */
[C---:B------:R-:W-:Y:S02]  /*1870*/  @!P3 IADD3 R79, P4, R72.reuse, 0x10, RZ ;  /* 0x00000010484fb810 */ /* 0x040fe40007f9e0ff */
[----:B------:R-:W-:Y:S02]  /*1880*/  @!P1 IADD3 R83, P5, R72, 0x10, RZ ;  /* 0x0000001048539810 */ /* 0x000fe40007fbe0ff */
[----:B------:R-:W-:Y:S02]  /*1890*/  @!P3 MOV R60, R80 ;  /* 0x00000050003cb202 */ /* 0x000fe40000000f00 */
[----:B------:R-:W-:Y:S01]  /*18a0*/  @!P3 MOV R61, R77 ;  /* 0x0000004d003db202 */ /* 0x000fe20000000f00 */
[----:B------:R-:W1:Y:S01]  /*18b0*/  @!P1 LDC.64 R38, c[0x0][0x248] ;  /* 0x00009200ff269b82 */ /* 0x000e620000000a00 */
[-C--:B------:R-:W-:Y:S02]  /*18c0*/  @!P3 IADD3.X R59, RZ, R73.reuse, RZ, P4, !PT ;  /* 0x00000049ff3bb210 */ /* 0x080fe400027fe4ff */
[----:B------:R-:W-:-:S02]  /*18d0*/  @!P1 IADD3.X R85, RZ, R73, RZ, P5, !PT ;  /* 0x00000049ff559210 */ /* 0x000fc40002ffe4ff */
[----:B------:R-:W-:-:S03]  /*18e0*/  @!P1 MOV R58, R80 ;  /* 0x00000050003a9202 */ /* 0x000fc60000000f00 */
[----:B------:R-:W2:Y:S08]  /*18f0*/  @!P3 LDC.64 R42, c[0x0][0x240] ;  /* 0x00009000ff2abb82 */ /* 0x000eb00000000a00 */
[----:B------:R-:W3:Y:S01]  /*1900*/  @!P1 LDC.64 R56, c[0x0][0x240] ;  /* 0x00009000ff389b82 */ /* 0x000ee20000000a00 */
[----:B0-----:R-:W-:-:S04]  /*1910*/  @!P3 IMAD.WIDE.U32 R60, R79, R36, R60 ;  /* 0x000000244f3cb225 */ /* 0x001fc800078e003c */
[----:B------:R-:W-:Y:S01]  /*1920*/  @!P3 IMAD R36, R59, R36, RZ ;  /* 0x000000243b24b224 */ /* 0x000fe200078e02ff */
[----:B------:R-:W-:Y:S01]  /*1930*/  @!P1 MOV R59, R77 ;  /* 0x0000004d003b9202 */ /* 0x000fe20000000f00 */
[-C--:B-1----:R-:W-:Y:S02]  /*1940*/  @!P1 IMAD R82, R85, R38.reuse, RZ ;  /* 0x0000002655529224 */ /* 0x082fe400078e02ff */
[----:B------:R-:W-:Y:S02]  /*1950*/  @!P3 IMAD R37, R79, R37, R36 ;  /* 0x000000254f25b224 */ /* 0x000fe400078e0224 */
[----:B------:R-:W-:-:S03]  /*1960*/  @!P1 IMAD.WIDE.U32 R58, R83, R38, R58 ;  /* 0x00000026533a9225 */ /* 0x000fc600078e003a */
[----:B------:R-:W-:Y:S01]  /*1970*/  @!P3 IADD3 R36, R61, R37, RZ ;  /* 0x000000253d24b210 */ /* 0x000fe20007ffe0ff */
        /* <DEDUP_REMOVED lines=8> */
.L_x_116:
[----:B------:R-:W-:Y:S05]  /*1a00*/  BSYNC B0 ;  /* 0x0000000000007941 */ /* 0x000fea0003800000 */
.L_x_115:
[----:B0-----:R-:W-:Y:S01]  /*1a10*/  HADD2.F32 R36, -RZ, R78.H0_H0 ;  /* 0x2000004eff247230 */ /* 0x001fe20000004100 */
[----:B------:R-:W-:Y:S01]  /*1a20*/  BSSY B0, `(.L_x_117) ;  /* 0x0000029000007945 */ /* 0x000fe20003800000 */
[----:B-----5:R-:W-:Y:S02]  /*1a30*/  MOV R88, R32 ;  /* 0x0000002000587202 */ /* 0x020fe40000000f00 */
[----:B------:R-:W-:Y:S02]  /*1a40*/  CS2R R38, SRZ ;  /* 0x0000000000267805 */ /* 0x000fe4000001ff00 */
        /* <DEDUP_REMOVED lines=8> */
[----:B-1----:R-:W-:Y:S01]  /*1ad0*/  LEA R42, R10, 0x80, 0x3 ;  /* 0x000000800a2a7811 */ /* 0x002fe200078e18ff */
[----:B------:R-:W-:Y:S02]  /*1ae0*/  ULDC UR6, c[0x0][0x21c] ;  /* 0x0000870000067ab9 */ /* 0x000fe40000000800 */
        /* <DEDUP_REMOVED lines=13> */
[----:B0-----:R-:W-:-:S04]  /*1bc0*/  @!P2 IMAD.WIDE.U32 R86, R91, R42, R86 ;  /* 0x0000002a5b56a225 */ /* 0x001fc800078e0056 */
[----:B------:R-:W-:Y:S02]  /*1bd0*/  @!P2 IMAD R92, R93, R42, RZ ;  /* 0x0000002a5d5ca224 */ /* 0x000fe400078e02ff */
[-C--:B-1----:R-:W-:Y:S01]  /*1be0*/  @!P1 IMAD R42, R85, R56.reuse, RZ ;  /* 0x00000038552a9224 */ /* 0x082fe200078e02ff */
[----:B------:R-:W-:Y:S01]  /*1bf0*/  @!P1 MOV R85, R77 ;  /* 0x0000004d00559202 */ /* 0x000fe20000000f00 */
[----:B------:R-:W-:Y:S02]  /*1c00*/  @!P2 IMAD R43, R91, R43, R92 ;  /* 0x0000002b5b2ba224 */ /* 0x000fe400078e025c */
[C---:B------:R-:W-:Y:S02]  /*1c10*/  @!P1 IMAD R57, R90.reuse, R57, R42 ;  /* 0x000000395a399224 */ /* 0x040fe400078e022a */
[----:B------:R-:W-:Y:S01]  /*1c20*/  @!P1 IMAD.WIDE.U32 R84, R90, R56, R84 ;  /* 0x000000385a549225 */ /* 0x000fe200078e0054 */
[----:B------:R-:W-:Y:S02]  /*1c30*/  @!P2 IADD3 R43, R87, R43, RZ ;  /* 0x0000002b572ba210 */ /* 0x000fe40007ffe0ff */
[----:B--2---:R-:W-:-:S02]  /*1c40*/  @!P2 LEA R58, P3, R86, R58, 0x1 ;  /* 0x0000003a563aa211 */ /* 0x004fc400078608ff */
[----:B------:R-:W-:Y:S02]  /*1c50*/  @!P1 IADD3 R57, R85, R57, RZ ;  /* 0x0000003955399210 */ /* 0x000fe40007ffe0ff */
[----:B------:R-:W-:Y:S02]  /*1c60*/  @!P2 LEA.HI.X R59, R86, R59, R43, 0x1, P3 ;  /* 0x0000003b563ba211 */ /* 0x000fe400018f0c2b */
[----:B---3--:R-:W-:-:S03]  /*1c70*/  @!P1 LEA R60, P4, R84, R60, 0x1 ;  /* 0x0000003c543c9211 */ /* 0x008fc600078808ff */
[----:B------:R0:W5:Y:S01]  /*1c80*/  @!P2 LDG.E.128 R36, desc[UR10][R58.64] ;  /* 0x0000000a3a24a981 */ /* 0x000162000c1e1d00 */
[----:B------:R-:W-:-:S05]  /*1c90*/  @!P1 LEA.HI.X R61, R84, R61, R57, 0x1, P4 ;  /* 0x0000003d543d9211 */ /* 0x000fca00020f0c39 */
[----:B------:R0:W5:Y:S04]  /*1ca0*/  @!P1 LDG.E.128 R32, desc[UR10][R60.64+0x100] ;  /* 0x0001000a3c209981 */ /* 0x000168000c1e1d00 */
.L_x_118:
[----:B------:R-:W-:Y:S05]  /*1cb0*/  BSYNC B0 ;  /* 0x0000000000007941 */ /* 0x000fea0003800000 */
.L_x_117:
[----:B-1---5:R-:W-:Y:S01]  /*1cc0*/  MOV R56, R36 ;  /* 0x0000002400387202 */ /* 0x022fe20000000f00 */
[----:B------:R-:W-:Y:S01]  /*1cd0*/  HADD2.F32 R36, -RZ, R40.H1_H1 ;  /* 0x30000028ff247230 */ /* 0x000fe20000004100 */
[----:B------:R-:W-:Y:S01]  /*1ce0*/  MOV R57, R37 ;  /* 0x0000002500397202 */ /* 0x000fe20000000f00 */
[----:B------:R-:W-:Y:S01]  /*1cf0*/  HADD2.F32 R43, -RZ, R88.H1_H1 ;  /* 0x30000058ff2b7230 */ /* 0x000fe20000004100 */
[----:B------:R-:W-:Y:S01]  /*1d00*/  BSSY B0, `(.L_x_119) ;  /* 0x0000026000007945 */ /* 0x000fe20003800000 */
[----:B------:R-:W-:Y:S01]  /*1d10*/  HADD2.F32 R42, -RZ, R41.H1_H1 ;  /* 0x30000029ff2a7230 */ /* 0x000fe20000004100 */
[----:B0-----:R-:W-:Y:S01]  /*1d20*/  MOV R58, R38 ;  /* 0x00000026003a7202 */ /* 0x001fe20000000f00 */
[----:B------:R-:W-:Y:S02]  /*1d30*/  HADD2.F32 R60, -RZ, R40.H0_H0 ;  /* 0x20000028ff3c7230 */ /* 0x000fe40000004100 */
[----:B------:R-:W-:Y:S01]  /*1d40*/  FMUL.FTZ R43, R36, R43 ;  /* 0x0000002b242b7220 */ /* 0x000fe20000410000 */
[----:B------:R-:W-:Y:S01]  /*1d50*/  HADD2.F32 R78, -RZ, R78.H1_H1 ;  /* 0x3000004eff4e7230 */ /* 0x000fe20000004100 */
[----:B------:R-:W-:Y:S01]  /*1d60*/  MOV R59, R39 ;  /* 0x00000027003b7202 */ /* 0x000fe20000000f00 */
[----:B------:R-:W-:Y:S01]  /*1d70*/  HADD2.F32 R37, -RZ, R88.H0_H0 ;  /* 0x20000058ff257230 */ /* 0x000fe20000004100 */
[----:B------:R-:W-:Y:S01]  /*1d80*/  CS2R R38, SRZ ;  /* 0x0000000000267805 */ /* 0x000fe2000001ff00 */
[----:B------:R-:W-:-:S02]  /*1d90*/  HADD2.F32 R61, -RZ, R9.H0_H0 ;  /* 0x20000009ff3d7230 */ /* 0x000fc40000004100 */
[----:B------:R-:W-:Y:S01]  /*1da0*/  FFMA.FTZ R89, R42, R78, R89 ;  /* 0x0000004e2a597223 */ /* 0x000fe20000010059 */
[----:B------:R-:W-:Y:S02]  /*1db0*/  HADD2.F32 R78, -RZ, R8.H0_H0 ;  /* 0x20000008ff4e7230 */ /* 0x000fe40000004100 */
[----:B------:R-:W-:Y:S01]  /*1dc0*/  FFMA.FTZ R60, R60, R37, R43 ;  /* 0x000000253c3c7223 */ /* 0x000fe2000001002b */
[----:B------:R-:W-:Y:S02]  /*1dd0*/  CS2R R36, SRZ ;  /* 0x0000000000247805 */ /* 0x000fe4000001ff00 */
[----:B------:R-:W-:Y:S02]  /*1de0*/  CS2R R40, SRZ ;  /* 0x0000000000287805 */ /* 0x000fe4000001ff00 */
[----:B------:R-:W-:Y:S01]  /*1df0*/  CS2R R42, SRZ ;  /* 0x00000000002a7805 */ /* 0x000fe2000001ff00 */
[----:B------:R-:W-:Y:S02]  /*1e00*/  HADD2.F32 R84, -RZ, R4.H1_H1 ;  /* 0x30000004ff547230 */ /* 0x000fe40000004100 */
[----:B------:R-:W-:-:S02]  /*1e10*/  HADD2.F32 R85, -RZ, R70.H0_H0 ;  /* 0x20000046ff557230 */ /* 0x000fc40000004100 */
        /* <DEDUP_REMOVED lines=8> */
[----:B------:R-:W-:Y:S01]  /*1ea0*/  LEA R10, R10, 0x80, 0x3 ;  /* 0x000000800a0a7811 */ /* 0x000fe200078e18ff */
        /* <DEDUP_REMOVED lines=11> */
.L_x_120:
[----:B------:R-:W-:Y:S05]  /*1f60*/  BSYNC B0 ;  /* 0x0000000000007941 */ /* 0x000fea0003800000 */
.L_x_119:
[----:B------:R-:W-:Y:S02]  /*1f70*/  HADD2.F32 R81, -RZ, R4.H0_H0 ;  /* 0x20000004ff517230 */ /* 0x000fe40000004100 */
[----:B------:R-:W-:Y:S01]  /*1f80*/  FMUL.FTZ R84, R84, R87 ;  /* 0x0000005754547220 */ /* 0x000fe20000410000 */
[----:B------:R-:W-:Y:S02]  /*1f90*/  HADD2.F32 R76, -RZ, R56.H0_H0 ;  /* 0x20000038ff4c7230 */ /* 0x000fe40000004100 */
[----:B------:R-:W-:Y:S01]  /*1fa0*/  FFMA.FTZ R78, R78, R85, R89 ;  /* 0x000000554e4e7223 */ /* 0x000fe20000010059 */
[----:B------:R-:W-:Y:S02]  /*1fb0*/  HADD2.F32 R80, -RZ, R5.H0_H0 ;  /* 0x20000005ff507230 */ /* 0x000fe40000004100 */
[----:B------:R-:W-:Y:S01]  /*1fc0*/  FFMA.FTZ R60, R61, R86, R60 ;  /* 0x000000563d3c7223 */ /* 0x000fe2000001003c */
[----:B------:R-:W-:Y:S02]  /*1fd0*/  HADD2.F32 R89, -RZ, R57.H0_H0 ;  /* 0x20000039ff597230 */ /* 0x000fe40000004100 */
[----:B------:R-:W-:Y:S01]  /*1fe0*/  FFMA.FTZ R91, R81, R76, R84 ;  /* 0x0000004c515b7223 */ /* 0x000fe20000010054 */
[--C-:B------:R-:W-:Y:S01]  /*1ff0*/  HADD2.F32 R76, -RZ, R34.reuse.H0_H0 ;  /* 0x20000022ff4c7230 */ /* 0x100fe20000004100 */
[----:B-----5:R-:W-:Y:S01]  /*2000*/  MOV R10, R39 ;  /* 0x00000027000a7202 */ /* 0x020fe20000000f00 */
[----:B------:R-:W-:Y:S01]  /*2010*/  HADD2.F32 R85, -RZ, R34.H1_H1 ;  /* 0x30000022ff557230 */ /* 0x000fe20000004100 */
[----:B------:R-:W-:Y:S01]  /*2020*/  USHF.L.U32 UR18, UR13, 0x6, URZ ;  /* 0x000000060d127899 */ /* 0x000fe2000800063f */
[--C-:B------:R-:W-:Y:S01]  /*2030*/  HADD2.F32 R34, -RZ, R35.reuse.H0_H0 ;  /* 0x20000023ff227230 */ /* 0x100fe20000004100 */
[----:B------:R-:W-:Y:S01]  /*2040*/  USHF.R.S32.HI UR19, URZ, 0x1f, UR16 ;  /* 0x0000001f3f137899 */ /* 0x000fe20008011410 */
[----:B------:R-:W-:-:S02]  /*2050*/  HADD2.F32 R87, -RZ, R35.H1_H1 ;  /* 0x30000023ff577230 */ /* 0x000fc40000004100 */
[----:B------:R-:W-:Y:S01]  /*2060*/  FFMA.FTZ R35, R80, R89, R91 ;  /* 0x0000005950237223 */ /* 0x000fe2000001005b */
[----:B------:R-:W-:Y:S01]  /*2070*/  HADD2.F32 R80, -RZ, R5.H1_H1 ;  /* 0x30000005ff507230 */ /* 0x000fe20000004100 */
[----:B------:R-:W-:Y:S01]  /*2080*/  BSSY B0, `(.L_x_121) ;  /* 0x00000ce000007945 */ /* 0x000fe20003800000 */
[----:B------:R-:W-:Y:S02]  /*2090*/  HADD2.F32 R5, -RZ, R65.H1_H1 ;  /* 0x30000041ff057230 */ /* 0x000fe40000004100 */
[----:B------:R-:W-:Y:S02]  /*20a0*/  HADD2.F32 R90, -RZ, R36.H1_H1 ;  /* 0x30000024ff5a7230 */ /* 0x000fe40000004100 */
[----:B------:R-:W-:Y:S02]  /*20b0*/  HADD2.F32 R84, -RZ, R57.H1_H1 ;  /* 0x30000039ff547230 */ /* 0x000fe40000004100 */
[----:B------:R-:W-:Y:S02]  /*20c0*/  HADD2.F32 R9, -RZ, R9.H1_H1 ;  /* 0x30000009ff097230 */ /* 0x000fe40000004100 */
[----:B------:R-:W-:Y:S01]  /*20d0*/  FMUL.FTZ R5, R5, R90 ;  /* 0x0000005a05057220 */ /* 0x000fe20000410000 */
[----:B------:R-:W-:-:S02]  /*20e0*/  HADD2.F32 R79, -RZ, R79.H1_H1 ;  /* 0x3000004fff4f7230 */ /* 0x000fc40000004100 */
[----:B------:R-:W-:Y:S01]  /*20f0*/  FFMA.FTZ R35, R80, R84, R35 ;  /* 0x0000005450237223 */ /* 0x000fe20000010023 */
[----:B------:R-:W-:Y:S02]  /*2100*/  HADD2.F32 R90, -RZ, R65.H0_H0 ;  /* 0x20000041ff5a7230 */ /* 0x000fe40000004100 */
[----:B------:R-:W-:Y:S02]  /*2110*/  HADD2.F32 R80, -RZ, R6.H0_H0 ;  /* 0x20000006ff507230 */ /* 0x000fe40000004100 */
[----:B------:R-:W-:Y:S01]  /*2120*/  FFMA.FTZ R9, R9, R79, R60 ;  /* 0x0000004f09097223 */ /* 0x000fe2000001003c */
[----:B------:R-:W-:Y:S02]  /*2130*/  HADD2.F32 R65, -RZ, R82.H0_H0 ;  /* 0x20000052ff417230 */ /* 0x000fe40000004100 */
[----:B------:R-:W-:Y:S02]  /*2140*/  HADD2.F32 R36, -RZ, R36.H0_H0 ;  /* 0x20000024ff247230 */ /* 0x000fe40000004100 */
[----:B------:R-:W-:-:S02]  /*2150*/  HADD2.F32 R60, -RZ, R2.H0_H0 ;  /* 0x20000002ff3c7230 */ /* 0x000fc40000004100 */
[----:B------:R-:W-:Y:S01]  /*2160*/  FFMA.FTZ R9, R80, R65, R9 ;  /* 0x0000004150097223 */ /* 0x000fe20000010009 */
[----:B------:R-:W-:Y:S02]  /*2170*/  HADD2.F32 R65, -RZ, R8.H1_H1 ;  /* 0x30000008ff417230 */ /* 0x000fe40000004100 */
[----:B------:R-:W-:Y:S01]  /*2180*/  FFMA.FTZ R5, R90, R36, R5 ;  /* 0x000000245a057223 */ /* 0x000fe20000010005 */
[--C-:B------:R-:W-:Y:S02]  /*2190*/  HADD2.F32 R8, -RZ, R68.reuse.H0_H0 ;  /* 0x20000044ff087230 */ /* 0x100fe40000004100 */
[--C-:B------:R-:W-:Y:S02]  /*21a0*/  HADD2.F32 R36, -RZ, R37.reuse.H0_H0 ;  /* 0x20000025ff247230 */ /* 0x100fe40000004100 */
[----:B------:R-:W-:Y:S02]  /*21b0*/  HADD2.F32 R68, -RZ, R68.H1_H1 ;  /* 0x30000044ff447230 */ /* 0x000fe40000004100 */
        /* <DEDUP_REMOVED lines=11> */
[----:B------:R-:W-:Y:S02]  /*2270*/  HADD2.F32 R58, -RZ, R58.H1_H1 ;  /* 0x3000003aff3a7230 */ /* 0x000fe40000004100 */
[----:B------:R-:W-:Y:S02]  /*2280*/  HADD2.F32 R70, -RZ, R70.H1_H1 ;  /* 0x30000046ff467230 */ /* 0x000fe40000004100 */
[----:B------:R-:W-:Y:S01]  /*2290*/  FFMA.FTZ R6, R6, R82, R9 ;  /* 0x0000005206067223 */ /* 0x000fe20000010009 */
        /* <DEDUP_REMOVED lines=8> */
[----:B------:R-:W-:Y:S02]  /*2320*/  HADD2.F32 R35, -RZ, R3.H0_H0 ;  /* 0x20000003ff237230 */ /* 0x000fe40000004100 */
[----:B------:R-:W-:Y:S01]  /*2330*/  FFMA.FTZ R6, R9, R58, R6 ;  /* 0x0000003a09067223 */ /* 0x000fe20000010006 */
[----:B------:R-:W-:-:S02]  /*2340*/  HADD2.F32 R37, -RZ, R71.H0_H0 ;  /* 0x20000047ff257230 */ /* 0x000fc40000004100 */
        /* <DEDUP_REMOVED lines=8> */
[--C-:B0-----:R-:W-:Y:S02]  /*23d0*/  HADD2.F32 R73, -RZ, R27.reuse.H0_H0 ;  /* 0x2000001bff497230 */ /* 0x101fe40000004100 */
[----:B------:R-:W-:Y:S02]  /*23e0*/  HADD2.F32 R74, -RZ, R27.H1_H1 ;  /* 0x3000001bff4a7230 */ /* 0x000fe40000004100 */
[----:B------:R-:W-:Y:S01]  /*23f0*/  FFMA.FTZ R7, R7, R83, R6 ;  /* 0x0000005307077223 */ /* 0x000fe20000010006 */
[----:B------:R-:W-:Y:S02]  /*2400*/  HADD2.F32 R2, -RZ, R11.H1_H1 ;  /* 0x3000000bff027230 */ /* 0x000fe40000004100 */
[----:B------:R-:W-:Y:S02]  /*2410*/  HADD2.F32 R3, -RZ, R3.H1_H1 ;  /* 0x30000003ff037230 */ /* 0x000fe40000004100 */
[----:B------:R-:W-:-:S02]  /*2420*/  HADD2.F32 R69, -RZ, R69.H1_H1 ;  /* 0x30000045ff457230 */ /* 0x000fc40000004100 */
[----:B------:R-:W-:Y:S02]  /*2430*/  HADD2.F32 R71, -RZ, R71.H1_H1 ;  /* 0x30000047ff477230 */ /* 0x000fe40000004100 */
[----:B------:R-:W-:Y:S02]  /*2440*/  HADD2.F32 R8, -RZ, R59.H1_H1 ;  /* 0x3000003bff087230 */ /* 0x000fe40000004100 */
[----:B------:R-:W-:Y:S02]  /*2450*/  HADD2.F32 R10, -RZ, R10.H1_H1 ;  /* 0x3000000aff0a7230 */ /* 0x000fe40000004100 */
[----:B------:R-:W-:Y:S01]  /*2460*/  FFMA.FTZ R65, R2, R71, R65 ;  /* 0x0000004702417223 */ /* 0x000fe20000010041 */
[----:B------:R-:W-:Y:S02]  /*2470*/  HADD2.F32 R27, -RZ, R28.H0_H0 ;  /* 0x2000001cff1b7230 */ /* 0x000fe40000004100 */
[----:B------:R-:W-:Y:S01]  /*2480*/  FFMA.FTZ R3, R3, R8, R60 ;  /* 0x0000000803037223 */ /* 0x000fe2000001003c */
[----:B------:R-:W-:-:S02]  /*2490*/  HADD2.F32 R77, -RZ, R31.H0_H0 ;  /* 0x2000001fff4d7230 */ /* 0x000fc40000004100 */
[----:B------:R-:W-:Y:S01]  /*24a0*/  FFMA.FTZ R10, R69, R10, R36 ;  /* 0x0000000a450a7223 */ /* 0x000fe20000010024 */
[----:B------:R-:W-:Y:S02]  /*24b0*/  HADD2.F32 R56, -RZ, R31.H1_H1 ;  /* 0x3000001fff387230 */ /* 0x000fe40000004100 */
[----:B------:R-:W-:Y:S01]  /*24c0*/  FFMA.FTZ R44, R44, R27, R7 ;  /* 0x0000001b2c2c7223 */ /* 0x000fe20000010007 */
[----:B------:R-:W-:Y:S02]  /*24d0*/  HADD2.F32 R39, -RZ, R24.H0_H0 ;  /* 0x20000018ff277230 */ /* 0x000fe40000004100 */
        /* <DEDUP_REMOVED lines=19> */
[----:B------:R-:W-:Y:S02]  /*2610*/  HADD2.F32 R20, -RZ, R21.H0_H0 ;  /* 0x20000015ff147230 */ /* 0x000fe40000004100 */
[----:B------:R-:W-:Y:S01]  /*2620*/  FFMA.FTZ R14, R14, R61, R13 ;  /* 0x0000003d0e0e7223 */ /* 0x000fe2000001000d */
[----:B------:R-:W-:-:S02]  /*2630*/  HADD2.F32 R91, -RZ, R41.H0_H0 ;  /* 0x20000029ff5b7230 */ /* 0x000fc40000004100 */
[----:B------:R-:W-:Y:S01]  /*2640*/  FFMA.FTZ R53, R53, R32, R54 ;  /* 0x0000002035357223 */ /* 0x000fe20000010036 */
[----:B------:R-:W-:Y:S01]  /*2650*/  HADD2.F32 R4, -RZ, R29.H1_H1 ;  /* 0x3000001dff047230 */ /* 0x000fe20000004100 */
[----:B------:R-:W0:Y:S01]  /*2660*/  S2R R13, SR_TID.X ;  /* 0x00000000000d7919 */ /* 0x000e220000002100 */
        /* <DEDUP_REMOVED lines=23> */
[----:B------:R-:W-:-:S02]  /*27e0*/  HADD2.F32 R22, -RZ, R23.H0_H0 ;  /* 0x20000017ff167230 */ /* 0x000fc40000004100 */
[----:B------:R-:W-:Y:S01]  /*27f0*/  FFMA.FTZ R64, R64, R85, R55 ;  /* 0x0000005540407223 */ /* 0x000fe20000010037 */
[----:B------:R-:W-:Y:S02]  /*2800*/  HADD2.F32 R42, -RZ, R43.H0_H0 ;  /* 0x2000002bff2a7230 */ /* 0x000fe40000004100 */
[----:B------:R-:W-:Y:S01]  /*2810*/  FFMA.FTZ R89, R89, R92, R40 ;  /* 0x0000005c59597223 */ /* 0x000fe20000010028 */
[----:B------:R-:W-:Y:S01]  /*2820*/  FFMA.FTZ R50, R50, R77, R49 ;  /* 0x0000004d32327223 */ /* 0x000fe20000010031 */
[----:B------:R-:W-:Y:S02]  /*2830*/  HADD2.F32 R23, -RZ, R23.H1_H1 ;  /* 0x30000017ff177230 */ /* 0x000fe40000004100 */
[----:B------:R-:W-:Y:S01]  /*2840*/  FFMA.FTZ R18, R18, R73, R17 ;  /* 0x0000004912127223 */ /* 0x000fe20000010011 */
[----:B------:R-:W-:Y:S02]  /*2850*/  HADD2.F32 R43, -RZ, R43.H1_H1 ;  /* 0x3000002bff2b7230 */ /* 0x000fe40000004100 */
[----:B------:R-:W-:Y:S01]  /*2860*/  FFMA.FTZ R63, R63, R34, R64 ;  /* 0x000000223f3f7223 */ /* 0x000fe20000010040 */
[----:B------:R-:W-:Y:S01]  /*2870*/  FFMA.FTZ R22, R22, R42, R89 ;  /* 0x0000002a16167223 */ /* 0x000fe20000010059 */
[----:B------:R-:W-:Y:S01]  /*2880*/  FFMA.FTZ R50, R51, R56, R50 ;  /* 0x0000003833327223 */ /* 0x000fe20000010032 */
[----:B------:R-:W-:Y:S01]  /*2890*/  FFMA.FTZ R18, R19, R74, R18 ;  /* 0x0000004a13127223 */ /* 0x000fe20000010012 */
[----:B------:R-:W-:Y:S01]  /*28a0*/  FFMA.FTZ R63, R66, R87, R63 ;  /* 0x00000057423f7223 */ /* 0x000fe2000001003f */
[----:B------:R-:W-:-:S02]  /*28b0*/  FFMA.FTZ R22, R23, R43, R22 ;  /* 0x0000002b17167223 */ /* 0x000fc40000010016 */
[----:B------:R-:W1:Y:S04]  /*28c0*/  SHFL.BFLY PT, R5, R50, 0x8, 0x1f ;  /* 0x0d001f0032057f89 */ /* 0x000e6800000e0000 */
[----:B------:R-:W2:Y:S04]  /*28d0*/  SHFL.BFLY PT, R3, R18, 0x8, 0x1f ;  /* 0x0d001f0012037f89 */ /* 0x000ea800000e0000 */
[----:B------:R-:W3:Y:S04]  /*28e0*/  SHFL.BFLY PT, R0, R63, 0x8, 0x1f ;  /* 0x0d001f003f007f89 */ /* 0x000ee800000e0000 */
[----:B------:R-:W4:Y:S01]  /*28f0*/  SHFL.BFLY PT, R7, R22, 0x8, 0x1f ;  /* 0x0d001f0016077f89 */ /* 0x000f2200000e0000 */
[----:B-1----:R-:W-:Y:S01]  /*2900*/  FADD.FTZ R2, R50, R5 ;  /* 0x0000000532027221 */ /* 0x002fe20000010000 */
[----:B--2---:R-:W-:-:S04]  /*2910*/  FADD.FTZ R3, R18, R3 ;  /* 0x0000000312037221 */ /* 0x004fc80000010000 */
[----:B------:R-:W1:Y:S01]  /*2920*/  SHFL.BFLY PT, R5, R2, 0x4, 0x1f ;  /* 0x0c801f0002057f89 */ /* 0x000e6200000e0000 */
[----:B---3--:R-:W-:-:S03]  /*2930*/  FADD.FTZ R6, R63, R0 ;  /* 0x000000003f067221 */ /* 0x008fc60000010000 */
[----:B------:R-:W2:Y:S01]  /*2940*/  SHFL.BFLY PT, R0, R3, 0x4, 0x1f ;  /* 0x0c801f0003007f89 */ /* 0x000ea200000e0000 */
[----:B----4-:R-:W-:-:S03]  /*2950*/  FADD.FTZ R9, R22, R7 ;  /* 0x0000000716097221 */ /* 0x010fc60000010000 */
[----:B------:R-:W3:Y:S04]  /*2960*/  SHFL.BFLY PT, R7, R6, 0x4, 0x1f ;  /* 0x0c801f0006077f89 */ /* 0x000ee800000e0000 */
[----:B------:R-:W4:Y:S01]  /*2970*/  SHFL.BFLY PT, R10, R9, 0x4, 0x1f ;  /* 0x0c801f00090a7f89 */ /* 0x000f2200000e0000 */
[----:B-1----:R-:W-:Y:S01]  /*2980*/  FADD.FTZ R4, R2, R5 ;  /* 0x0000000502047221 */ /* 0x002fe20000010000 */
[----:B--2---:R-:W-:Y:S01]  /*2990*/  FADD.FTZ R0, R3, R0 ;  /* 0x0000000003007221 */ /* 0x004fe20000010000 */
[----:B---3--:R-:W-:-:S04]  /*29a0*/  FADD.FTZ R8, R6, R7 ;  /* 0x0000000706087221 */ /* 0x008fc80000010000 */
[----:B------:R-:W1:Y:S01]  /*29b0*/  SHFL.BFLY PT, R5, R0, 0x2, 0x1f ;  /* 0x0c401f0000057f89 */ /* 0x000e6200000e0000 */
[----:B----4-:R-:W-:-:S03]  /*29c0*/  FADD.FTZ R11, R9, R10 ;  /* 0x0000000a090b7221 */ /* 0x010fc60000010000 */
[----:B------:R-:W2:Y:S04]  /*29d0*/  SHFL.BFLY PT, R7, R4, 0x2, 0x1f ;  /* 0x0c401f0004077f89 */ /* 0x000ea800000e0000 */
[----:B------:R-:W3:Y:S04]  /*29e0*/  SHFL.BFLY PT, R3, R8, 0x2, 0x1f ;  /* 0x0c401f0008037f89 */ /* 0x000ee800000e0000 */
[----:B------:R-:W4:Y:S01]  /*29f0*/  SHFL.BFLY PT, R2, R11, 0x2, 0x1f ;  /* 0x0c401f000b027f89 */ /* 0x000f2200000e0000 */
[----:B-1----:R-:W-:Y:S01]  /*2a00*/  FADD.FTZ R5, R0, R5 ;  /* 0x0000000500057221 */ /* 0x002fe20000010000 */
[----:B--2---:R-:W-:Y:S01]  /*2a10*/  FADD.FTZ R7, R4, R7 ;  /* 0x0000000704077221 */ /* 0x004fe20000010000 */
[----:B0-----:R-:W-:Y:S01]  /*2a20*/  SHF.R.S32.HI R4, RZ, 0x1f, R13 ;  /* 0x0000001fff047819 */ /* 0x001fe2000001140d */
[----:B---3--:R-:W-:-:S03]  /*2a30*/  FADD.FTZ R3, R8, R3 ;  /* 0x0000000308037221 */ /* 0x008fc60000010000 */
[-C--:B------:R-:W-:Y:S01]  /*2a40*/  LEA.HI R4, R4, R13.reuse, RZ, 0x4 ;  /* 0x0000000d04047211 */ /* 0x080fe200078f20ff */
[----:B------:R-:W0:Y:S01]  /*2a50*/  SHFL.BFLY PT, R6, R7, 0x1, 0x1f ;  /* 0x0c201f0007067f89 */ /* 0x000e2200000e0000 */
[----:B----4-:R-:W-:Y:S02]  /*2a60*/  FADD.FTZ R9, R11, R2 ;  /* 0x000000020b097221 */ /* 0x010fe40000010000 */
[----:B------:R-:W-:Y:S01]  /*2a70*/  LOP3.LUT R8, R4, 0xfffffff0, RZ, 0xc0, !PT ;  /* 0xfffffff004087812 */ /* 0x000fe200078ec0ff */
[----:B------:R-:W1:Y:S03]  /*2a80*/  SHFL.BFLY PT, R2, R5, 0x1, 0x1f ;  /* 0x0c201f0005027f89 */ /* 0x000e6600000e0000 */
[----:B------:R-:W-:Y:S01]  /*2a90*/  IADD3 R8, -R8, R13, RZ ;  /* 0x0000000d08087210 */ /* 0x000fe20007ffe1ff */
[----:B------:R-:W2:Y:S03]  /*2aa0*/  SHFL.BFLY PT, R10, R3, 0x1, 0x1f ;  /* 0x0c201f00030a7f89 */ /* 0x000ea600000e0000 */
[----:B------:R-:W-:Y:S01]  /*2ab0*/  ISETP.NE.AND P0, PT, R8, RZ, PT ;  /* 0x000000ff0800720c */ /* 0x000fe20003f05270 */
[----:B------:R-:W3:Y:S01]  /*2ac0*/  SHFL.BFLY PT, R0, R9, 0x1, 0x1f ;  /* 0x0c201f0009007f89 */ /* 0x000ee200000e0000 */
[----:B0-----:R-:W-:Y:S01]  /*2ad0*/  FADD.FTZ R6, R7, R6 ;  /* 0x0000000607067221 */ /* 0x001fe20000010000 */
[----:B-1----:R-:W-:Y:S01]  /*2ae0*/  FADD.FTZ R8, R5, R2 ;  /* 0x0000000205087221 */ /* 0x002fe20000010000 */
[----:B--2---:R-:W-:Y:S01]  /*2af0*/  FADD.FTZ R10, R3, R10 ;  /* 0x0000000a030a7221 */ /* 0x004fe20000010000 */
[----:B---3--:R-:W-:-:S08]  /*2b00*/  FADD.FTZ R11, R9, R0 ;  /* 0x00000000090b7221 */ /* 0x008fd00000010000 */
[----:B------:R-:W-:Y:S05]  /*2b10*/  @P0 BRA `(.L_x_122) ;  /* 0x0000000000900947 */ /* 0x000fea0003800000 */
[----:B------:R-:W-:Y:S01]  /*2b20*/  USHF.R.S32.HI UR7, URZ, 0x1f, UR4 ;  /* 0x0000001f3f077899 */ /* 0x000fe20008011404 */
[----:B------:R-:W-:Y:S01]  /*2b30*/  SHF.R.S32.HI R0, RZ, 0x4, R4 ;  /* 0x00000004ff007819 */ /* 0x000fe20000011404 */
[----:B------:R-:W-:Y:S01]  /*2b40*/  UIADD3 UR6, UP0, UR18, UR4, URZ ;  /* 0x0000000412067290 */ /* 0x000fe2000ff1e03f */
[----:B------:R-:W-:Y:S01]  /*2b50*/  ULDC.64 UR14, c[0x0][0x278] ;  /* 0x00009e00000e7ab9 */ /* 0x000fe20000000a00 */
[----:B------:R-:W-:Y:S01]  /*2b60*/  UIMAD UR20, UR13, -0x40, UR8 ;  /* 0xffffffc00d1478a4 */ /* 0x000fe2000f8e0208 */
[----:B------:R-:W-:Y:S01]  /*2b70*/  SHF.R.S32.HI R4, RZ, 0x1f, R0 ;  /* 0x0000001fff047819 */ /* 0x000fe20000011400 */
[----:B------:R-:W-:Y:S01]  /*2b80*/  ULEA.HI.X.SX32 UR7, UR18, UR7, 0x1, UP0 ;  /* 0x0000000712077291 */ /* 0x000fe200080f0e3f */
[C---:B------:R-:W-:Y:S01]  /*2b90*/  IADD3 R7, R0.reuse, 0x10, RZ ;  /* 0x0000001000077810 */ /* 0x040fe20007ffe0ff */
[----:B------:R-:W-:Y:S02]  /*2ba0*/  UIMAD UR9, UR19, UR14, URZ ;  /* 0x0000000e130972a4 */ /* 0x000fe4000f8e023f */
[----:B------:R-:W-:Y:S01]  /*2bb0*/  UIMAD.WIDE.U32 UR6, UR16, UR14, UR6 ;  /* 0x0000000e100672a5 */ /* 0x000fe2000f8e0006 */
[----:B------:R-:W-:Y:S01]  /*2bc0*/  ISETP.GE.AND P3, PT, R0, UR20, PT ;  /* 0x0000001400007c0c */ /* 0x000fe2000bf66270 */
[----:B------:R-:W-:Y:S01]  /*2bd0*/  UIMAD UR9, UR16, UR15, UR9 ;  /* 0x0000000f100972a4 */ /* 0x000fe2000f8e0209 */
[----:B------:R-:W-:-:S02]  /*2be0*/  ISETP.GE.AND P2, PT, R7, UR20, PT ;  /* 0x0000001407007c0c */ /* 0x000fc4000bf46270 */
[----:B------:R-:W-:Y:S01]  /*2bf0*/  ULDC.64 UR14, c[0x0][0x280] ;  /* 0x0000a000000e7ab9 */ /* 0x000fe20000000a00 */
[----:B------:R-:W-:Y:S01]  /*2c00*/  UIADD3 UR7, UR7, UR9, URZ ;  /* 0x0000000907077290 */ /* 0x000fe2000fffe03f */
[----:B------:R-:W-:Y:S01]  /*2c10*/  FSEL R7, R6, RZ, !P2 ;  /* 0x000000ff06077208 */ /* 0x000fe20005000000 */
[----:B------:R-:W-:Y:S02]  /*2c20*/  UIMAD UR9, UR5, UR14, URZ ;  /* 0x0000000e050972a4 */ /* 0x000fe4000f8e023f */
[----:B------:R-:W-:Y:S02]  /*2c30*/  UIMAD.WIDE.U32 UR6, UR17, UR14, UR6 ;  /* 0x0000000e110672a5 */ /* 0x000fe4000f8e0006 */
[----:B------:R-:W-:-:S03]  /*2c40*/  UIMAD UR9, UR17, UR15, UR9 ;  /* 0x0000000f110972a4 */ /* 0x000fc6000f8e0209 */
[----:B------:R-:W-:Y:S01]  /*2c50*/  ULDC.64 UR14, c[0x0][0x260] ;  /* 0x00009800000e7ab9 */ /* 0x000fe20000000a00 */
[----:B------:R-:W-:Y:S02]  /*2c60*/  IADD3 R3, P0, R0, UR6, RZ ;  /* 0x0000000600037c10 */ /* 0x000fe4000ff1e0ff */
[----:B------:R-:W-:Y:S02]  /*2c70*/  MOV R5, UR9 ;  /* 0x0000000900057c02 */ /* 0x000fe40008000f00 */
[----:B------:R-:W-:Y:S02]  /*2c80*/  LEA R2, P4, R3, UR14, 0x2 ;  /* 0x0000000e03027c11 */ /* 0x000fe4000f8810ff */
[----:B------:R-:W-:Y:S02]  /*2c90*/  IADD3.X R4, R4, UR7, R5, P0, !PT ;  /* 0x0000000704047c10 */ /* 0x000fe400087fe405 */
[C---:B------:R-:W-:Y:S02]  /*2ca0*/  IADD3 R5, R0.reuse, 0x20, RZ ;  /* 0x0000002000057810 */ /* 0x040fe40007ffe0ff */
[----:B------:R-:W-:-:S02]  /*2cb0*/  IADD3 R0, R0, 0x30, RZ ;  /* 0x0000003000007810 */ /* 0x000fc40007ffe0ff */
[----:B------:R-:W-:Y:S02]  /*2cc0*/  ISETP.GE.AND P1, PT, R5, UR20, PT ;  /* 0x0000001405007c0c */ /* 0x000fe4000bf26270 */
[----:B------:R-:W-:Y:S02]  /*2cd0*/  ISETP.GE.AND P0, PT, R0, UR20, PT ;  /* 0x0000001400007c0c */ /* 0x000fe4000bf06270 */
[----:B------:R-:W-:Y:S02]  /*2ce0*/  LEA.HI.X R3, R3, UR15, R4, 0x2, P4 ;  /* 0x0000000f03037c11 */ /* 0x000fe4000a0f1404 */
[----:B------:R-:W-:Y:S02]  /*2cf0*/  FSEL R5, R8, RZ, !P3 ;  /* 0x000000ff08057208 */ /* 0x000fe40005800000 */
[----:B------:R-:W-:Y:S01]  /*2d00*/  FSEL R9, R10, RZ, !P1 ;  /* 0x000000ff0a097208 */ /* 0x000fe20004800000 */
[----:B------:R0:W-:Y:S01]  /*2d10*/  STG.E desc[UR10][R2.64+0x40], R7 ;  /* 0x0000400702007986 */ /* 0x0001e2000c10190a */
[----:B------:R-:W-:-:S03]  /*2d20*/  FSEL R11, R11, RZ, !P0 ;  /* 0x000000ff0b0b7208 */ /* 0x000fc60004000000 */
[----:B------:R0:W-:Y:S04]  /*2d30*/  STG.E desc[UR10][R2.64], R5 ;  /* 0x0000000502007986 */ /* 0x0001e8000c10190a */
[----:B------:R0:W-:Y:S04]  /*2d40*/  STG.E desc[UR10][R2.64+0x80], R9 ;  /* 0x0000800902007986 */ /* 0x0001e8000c10190a */
[----:B------:R0:W-:Y:S02]  /*2d50*/  STG.E desc[UR10][R2.64+0xc0], R11 ;  /* 0x0000c00b02007986 */ /* 0x0001e4000c10190a */
.L_x_122:
[----:B------:R-:W-:Y:S05]  /*2d60*/  BSYNC B0 ;  /* 0x0000000000007941 */ /* 0x000fea0003800000 */
.L_x_121:
[----:B------:R-:W-:Y:S01]  /*2d70*/  UIADD3 UR8, UR8, 0x3f, URZ ;  /* 0x0000003f08087890 */ /* 0x000fe2000fffe03f */
[----:B0-----:R-:W0:Y:S01]  /*2d80*/  LDC.64 R6, c[0x0][0x2d0] ;  /* 0x0000b400ff067b82 */ /* 0x001e220000000a00 */
[----:B------:R-:W-:Y:S02]  /*2d90*/  BSSY B0, `(.L_x_123) ;  /* 0x0000022000007945 */ /* 0x000fe40003800000 */
[----:B------:R-:W-:Y:S02]  /*2da0*/  USHF.R.S32.HI UR6, URZ, 0x1f, UR8 ;  /* 0x0000001f3f067899 */ /* 0x000fe40008011408 */
[----:B------:R-:W-:Y:S02]  /*2db0*/  UIMAD UR7, UR13, -0x40, UR8 ;  /* 0xffffffc00d0778a4 */ /* 0x000fe4000f8e0208 */
[----:B------:R-:W-:-:S04]  /*2dc0*/  ULEA.HI UR6, UR6, UR8, URZ, 0x6 ;  /* 0x0000000806067291 */ /* 0x000fc8000f8f303f */
[----:B------:R-:W-:-:S04]  /*2dd0*/  ULOP3.LUT UR6, UR6, 0xffffffc0, URZ, 0xc0, !UPT ;  /* 0xffffffc006067892 */ /* 0x000fc8000f8ec03f */
[----:B------:R-:W-:-:S06]  /*2de0*/  UIADD3 UR6, UR7, UR6, -UR8 ;  /* 0x0000000607067290 */ /* 0x000fcc000fffe808 */
[----:B------:R-:W-:-:S04]  /*2df0*/  ISETP.GE.AND P0, PT, R13, UR6, PT ;  /* 0x000000060d007c0c */ /* 0x000fc8000bf06270 */
[----:B------:R-:W-:-:S13]  /*2e00*/  ISETP.GT.OR P0, PT, R13, 0x3f, P0 ;  /* 0x0000003f0d00780c */ /* 0x000fda0000704670 */
[----:B------:R-:W-:Y:S05]  /*2e10*/  @P0 BRA `(.L_x_124) ;  /* 0x0000000000640947 */ /* 0x000fea0003800000 */
[----:B------:R-:W1:Y:S01]  /*2e20*/  LDC.64 R4, c[0x0][0x2a8] ;  /* 0x0000aa00ff047b82 */ /* 0x000e620000000a00 */
[----:B------:R-:W-:Y:S01]  /*2e30*/  USHF.R.S32.HI UR6, URZ, 0x1f, UR18 ;  /* 0x0000001f3f067899 */ /* 0x000fe20008011412 */
[----:B------:R-:W-:Y:S01]  /*2e40*/  MOV R2, UR4 ;  /* 0x0000000400027c02 */ /* 0x000fe20008000f00 */
[----:B------:R-:W-:Y:S01]  /*2e50*/  USHF.R.S32.HI UR7, URZ, 0x1f, UR4 ;  /* 0x0000001f3f077899 */ /* 0x000fe20008011404 */
[--C-:B------:R-:W-:Y:S01]  /*2e60*/  SHF.R.S32.HI R3, RZ, 0x1f, R13.reuse ;  /* 0x0000001fff037819 */ /* 0x100fe2000001140d */
[----:B------:R-:W-:Y:S01]  /*2e70*/  ULDC.64 UR8, c[0x0][0x2b0] ;  /* 0x0000ac0000087ab9 */ /* 0x000fe20000000a00 */
[----:B------:R-:W-:Y:S02]  /*2e80*/  IADD3 R2, P0, P1, R2, UR18, R13 ;  /* 0x0000001202027c10 */ /* 0x000fe4000f91e00d */
[----:B------:R-:W-:Y:S01]  /*2e90*/  MOV R8, UR6 ;  /* 0x0000000600087c02 */ /* 0x000fe20008000f00 */
[----:B------:R-:W-:-:S03]  /*2ea0*/  UIMAD UR6, UR5, UR8, URZ ;  /* 0x00000008050672a4 */ /* 0x000fc6000f8e023f */
[----:B------:R-:W-:Y:S01]  /*2eb0*/  IADD3.X R3, R8, UR7, R3, P0, P1 ;  /* 0x0000000708037c10 */ /* 0x000fe200087e2403 */
[----:B------:R-:W-:Y:S01]  /*2ec0*/  UIMAD UR6, UR17, UR9, UR6 ;  /* 0x00000009110672a4 */ /* 0x000fe2000f8e0206 */
[----:B------:R-:W-:Y:S01]  /*2ed0*/  FSETP.NEU.FTZ.AND P0, PT, R12, -INF , PT ;  /* 0xff8000000c00780b */ /* 0x000fe20003f1d000 */
[C---:B-1----:R-:W-:Y:S02]  /*2ee0*/  IMAD R0, R4.reuse, UR19, RZ ;  /* 0x0000001304007c24 */ /* 0x042fe4000f8e02ff */
[----:B------:R-:W-:-:S04]  /*2ef0*/  IMAD.WIDE.U32 R2, R4, UR16, R2 ;  /* 0x0000001004027c25 */ /* 0x000fc8000f8e0002 */
[----:B------:R-:W-:Y:S02]  /*2f00*/  IMAD R5, R5, UR16, R0 ;  /* 0x0000001005057c24 */ /* 0x000fe4000f8e0200 */
[----:B------:R-:W-:-:S03]  /*2f10*/  FMUL.FTZ R0, R12, 1.4426950216293334961 ;  /* 0x3fb8aa3b0c007820 */ /* 0x000fc60000410000 */
[----:B------:R-:W-:Y:S02]  /*2f20*/  IADD3 R3, R3, R5, RZ ;  /* 0x0000000503037210 */ /* 0x000fe40007ffe0ff */
[----:B------:R-:W-:Y:S01]  /*2f30*/  MOV R5, UR8 ;  /* 0x0000000800057c02 */ /* 0x000fe20008000f00 */
[----:B------:R-:W-:-:S04]  /*2f40*/  ULDC.64 UR8, c[0x0][0x2a0] ;  /* 0x0000a80000087ab9 */ /* 0x000fc80000000a00 */
[----:B------:R-:W-:-:S05]  /*2f50*/  IMAD.WIDE.U32 R2, R5, UR17, R2 ;  /* 0x0000001105027c25 */ /* 0x000fca000f8e0002 */
[----:B------:R-:W-:Y:S02]  /*2f60*/  IADD3 R3, R3, UR6, RZ ;  /* 0x0000000603037c10 */ /* 0x000fe4000fffe0ff */
[----:B------:R-:W-:-:S04]  /*2f70*/  LEA R4, P1, R2, UR8, 0x2 ;  /* 0x0000000802047c11 */ /* 0x000fc8000f8210ff */
[----:B------:R-:W-:Y:S02]  /*2f80*/  LEA.HI.X R5, R2, UR9, R3, 0x2, P1 ;  /* 0x0000000902057c11 */ /* 0x000fe400088f1403 */
[----:B------:R-:W-:-:S05]  /*2f90*/  FSEL R3, R0, RZ, P0 ;  /* 0x000000ff00037208 */ /* 0x000fca0000000000 */
[----:B------:R1:W-:Y:S02]  /*2fa0*/  STG.E desc[UR10][R4.64], R3 ;  /* 0x0000000304007986 */ /* 0x0003e4000c10190a */
.L_x_124:
[----:B------:R-:W-:Y:S05]  /*2fb0*/  BSYNC B0 ;  /* 0x0000000000007941 */ /* 0x000fea0003800000 */
.L_x_123:
[----:B------:R-:W-:Y:S01]  /*2fc0*/  USHF.L.U32 UR7, UR13, 0xe, URZ ;  /* 0x0000000e0d077899 */ /* 0x000fe2000800063f */
[----:B------:R-:W-:Y:S01]  /*2fd0*/  SHF.L.U32 R0, R13, 0x2, RZ ;  /* 0x000000020d007819 */ /* 0x000fe200000006ff */
[----:B------:R-:W-:Y:S01]  /*2fe0*/  USHF.L.U32 UR6, UR4, 0x8, URZ ;  /* 0x0000000804067899 */ /* 0x000fe2000800063f */
[----:B01----:R-:W-:Y:S01]  /*2ff0*/  IMAD R4, R6, UR19, RZ ;  /* 0x0000001306047c24 */ /* 0x003fe2000f8e02ff */
[----:B------:R-:W-:Y:S02]  /*3000*/  USHF.R.S32.HI UR8, URZ, 0x1f, UR7 ;  /* 0x0000001f3f087899 */ /* 0x000fe40008011407 */
[----:B------:R-:W-:Y:S01]  /*3010*/  MOV R3, UR7 ;  /* 0x0000000700037c02 */ /* 0x000fe20008000f00 */
[----:B------:R-:W-:Y:S01]  /*3020*/  USHF.R.S32.HI UR7, URZ, 0x1f, UR6 ;  /* 0x0000001f3f077899 */ /* 0x000fe20008011406 */
[----:B------:R-:W-:Y:S01]  /*3030*/  IMAD R5, R7, UR16, R4 ;  /* 0x0000001007057c24 */ /* 0x000fe2000f8e0204 */
[----:B------:R-:W-:Y:S01]  /*3040*/  ULDC.64 UR14, c[0x0][0x2e8] ;  /* 0x0000ba00000e7ab9 */ /* 0x000fe20000000a00 */
[----:B------:R-:W-:-:S02]  /*3050*/  IADD3 R2, P0, P1, R0, UR6, R3 ;  /* 0x0000000600027c10 */ /* 0x000fc4000f91e003 */
[----:B------:R-:W-:Y:S02]  /*3060*/  SHF.R.S32.HI R0, RZ, 0x1f, R0 ;  /* 0x0000001fff007819 */ /* 0x000fe40000011400 */
[----:B------:R-:W-:Y:S01]  /*3070*/  MOV R3, UR8 ;  /* 0x0000000800037c02 */ /* 0x000fe20008000f00 */
[----:B------:R-:W-:Y:S02]  /*3080*/  ULDC.64 UR8, c[0x0][0x2d8] ;  /* 0x0000b60000087ab9 */ /* 0x000fe40000000a00 */
[----:B------:R-:W-:Y:S01]  /*3090*/  UIMAD UR6, UR5, UR8, URZ ;  /* 0x00000008050672a4 */ /* 0x000fe2000f8e023f */
[----:B------:R-:W-:Y:S02]  /*30a0*/  IADD3.X R3, R0, UR7, R3, P0, P1 ;  /* 0x0000000700037c10 */ /* 0x000fe400087e2403 */
[----:B------:R-:W-:Y:S01]  /*30b0*/  ISETP.NE.U32.AND P0, PT, RZ, UR14, PT ;  /* 0x0000000eff007c0c */ /* 0x000fe2000bf05070 */
[----:B------:R-:W-:Y:S01]  /*30c0*/  UIMAD UR6, UR17, UR9, UR6 ;  /* 0x00000009110672a4 */ /* 0x000fe2000f8e0206 */
[----:B------:R-:W-:-:S02]  /*30d0*/  IMAD.WIDE.U32 R2, R6, UR16, R2 ;  /* 0x0000001006027c25 */ /* 0x000fc4000f8e0002 */
[----:B------:R-:W-:-:S03]  /*30e0*/  ISETP.NE.AND.EX P0, PT, RZ, UR15, PT, P0 ;  /* 0x0000000fff007c0c */ /* 0x000fc6000bf05300 */
[----:B------:R-:W-:Y:S02]  /*30f0*/  IADD3 R3, R3, R5, RZ ;  /* 0x0000000503037210 */ /* 0x000fe40007ffe0ff */
[----:B------:R-:W-:Y:S01]  /*3100*/  MOV R5, UR8 ;  /* 0x0000000800057c02 */ /* 0x000fe20008000f00 */
[----:B------:R-:W-:Y:S01]  /*3110*/  ULDC.64 UR8, c[0x0][0x2b8] ;  /* 0x0000ae0000087ab9 */ /* 0x000fe20000000a00 */
[----:B------:R-:W-:-:S03]  /*3120*/  ISETP.NE.OR P0, PT, R13, RZ, !P0 ;  /* 0x000000ff0d00720c */ /* 0x000fc60004705670 */
[----:B------:R-:W-:-:S05]  /*3130*/  IMAD.WIDE.U32 R2, R5, UR17, R2 ;  /* 0x0000001105027c25 */ /* 0x000fca000f8e0002 */
[----:B------:R-:W-:Y:S02]  /*3140*/  IADD3 R3, R3, UR6, RZ ;  /* 0x0000000603037c10 */ /* 0x000fe4000fffe0ff */
[----:B------:R-:W-:-:S04]  /*3150*/  LEA R4, P1, R2, UR8, 0x2 ;  /* 0x0000000802047c11 */ /* 0x000fc8000f8210ff */
        /* <DEDUP_REMOVED lines=18> */
[----:B------:R-:W-:Y:S01]  /*3280*/  ULDC UR4, c[0x0][0x2e0] ;  /* 0x0000b80000047ab9 */ /* 0x000fe20000000800 */
[----:B------:R-:W-:Y:S01]  /*3290*/  ULDC UR6, c[0x0][0x220] ;  /* 0x0000880000067ab9 */ /* 0x000fe20000000800 */
[----:B------:R-:W-:-:S04]  /*32a0*/  UIMAD UR4, UR13, UR4, UR12 ;  /* 0x000000040d0472a4 */ /* 0x000fc8000f8e020c */
[----:B------:R-:W-:-:S03]  /*32b0*/  UIMAD UR6, UR4, UR6, UR16 ;  /* 0x00000006040672a4 */ /* 0x000fc6000f8e0210 */
[----:B------:R-:W-:Y:S02]  /*32c0*/  ULDC.64 UR4, c[0x0][0x2e8] ;  /* 0x0000ba0000047ab9 */ /* 0x000fe40000000a00 */
[----:B------:R-:W-:-:S06]  /*32d0*/  UIMAD.WIDE UR4, UR6, 0x4, UR4 ;  /* 0x00000004060478a5 */ /* 0x000fcc000f8e0204 */
[----:B------:R-:W-:Y:S02]  /*32e0*/  MOV R2, UR4 ;  /* 0x0000000400027c02 */ /* 0x000fe40008000f00 */
[----:B------:R-:W-:-:S05]  /*32f0*/  MOV R3, UR5 ;  /* 0x0000000500037c02 */ /* 0x000fca0008000f00 */
[----:B------:R-:W-:Y:S01]  /*3300*/  STG.E desc[UR10][R2.64], RZ ;  /* 0x000000ff02007986 */ /* 0x000fe2000c10190a */
[----:B------:R-:W-:Y:S05]  /*3310*/  EXIT ;  /* 0x000000000000794d */ /* 0x000fea0003800000 */
.L_x_125:
        /* <DEDUP_REMOVED lines=14> */
.L_x_155:


//--------------------- .nv.shared._ZN7cutlass13device_kernelIN5flash19enable_sm80_to_sm89INS1_16FlashAttnBwdSm80INS1_25CollectiveMainloopBwdSm80ILi1ELi1EN4cute5tupleIJNS5_1CILi32EEENS7_ILi64EEENS7_ILi256EEEEEENS_6half_tEfNS_4arch4Sm80ELb0ELb0ELb1ELb0ELb0ELb0ELb0ELb0ELi2ELi2ELi2ELi1ELb1EEENS1_21CollectiveEpilogueBwdISB_SC_SE_Li256ELb0ELb0ELi4EEENS1_19SingleTileSchedulerILb0ELb0ELb0ELi64EEEEEEEEEvNT_6ParamsE --------------------------
	.section	.nv.shared._ZN7cutlass13device_kernelIN5flash19enable_sm80_to_sm89INS1_16FlashAttnBwdSm80INS1_25CollectiveMainloopBwdSm80ILi1ELi1EN4cute5tupleIJNS5_1CILi32EEENS7_ILi64EEENS7_ILi256EEEEEENS_6half_tEfNS_4arch4Sm80ELb0ELb0ELb1ELb0ELb0ELb0ELb0ELb0ELi2ELi2ELi2ELi1ELb1EEENS1_21CollectiveEpilogueBwdISB_SC_SE_Li256ELb0ELb0ELi4EEENS1_19SingleTileSchedulerILb0ELb0ELb0ELi64EEEEEEEEEvNT_6ParamsE,"aw",@nobits
	.sectionflags	@""
	.align	16
	.zero		1024


//--------------------- .nv.shared.reserved.0     --------------------------
	.section	.nv.shared.reserved.0,"aw",@nobits
	.weak		__nv_reservedSMEM_offset_0_alias
	.size		__nv_reservedSMEM_offset_0_alias, 0, 0
	.other		__nv_reservedSMEM_offset_0_alias,@"STO_CUDA_RESERVED_SHARED STV_DEFAULT"
__nv_reservedSMEM_offset_0_alias:
	.zero		0


//--------------------- .nv.global                --------------------------
	.section	.nv.global,"aw",@nobits
.nv.global:
	.type		_ZN74_INTERNAL_47d7184e_38_flash_bwd_hdim256_fp16_softcap_sm80_cu_49158569_31634cute1_E,@object
	.size		_ZN74_INTERNAL_47d7184e_38_flash_bwd_hdim256_fp16_softcap_sm80_cu_49158569_31634cute1_E,(_ZN74_INTERNAL_47d7184e_38_flash_bwd_hdim256_fp16_softcap_sm80_cu_49158569_31634cuda3std3__45__cpo6cbeginE - _ZN74_INTERNAL_47d7184e_38_flash_bwd_hdim256_fp16_softcap_sm80_cu_49158569_31634cute1_E)
_ZN74_INTERNAL_47d7184e_38_flash_bwd_hdim256_fp16_softcap_sm80_cu_49158569_31634cute1_E:
	.zero		1
	.type		_ZN74_INTERNAL_47d7184e_38_flash_bwd_hdim256_fp16_softcap_sm80_cu_49158569_31634cuda3std3__45__cpo6cbeginE,@object
	.size		_ZN74_INTERNAL_47d7184e_38_flash_bwd_hdim256_fp16_softcap_sm80_cu_49158569_31634cuda3std3__45__cpo6cbeginE,(_ZN74_INTERNAL_47d7184e_38_flash_bwd_hdim256_fp16_softcap_sm80_cu_49158569_31634cuda3std3__48in_placeE - _ZN74_INTERNAL_47d7184e_38_flash_bwd_hdim256_fp16_softcap_sm80_cu_49158569_31634cuda3std3__45__cpo6cbeginE)
_ZN74_INTERNAL_47d7184e_38_flash_bwd_hdim256_fp16_softcap_sm80_cu_49158569_31634cuda3std3__45__cpo6cbeginE:
	.zero		1
	.type		_ZN74_INTERNAL_47d7184e_38_flash_bwd_hdim256_fp16_softcap_sm80_cu_49158569_31634cuda3std3__48in_placeE,@object
	.size		_ZN74_INTERNAL_47d7184e_38_flash_bwd_hdim256_fp16_softcap_sm80_cu_49158569_31634cuda3std3__48in_placeE,(_ZN74_INTERNAL_47d7184e_38_flash_bwd_hdim256_fp16_softcap_sm80_cu_49158569_31634cuda3std6ranges3__45__cpo9iter_moveE - _ZN74_INTERNAL_47d7184e_38_flash_bwd_hdim256_fp16_softcap_sm80_cu_49158569_31634cuda3std3__48in_placeE)
_ZN74_INTERNAL_47d7184e_38_flash_bwd_hdim256_fp16_softcap_sm80_cu_49158569_31634cuda3std3__48in_placeE:
	.zero		1
	.type		_ZN74_INTERNAL_47d7184e_38_flash_bwd_hdim256_fp16_softcap_sm80_cu_49158569_31634cuda3std6ranges3__45__cpo9iter_moveE,@object
	.size		_ZN74_INTERNAL_47d7184e_38_flash_bwd_hdim256_fp16_softcap_sm80_cu_49158569_31634cuda3std6ranges3__45__cpo9iter_moveE,(_ZN74_INTERNAL_47d7184e_38_flash_bwd_hdim256_fp16_softcap_sm80_cu_49158569_31634cuda3std3__45__cpo5beginE - _ZN74_INTERNAL_47d7184e_38_flash_bwd_hdim256_fp16_softcap_sm80_cu_49158569_31634cuda3std6ranges3__45__cpo9iter_moveE)
_ZN74_INTERNAL_47d7184e_38_flash_bwd_hdim256_fp16_softcap_sm80_cu_49158569_31634cuda3std6ranges3__45__cpo9iter_moveE:
	.zero		1
	.type		_ZN74_INTERNAL_47d7184e_38_flash_bwd_hdim256_fp16_softcap_sm80_cu_49158569_31634cuda3std3__45__cpo5beginE,@object
	.size		_ZN74_INTERNAL_47d7184e_38_flash_bwd_hdim256_fp16_softcap_sm80_cu_49158569_31634cuda3std3__45__cpo5beginE,(_ZN74_INTERNAL_47d7184e_38_flash_bwd_hdim256_fp16_softcap_sm80_cu_49158569_31634cuda3std3__476_GLOBAL__N__47d7184e_38_flash_bwd_hdim256_fp16_softcap_sm80_cu_49158569_31636ignoreE - _ZN74_INTERNAL_47d7184e_38_flash_bwd_hdim256_fp16_softcap_sm80_cu_49158569_31634cuda3std3__45__cpo5beginE)
_ZN74_INTERNAL_47d7184e_38_flash_bwd_hdim256_fp16_softcap_sm80_cu_49158569_31634cuda3std3__45__cpo5beginE:
	.zero		1
	.type		_ZN74_INTERNAL_47d7184e_38_flash_bwd_hdim256_fp16_softcap_sm80_cu_49158569_31634cuda3std3__476_GLOBAL__N__47d7184e_38_flash_bwd_hdim256_fp16_softcap_sm80_cu_49158569_31636ignoreE,@object
	.size		_ZN74_INTERNAL_47d7184e_38_flash_bwd_hdim256_fp16_softcap_sm80_cu_49158569_31634cuda3std3__476_GLOBAL__N__47d7184e_38_flash_bwd_hdim256_fp16_softcap_sm80_cu_49158569_31636ignoreE,(_ZN74_INTERNAL_47d7184e_38_flash_bwd_hdim256_fp16_softcap_sm80_cu_49158569_31634cute7productE - _ZN74_INTERNAL_47d7184e_38_flash_bwd_hdim256_fp16_softcap_sm80_cu_49158569_31634cuda3std3__476_GLOBAL__N__47d7184e_38_flash_bwd_hdim256_fp16_softcap_sm80_cu_49158569_31636ignoreE)
_ZN74_INTERNAL_47d7184e_38_flash_bwd_hdim256_fp16_softcap_sm80_cu_49158569_31634cuda3std3__476_GLOBAL__N__47d7184e_38_flash_bwd_hdim256_fp16_softcap_sm80_cu_49158569_31636ignoreE:
	.zero		1
	.type		_ZN74_INTERNAL_47d7184e_38_flash_bwd_hdim256_fp16_softcap_sm80_cu_49158569_31634cute7productE,@object
	.size		_ZN74_INTERNAL_47d7184e_38_flash_bwd_hdim256_fp16_softcap_sm80_cu_49158569_31634cute7productE,(_ZN74_INTERNAL_47d7184e_38_flash_bwd_hdim256_fp16_softcap_sm80_cu_49158569_31634cuda3std3__45__cpo3endE - _ZN74_INTERNAL_47d7184e_38_flash_bwd_hdim256_fp16_softcap_sm80_cu_49158569_31634cute7productE)
_ZN74_INTERNAL_47d7184e_38_flash_bwd_hdim256_fp16_softcap_sm80_cu_49158569_31634cute7productE:
	.zero		1
	.type		_ZN74_INTERNAL_47d7184e_38_flash_bwd_hdim256_fp16_softcap_sm80_cu_49158569_31634cuda3std3__45__cpo3endE,@object
	.size		_ZN74_INTERNAL_47d7184e_38_flash_bwd_hdim256_fp16_softcap_sm80_cu_49158569_31634cuda3std3__45__cpo3endE,(_ZN74_INTERNAL_47d7184e_38_flash_bwd_hdim256_fp16_softcap_sm80_cu_49158569_31634cuda3std3__419piecewise_constructE - _ZN74_INTERNAL_47d7184e_38_flash_bwd_hdim256_fp16_softcap_sm80_cu_49158569_31634cuda3std3__45__cpo3endE)
_ZN74_INTERNAL_47d7184e_38_flash_bwd_hdim256_fp16_softcap_sm80_cu_49158569_31634cuda3std3__45__cpo3endE:
	.zero		1
	.type		_ZN74_INTERNAL_47d7184e_38_flash_bwd_hdim256_fp16_softcap_sm80_cu_49158569_31634cuda3std3__419piecewise_constructE,@object
	.size		_ZN74_INTERNAL_47d7184e_38_flash_bwd_hdim256_fp16_softcap_sm80_cu_49158569_31634cuda3std3__419piecewise_constructE,(_ZN74_INTERNAL_47d7184e_38_flash_bwd_hdim256_fp16_softcap_sm80_cu_49158569_31634cuda3std3__45__cpo4cendE - _ZN74_INTERNAL_47d7184e_38_flash_bwd_hdim256_fp16_softcap_sm80_cu_49158569_31634cuda3std3__419piecewise_constructE)
_ZN74_INTERNAL_47d7184e_38_flash_bwd_hdim256_fp16_softcap_sm80_cu_49158569_31634cuda3std3__419piecewise_constructE:
	.zero		1
	.type		_ZN74_INTERNAL_47d7184e_38_flash_bwd_hdim256_fp16_softcap_sm80_cu_49158569_31634cuda3std3__45__cpo4cendE,@object
	.size		_ZN74_INTERNAL_47d7184e_38_flash_bwd_hdim256_fp16_softcap_sm80_cu_49158569_31634cuda3std3__45__cpo4cendE,(_ZN74_INTERNAL_47d7184e_38_flash_bwd_hdim256_fp16_softcap_sm80_cu_49158569_31634cuda3std6ranges3__45__cpo4swapE - _ZN74_INTERNAL_47d7184e_38_flash_bwd_hdim256_fp16_softcap_sm80_cu_49158569_31634cuda3std3__45__cpo4cendE)
_ZN74_INTERNAL_47d7184e_38_flash_bwd_hdim256_fp16_softcap_sm80_cu_49158569_31634cuda3std3__45__cpo4cendE:
	.zero		1
	.type		_ZN74_INTERNAL_47d7184e_38_flash_bwd_hdim256_fp16_softcap_sm80_cu_49158569_31634cuda3std6ranges3__45__cpo4swapE,@object
	.size		_ZN74_INTERNAL_47d7184e_38_flash_bwd_hdim256_fp16_softcap_sm80_cu_49158569_31634cuda3std6ranges3__45__cpo4swapE,(.L_7 - _ZN74_INTERNAL_47d7184e_38_flash_bwd_hdim256_fp16_softcap_sm80_cu_49158569_31634cuda3std6ranges3__45__cpo4swapE)
_ZN74_INTERNAL_47d7184e_38_flash_bwd_hdim256_fp16_softcap_sm80_cu_49158569_31634cuda3std6ranges3__45__cpo4swapE:
	.zero		1
.L_7:


//--------------------- .nv.shared._ZN7cutlass13device_kernelIN5flash19enable_sm80_to_sm89INS1_16FlashAttnBwdSm80INS1_25CollectiveMainloopBwdSm80ILi1ELi1EN4cute5tupleIJNS5_1CILi32EEENS7_ILi64EEENS7_ILi256EEEEEENS_6half_tEfNS_4arch4Sm80ELb0ELb0ELb1ELb0ELb0ELb0ELb0ELb0ELi2ELi2ELi2ELi1ELb1EEENS1_24CollectiveEpilogueBwdGQAISB_fSE_Li256ELb0ELb0EEENS1_19SingleTileSchedulerILb0ELb0ELb0ELi64EEEEEEEEEvNT_6ParamsE --------------------------
	.section	.nv.shared._ZN7cutlass13device_kernelIN5flash19enable_sm80_to_sm89INS1_16FlashAttnBwdSm80INS1_25CollectiveMainloopBwdSm80ILi1ELi1EN4cute5tupleIJNS5_1CILi32EEENS7_ILi64EEENS7_ILi256EEEEEENS_6half_tEfNS_4arch4Sm80ELb0ELb0ELb1ELb0ELb0ELb0ELb0ELb0ELi2ELi2ELi2ELi1ELb1EEENS1_24CollectiveEpilogueBwdGQAISB_fSE_Li256ELb0ELb0EEENS1_19SingleTileSchedulerILb0ELb0ELb0ELi64EEEEEEEEEvNT_6ParamsE,"aw",@nobits
	.sectionflags	@""
	.align	16
	.zero		1024


//--------------------- .nv.shared._ZN7cutlass13device_kernelIN5flash19enable_sm80_to_sm89INS1_16FlashAttnBwdSm80INS1_25CollectiveMainloopBwdSm80ILi1ELi1EN4cute5tupleIJNS5_1CILi32EEENS7_ILi64EEENS7_ILi256EEEEEENS_6half_tEfNS_4arch4Sm80ELb0ELb0ELb1ELb1ELb0ELb0ELb0ELb0ELi2ELi2ELi2ELi1ELb1EEENS1_21CollectiveEpilogueBwdISB_SC_SE_Li256ELb1ELb0ELi4EEENS1_19SingleTileSchedulerILb1ELb0ELb0ELi64EEEEEEEEEvNT_6ParamsE --------------------------
	.section	.nv.shared._ZN7cutlass13device_kernelIN5flash19enable_sm80_to_sm89INS1_16FlashAttnBwdSm80INS1_25CollectiveMainloopBwdSm80ILi1ELi1EN4cute5tupleIJNS5_1CILi32EEENS7_ILi64EEENS7_ILi256EEEEEENS_6half_tEfNS_4arch4Sm80ELb0ELb0ELb1ELb1ELb0ELb0ELb0ELb0ELi2ELi2ELi2ELi1ELb1EEENS1_21CollectiveEpilogueBwdISB_SC_SE_Li256ELb1ELb0ELi4EEENS1_19SingleTileSchedulerILb1ELb0ELb0ELi64EEEEEEEEEvNT_6ParamsE,"aw",@nobits
	.sectionflags	@""
	.align	16
	.zero		1024


//--------------------- .nv.shared._ZN7cutlass13device_kernelIN5flash19enable_sm80_to_sm89INS1_16FlashAttnBwdSm80INS1_25CollectiveMainloopBwdSm80ILi1ELi1EN4cute5tupleIJNS5_1CILi32EEENS7_ILi64EEENS7_ILi256EEEEEENS_6half_tEfNS_4arch4Sm80ELb0ELb0ELb1ELb1ELb0ELb0ELb0ELb0ELi2ELi2ELi2ELi1ELb1EEENS1_24CollectiveEpilogueBwdGQAISB_fSE_Li256ELb1ELb0EEENS1_19SingleTileSchedulerILb1ELb0ELb0ELi64EEEEEEEEEvNT_6ParamsE --------------------------
	.section	.nv.shared._ZN7cutlass13device_kernelIN5flash19enable_sm80_to_sm89INS1_16FlashAttnBwdSm80INS1_25CollectiveMainloopBwdSm80ILi1ELi1EN4cute5tupleIJNS5_1CILi32EEENS7_ILi64EEENS7_ILi256EEEEEENS_6half_tEfNS_4arch4Sm80ELb0ELb0ELb1ELb1ELb0ELb0ELb0ELb0ELi2ELi2ELi2ELi1ELb1EEENS1_24CollectiveEpilogueBwdGQAISB_fSE_Li256ELb1ELb0EEENS1_19SingleTileSchedulerILb1ELb0ELb0ELi64EEEEEEEEEvNT_6ParamsE,"aw",@nobits
	.sectionflags	@""
	.align	16
	.zero		1024


//--------------------- .nv.shared._ZN7cutlass13device_kernelIN5flash19enable_sm80_to_sm89INS1_16FlashAttnBwdSm80INS1_25CollectiveMainloopBwdSm80ILi1ELi1EN4cute5tupleIJNS5_1CILi32EEENS7_ILi64EEENS7_ILi256EEEEEENS_6half_tEfNS_4arch4Sm80ELb0ELb1ELb1ELb0ELb0ELb0ELb0ELb0ELi2ELi2ELi2ELi1ELb1EEENS1_21CollectiveEpilogueBwdISB_SC_SE_Li256ELb0ELb0ELi4EEENS1_19SingleTileSchedulerILb0ELb0ELb0ELi64EEEEEEEEEvNT_6ParamsE --------------------------
	.section	.nv.shared._ZN7cutlass13device_kernelIN5flash19enable_sm80_to_sm89INS1_16FlashAttnBwdSm80INS1_25CollectiveMainloopBwdSm80ILi1ELi1EN4cute5tupleIJNS5_1CILi32EEENS7_ILi64EEENS7_ILi256EEEEEENS_6half_tEfNS_4arch4Sm80ELb0ELb1ELb1ELb0ELb0ELb0ELb0ELb0ELi2ELi2ELi2ELi1ELb1EEENS1_21CollectiveEpilogueBwdISB_SC_SE_Li256ELb0ELb0ELi4EEENS1_19SingleTileSchedulerILb0ELb0ELb0ELi64EEEEEEEEEvNT_6ParamsE,"aw",@nobits
	.sectionflags	@""
	.align	16
	.zero		1024


//--------------------- .nv.shared._ZN7cutlass13device_kernelIN5flash19enable_sm80_to_sm89INS1_16FlashAttnBwdSm80INS1_25CollectiveMainloopBwdSm80ILi1ELi1EN4cute5tupleIJNS5_1CILi32EEENS7_ILi64EEENS7_ILi256EEEEEENS_6half_tEfNS_4arch4Sm80ELb0ELb1ELb1ELb0ELb0ELb0ELb0ELb0ELi2ELi2ELi2ELi1ELb1EEENS1_24CollectiveEpilogueBwdGQAISB_fSE_Li256ELb0ELb0EEENS1_19SingleTileSchedulerILb0ELb0ELb0ELi64EEEEEEEEEvNT_6ParamsE --------------------------
	.section	.nv.shared._ZN7cutlass13device_kernelIN5flash19enable_sm80_to_sm89INS1_16FlashAttnBwdSm80INS1_25CollectiveMainloopBwdSm80ILi1ELi1EN4cute5tupleIJNS5_1CILi32EEENS7_ILi64EEENS7_ILi256EEEEEENS_6half_tEfNS_4arch4Sm80ELb0ELb1ELb1ELb0ELb0ELb0ELb0ELb0ELi2ELi2ELi2ELi1ELb1EEENS1_24CollectiveEpilogueBwdGQAISB_fSE_Li256ELb0ELb0EEENS1_19SingleTileSchedulerILb0ELb0ELb0ELi64EEEEEEEEEvNT_6ParamsE,"aw",@nobits
	.sectionflags	@""
	.align	16
	.zero		1024


//--------------------- .nv.shared._ZN7cutlass13device_kernelIN5flash19enable_sm80_to_sm89INS1_16FlashAttnBwdSm80INS1_25CollectiveMainloopBwdSm80ILi1ELi1EN4cute5tupleIJNS5_1CILi32EEENS7_ILi64EEENS7_ILi256EEEEEENS_6half_tEfNS_4arch4Sm80ELb0ELb1ELb1ELb1ELb0ELb0ELb0ELb0ELi2ELi2ELi2ELi1ELb1EEENS1_21CollectiveEpilogueBwdISB_SC_SE_Li256ELb1ELb0ELi4EEENS1_19SingleTileSchedulerILb1ELb0ELb0ELi64EEEEEEEEEvNT_6ParamsE --------------------------
	.section	.nv.shared._ZN7cutlass13device_kernelIN5flash19enable_sm80_to_sm89INS1_16FlashAttnBwdSm80INS1_25CollectiveMainloopBwdSm80ILi1ELi1EN4cute5tupleIJNS5_1CILi32EEENS7_ILi64EEENS7_ILi256EEEEEENS_6half_tEfNS_4arch4Sm80ELb0ELb1ELb1ELb1ELb0ELb0ELb0ELb0ELi2ELi2ELi2ELi1ELb1EEENS1_21CollectiveEpilogueBwdISB_SC_SE_Li256ELb1ELb0ELi4EEENS1_19SingleTileSchedulerILb1ELb0ELb0ELi64EEEEEEEEEvNT_6ParamsE,"aw",@nobits
	.sectionflags	@""
	.align	16
	.zero		1024


//--------------------- .nv.shared._ZN7cutlass13device_kernelIN5flash19enable_sm80_to_sm89INS1_16FlashAttnBwdSm80INS1_25CollectiveMainloopBwdSm80ILi1ELi1EN4cute5tupleIJNS5_1CILi32EEENS7_ILi64EEENS7_ILi256EEEEEENS_6half_tEfNS_4arch4Sm80ELb0ELb1ELb1ELb1ELb0ELb0ELb0ELb0ELi2ELi2ELi2ELi1ELb1EEENS1_24CollectiveEpilogueBwdGQAISB_fSE_Li256ELb1ELb0EEENS1_19SingleTileSchedulerILb1ELb0ELb0ELi64EEEEEEEEEvNT_6ParamsE --------------------------
	.section	.nv.shared._ZN7cutlass13device_kernelIN5flash19enable_sm80_to_sm89INS1_16FlashAttnBwdSm80INS1_25CollectiveMainloopBwdSm80ILi1ELi1EN4cute5tupleIJNS5_1CILi32EEENS7_ILi64EEENS7_ILi256EEEEEENS_6half_tEfNS_4arch4Sm80ELb0ELb1ELb1ELb1ELb0ELb0ELb0ELb0ELi2ELi2ELi2ELi1ELb1EEENS1_24CollectiveEpilogueBwdGQAISB_fSE_Li256ELb1ELb0EEENS1_19SingleTileSchedulerILb1ELb0ELb0ELi64EEEEEEEEEvNT_6ParamsE,"aw",@nobits
	.sectionflags	@""
	.align	16
	.zero		1024


//--------------------- .nv.shared._ZN7cutlass13device_kernelIN5flash19enable_sm80_to_sm89INS1_16FlashAttnBwdSm80INS1_25CollectiveMainloopBwdSm80ILi1ELi1EN4cute5tupleIJNS5_1CILi32EEENS7_ILi64EEENS7_ILi256EEEEEENS_6half_tEfNS_4arch4Sm80ELb1ELb0ELb1ELb0ELb0ELb0ELb0ELb0ELi2ELi2ELi2ELi1ELb1EEENS1_21CollectiveEpilogueBwdISB_SC_SE_Li256ELb0ELb0ELi4EEENS1_25SingleTileBwdLPTSchedulerILb0ELi64ELb0EEEEEEEEEvNT_6ParamsE --------------------------
	.section	.nv.shared._ZN7cutlass13device_kernelIN5flash19enable_sm80_to_sm89INS1_16FlashAttnBwdSm80INS1_25CollectiveMainloopBwdSm80ILi1ELi1EN4cute5tupleIJNS5_1CILi32EEENS7_ILi64EEENS7_ILi256EEEEEENS_6half_tEfNS_4arch4Sm80ELb1ELb0ELb1ELb0ELb0ELb0ELb0ELb0ELi2ELi2ELi2ELi1ELb1EEENS1_21CollectiveEpilogueBwdISB_SC_SE_Li256ELb0ELb0ELi4EEENS1_25SingleTileBwdLPTSchedulerILb0ELi64ELb0EEEEEEEEEvNT_6ParamsE,"aw",@nobits
	.sectionflags	@""
	.align	16
	.zero		1024


//--------------------- .nv.shared._ZN7cutlass13device_kernelIN5flash19enable_sm80_to_sm89INS1_16FlashAttnBwdSm80INS1_25CollectiveMainloopBwdSm80ILi1ELi1EN4cute5tupleIJNS5_1CILi32EEENS7_ILi64EEENS7_ILi256EEEEEENS_6half_tEfNS_4arch4Sm80ELb1ELb0ELb1ELb0ELb0ELb0ELb0ELb0ELi2ELi2ELi2ELi1ELb1EEENS1_24CollectiveEpilogueBwdGQAISB_fSE_Li256ELb0ELb0EEENS1_25SingleTileBwdLPTSchedulerILb0ELi64ELb0EEEEEEEEEvNT_6ParamsE --------------------------
	.section	.nv.shared._ZN7cutlass13device_kernelIN5flash19enable_sm80_to_sm89INS1_16FlashAttnBwdSm80INS1_25CollectiveMainloopBwdSm80ILi1ELi1EN4cute5tupleIJNS5_1CILi32EEENS7_ILi64EEENS7_ILi256EEEEEENS_6half_tEfNS_4arch4Sm80ELb1ELb0ELb1ELb0ELb0ELb0ELb0ELb0ELi2ELi2ELi2ELi1ELb1EEENS1_24CollectiveEpilogueBwdGQAISB_fSE_Li256ELb0ELb0EEENS1_25SingleTileBwdLPTSchedulerILb0ELi64ELb0EEEEEEEEEvNT_6ParamsE,"aw",@nobits
	.sectionflags	@""
	.align	16
	.zero		1024


//--------------------- .nv.shared._ZN7cutlass13device_kernelIN5flash22FlashAttnBwdPreprocessIN4cute5tupleIJNS3_1CILi32EEENS5_ILi256EEEEEENS_6half_tEfNS_4arch4Sm80ELb1ELb0EEEEEvNT_6ParamsE --------------------------
	.section	.nv.shared._ZN7cutlass13device_kernelIN5flash22FlashAttnBwdPreprocessIN4cute5tupleIJNS3_1CILi32EEENS5_ILi256EEEEEENS_6half_tEfNS_4arch4Sm80ELb1ELb0EEEEEvNT_6ParamsE,"aw",@nobits
	.sectionflags	@""
	.align	16
	.zero		1024


//--------------------- .nv.shared._ZN7cutlass13device_kernelIN5flash19enable_sm80_to_sm89INS1_16FlashAttnBwdSm80INS1_25CollectiveMainloopBwdSm80ILi1ELi1EN4cute5tupleIJNS5_1CILi32EEENS7_ILi64EEENS7_ILi256EEEEEENS_6half_tEfNS_4arch4Sm80ELb1ELb0ELb1ELb1ELb0ELb0ELb0ELb0ELi2ELi2ELi2ELi1ELb1EEENS1_21CollectiveEpilogueBwdISB_SC_SE_Li256ELb1ELb0ELi4EEENS1_25SingleTileBwdLPTSchedulerILb1ELi64ELb0EEEEEEEEEvNT_6ParamsE --------------------------
	.section	.nv.shared._ZN7cutlass13device_kernelIN5flash19enable_sm80_to_sm89INS1_16FlashAttnBwdSm80INS1_25CollectiveMainloopBwdSm80ILi1ELi1EN4cute5tupleIJNS5_1CILi32EEENS7_ILi64EEENS7_ILi256EEEEEENS_6half_tEfNS_4arch4Sm80ELb1ELb0ELb1ELb1ELb0ELb0ELb0ELb0ELi2ELi2ELi2ELi1ELb1EEENS1_21CollectiveEpilogueBwdISB_SC_SE_Li256ELb1ELb0ELi4EEENS1_25SingleTileBwdLPTSchedulerILb1ELi64ELb0EEEEEEEEEvNT_6ParamsE,"aw",@nobits
	.sectionflags	@""
	.align	16
	.zero		1024


//--------------------- .nv.shared._ZN7cutlass13device_kernelIN5flash32FlashAttnBwdPostprocessConvertdQIN4cute5tupleIJNS3_1CILi32EEENS5_ILi256EEEEEENS_6half_tEfNS_4arch4Sm80ELi256ENS3_8TiledMMAINS3_8MMA_AtomIJNS3_28SM80_16x8x16_F32F16F16F32_TNEEEENS3_6LayoutINS4_IJNS5_ILi1EEENS5_ILi8EEESH_EEENS4_IJNS5_ILi0EEESH_SK_EEEEENS4_IJNS5_ILi16EEENS5_ILi128EEESN_EEEEELb0EEEEEvNT_6ParamsE --------------------------
	.section	.nv.shared._ZN7cutlass13device_kernelIN5flash32FlashAttnBwdPostprocessConvertdQIN4cute5tupleIJNS3_1CILi32EEENS5_ILi256EEEEEENS_6half_tEfNS_4arch4Sm80ELi256ENS3_8TiledMMAINS3_8MMA_AtomIJNS3_28SM80_16x8x16_F32F16F16F32_TNEEEENS3_6LayoutINS4_IJNS5_ILi1EEENS5_ILi8EEESH_EEENS4_IJNS5_ILi0EEESH_SK_EEEEENS4_IJNS5_ILi16EEENS5_ILi128EEESN_EEEEELb0EEEEEvNT_6ParamsE,"aw",@nobits
	.sectionflags	@""
	.align	16
	.zero		1024


//--------------------- .nv.shared._ZN7cutlass13device_kernelIN5flash19enable_sm80_to_sm89INS1_16FlashAttnBwdSm80INS1_25CollectiveMainloopBwdSm80ILi1ELi1EN4cute5tupleIJNS5_1CILi32EEENS7_ILi64EEENS7_ILi256EEEEEENS_6half_tEfNS_4arch4Sm80ELb1ELb0ELb1ELb1ELb0ELb0ELb0ELb0ELi2ELi2ELi2ELi1ELb1EEENS1_24CollectiveEpilogueBwdGQAISB_fSE_Li256ELb1ELb0EEENS1_25SingleTileBwdLPTSchedulerILb1ELi64ELb0EEEEEEEEEvNT_6ParamsE --------------------------
	.section	.nv.shared._ZN7cutlass13device_kernelIN5flash19enable_sm80_to_sm89INS1_16FlashAttnBwdSm80INS1_25CollectiveMainloopBwdSm80ILi1ELi1EN4cute5tupleIJNS5_1CILi32EEENS7_ILi64EEENS7_ILi256EEEEEENS_6half_tEfNS_4arch4Sm80ELb1ELb0ELb1ELb1ELb0ELb0ELb0ELb0ELi2ELi2ELi2ELi1ELb1EEENS1_24CollectiveEpilogueBwdGQAISB_fSE_Li256ELb1ELb0EEENS1_25SingleTileBwdLPTSchedulerILb1ELi64ELb0EEEEEEEEEvNT_6ParamsE,"aw",@nobits
	.sectionflags	@""
	.align	16
	.zero		1024


//--------------------- .nv.shared._ZN7cutlass13device_kernelIN5flash22FlashAttnBwdPreprocessIN4cute5tupleIJNS3_1CILi32EEENS5_ILi256EEEEEENS_6half_tEfNS_4arch4Sm80ELb1ELb1EEEEEvNT_6ParamsE --------------------------
	.section	.nv.shared._ZN7cutlass13device_kernelIN5flash22FlashAttnBwdPreprocessIN4cute5tupleIJNS3_1CILi32EEENS5_ILi256EEEEEENS_6half_tEfNS_4arch4Sm80ELb1ELb1EEEEEvNT_6ParamsE,"aw",@nobits
	.sectionflags	@""
	.align	16
	.zero		1024


//--------------------- .nv.shared._ZN7cutlass13device_kernelIN5flash19enable_sm80_to_sm89INS1_16FlashAttnBwdSm80INS1_25CollectiveMainloopBwdSm80ILi1ELi1EN4cute5tupleIJNS5_1CILi64EEES8_NS7_ILi256EEEEEENS_6half_tEfNS_4arch4Sm80ELb0ELb0ELb1ELb0ELb0ELb0ELb0ELb0ELi2ELi4ELi2ELi2ELb0EEENS1_21CollectiveEpilogueBwdISA_SB_SD_Li256ELb0ELb0ELi4EEENS1_19SingleTileSchedulerILb0ELb0ELb0ELi64EEEEEEEEEvNT_6ParamsE --------------------------
	.section	.nv.shared._ZN7cutlass13device_kernelIN5flash19enable_sm80_to_sm89INS1_16FlashAttnBwdSm80INS1_25CollectiveMainloopBwdSm80ILi1ELi1EN4cute5tupleIJNS5_1CILi64EEES8_NS7_ILi256EEEEEENS_6half_tEfNS_4arch4Sm80ELb0ELb0ELb1ELb0ELb0ELb0ELb0ELb0ELi2ELi4ELi2ELi2ELb0EEENS1_21CollectiveEpilogueBwdISA_SB_SD_Li256ELb0ELb0ELi4EEENS1_19SingleTileSchedulerILb0ELb0ELb0ELi64EEEEEEEEEvNT_6ParamsE,"aw",@nobits
	.sectionflags	@""
	.align	16
	.zero		1024


//--------------------- .nv.shared._ZN7cutlass13device_kernelIN5flash19enable_sm80_to_sm89INS1_16FlashAttnBwdSm80INS1_25CollectiveMainloopBwdSm80ILi1ELi1EN4cute5tupleIJNS5_1CILi64EEES8_NS7_ILi256EEEEEENS_6half_tEfNS_4arch4Sm80ELb0ELb0ELb1ELb0ELb0ELb0ELb0ELb0ELi2ELi4ELi2ELi2ELb0EEENS1_24CollectiveEpilogueBwdGQAISA_fSD_Li256ELb0ELb0EEENS1_19SingleTileSchedulerILb0ELb0ELb0ELi64EEEEEEEEEvNT_6ParamsE --------------------------
	.section	.nv.shared._ZN7cutlass13device_kernelIN5flash19enable_sm80_to_sm89INS1_16FlashAttnBwdSm80INS1_25CollectiveMainloopBwdSm80ILi1ELi1EN4cute5tupleIJNS5_1CILi64EEES8_NS7_ILi256EEEEEENS_6half_tEfNS_4arch4Sm80ELb0ELb0ELb1ELb0ELb0ELb0ELb0ELb0ELi2ELi4ELi2ELi2ELb0EEENS1_24CollectiveEpilogueBwdGQAISA_fSD_Li256ELb0ELb0EEENS1_19SingleTileSchedulerILb0ELb0ELb0ELi64EEEEEEEEEvNT_6ParamsE,"aw",@nobits
	.sectionflags	@""
	.align	16
	.zero		1024


//--------------------- .nv.shared._ZN7cutlass13device_kernelIN5flash19enable_sm80_to_sm89INS1_16FlashAttnBwdSm80INS1_25CollectiveMainloopBwdSm80ILi1ELi1EN4cute5tupleIJNS5_1CILi64EEES8_NS7_ILi256EEEEEENS_6half_tEfNS_4arch4Sm80ELb0ELb0ELb1ELb1ELb0ELb0ELb0ELb0ELi2ELi4ELi2ELi2ELb0EEENS1_21CollectiveEpilogueBwdISA_SB_SD_Li256ELb1ELb0ELi4EEENS1_19SingleTileSchedulerILb1ELb0ELb0ELi64EEEEEEEEEvNT_6ParamsE --------------------------
	.section	.nv.shared._ZN7cutlass13device_kernelIN5flash19enable_sm80_to_sm89INS1_16FlashAttnBwdSm80INS1_25CollectiveMainloopBwdSm80ILi1ELi1EN4cute5tupleIJNS5_1CILi64EEES8_NS7_ILi256EEEEEENS_6half_tEfNS_4arch4Sm80ELb0ELb0ELb1ELb1ELb0ELb0ELb0ELb0ELi2ELi4ELi2ELi2ELb0EEENS1_21CollectiveEpilogueBwdISA_SB_SD_Li256ELb1ELb0ELi4EEENS1_19SingleTileSchedulerILb1ELb0ELb0ELi64EEEEEEEEEvNT_6ParamsE,"aw",@nobits
	.sectionflags	@""
	.align	16
	.zero		1024


//--------------------- .nv.shared._ZN7cutlass13device_kernelIN5flash19enable_sm80_to_sm89INS1_16FlashAttnBwdSm80INS1_25CollectiveMainloopBwdSm80ILi1ELi1EN4cute5tupleIJNS5_1CILi64EEES8_NS7_ILi256EEEEEENS_6half_tEfNS_4arch4Sm80ELb0ELb0ELb1ELb1ELb0ELb0ELb0ELb0ELi2ELi4ELi2ELi2ELb0EEENS1_24CollectiveEpilogueBwdGQAISA_fSD_Li256ELb1ELb0EEENS1_19SingleTileSchedulerILb1ELb0ELb0ELi64EEEEEEEEEvNT_6ParamsE --------------------------
	.section	.nv.shared._ZN7cutlass13device_kernelIN5flash19enable_sm80_to_sm89INS1_16FlashAttnBwdSm80INS1_25CollectiveMainloopBwdSm80ILi1ELi1EN4cute5tupleIJNS5_1CILi64EEES8_NS7_ILi256EEEEEENS_6half_tEfNS_4arch4Sm80ELb0ELb0ELb1ELb1ELb0ELb0ELb0ELb0ELi2ELi4ELi2ELi2ELb0EEENS1_24CollectiveEpilogueBwdGQAISA_fSD_Li256ELb1ELb0EEENS1_19SingleTileSchedulerILb1ELb0ELb0ELi64EEEEEEEEEvNT_6ParamsE,"aw",@nobits
	.sectionflags	@""
	.align	16
	.zero		1024


//--------------------- .nv.shared._ZN7cutlass13device_kernelIN5flash19enable_sm80_to_sm89INS1_16FlashAttnBwdSm80INS1_25CollectiveMainloopBwdSm80ILi1ELi1EN4cute5tupleIJNS5_1CILi64EEES8_NS7_ILi256EEEEEENS_6half_tEfNS_4arch4Sm80ELb0ELb1ELb1ELb0ELb0ELb0ELb0ELb0ELi2ELi4ELi2ELi2ELb0EEENS1_21CollectiveEpilogueBwdISA_SB_SD_Li256ELb0ELb0ELi4EEENS1_19SingleTileSchedulerILb0ELb0ELb0ELi64EEEEEEEEEvNT_6ParamsE --------------------------
	.section	.nv.shared._ZN7cutlass13device_kernelIN5flash19enable_sm80_to_sm89INS1_16FlashAttnBwdSm80INS1_25CollectiveMainloopBwdSm80ILi1ELi1EN4cute5tupleIJNS5_1CILi64EEES8_NS7_ILi256EEEEEENS_6half_tEfNS_4arch4Sm80ELb0ELb1ELb1ELb0ELb0ELb0ELb0ELb0ELi2ELi4ELi2ELi2ELb0EEENS1_21CollectiveEpilogueBwdISA_SB_SD_Li256ELb0ELb0ELi4EEENS1_19SingleTileSchedulerILb0ELb0ELb0ELi64EEEEEEEEEvNT_6ParamsE,"aw",@nobits
	.sectionflags	@""
	.align	16
	.zero		1024


//--------------------- .nv.shared._ZN7cutlass13device_kernelIN5flash19enable_sm80_to_sm89INS1_16FlashAttnBwdSm80INS1_25CollectiveMainloopBwdSm80ILi1ELi1EN4cute5tupleIJNS5_1CILi64EEES8_NS7_ILi256EEEEEENS_6half_tEfNS_4arch4Sm80ELb0ELb1ELb1ELb0ELb0ELb0ELb0ELb0ELi2ELi4ELi2ELi2ELb0EEENS1_24CollectiveEpilogueBwdGQAISA_fSD_Li256ELb0ELb0EEENS1_19SingleTileSchedulerILb0ELb0ELb0ELi64EEEEEEEEEvNT_6ParamsE --------------------------
	.section	.nv.shared._ZN7cutlass13device_kernelIN5flash19enable_sm80_to_sm89INS1_16FlashAttnBwdSm80INS1_25CollectiveMainloopBwdSm80ILi1ELi1EN4cute5tupleIJNS5_1CILi64EEES8_NS7_ILi256EEEEEENS_6half_tEfNS_4arch4Sm80ELb0ELb1ELb1ELb0ELb0ELb0ELb0ELb0ELi2ELi4ELi2ELi2ELb0EEENS1_24CollectiveEpilogueBwdGQAISA_fSD_Li256ELb0ELb0EEENS1_19SingleTileSchedulerILb0ELb0ELb0ELi64EEEEEEEEEvNT_6ParamsE,"aw",@nobits
	.sectionflags	@""
	.align	16
	.zero		1024


//--------------------- .nv.shared._ZN7cutlass13device_kernelIN5flash19enable_sm80_to_sm89INS1_16FlashAttnBwdSm80INS1_25CollectiveMainloopBwdSm80ILi1ELi1EN4cute5tupleIJNS5_1CILi64EEES8_NS7_ILi256EEEEEENS_6half_tEfNS_4arch4Sm80ELb0ELb1ELb1ELb1ELb0ELb0ELb0ELb0ELi2ELi4ELi2ELi2ELb0EEENS1_21CollectiveEpilogueBwdISA_SB_SD_Li256ELb1ELb0ELi4EEENS1_19SingleTileSchedulerILb1ELb0ELb0ELi64EEEEEEEEEvNT_6ParamsE --------------------------
	.section	.nv.shared._ZN7cutlass13device_kernelIN5flash19enable_sm80_to_sm89INS1_16FlashAttnBwdSm80INS1_25CollectiveMainloopBwdSm80ILi1ELi1EN4cute5tupleIJNS5_1CILi64EEES8_NS7_ILi256EEEEEENS_6half_tEfNS_4arch4Sm80ELb0ELb1ELb1ELb1ELb0ELb0ELb0ELb0ELi2ELi4ELi2ELi2ELb0EEENS1_21CollectiveEpilogueBwdISA_SB_SD_Li256ELb1ELb0ELi4EEENS1_19SingleTileSchedulerILb1ELb0ELb0ELi64EEEEEEEEEvNT_6ParamsE,"aw",@nobits
	.sectionflags	@""
	.align	16
	.zero		1024


//--------------------- .nv.shared._ZN7cutlass13device_kernelIN5flash19enable_sm80_to_sm89INS1_16FlashAttnBwdSm80INS1_25CollectiveMainloopBwdSm80ILi1ELi1EN4cute5tupleIJNS5_1CILi64EEES8_NS7_ILi256EEEEEENS_6half_tEfNS_4arch4Sm80ELb0ELb1ELb1ELb1ELb0ELb0ELb0ELb0ELi2ELi4ELi2ELi2ELb0EEENS1_24CollectiveEpilogueBwdGQAISA_fSD_Li256ELb1ELb0EEENS1_19SingleTileSchedulerILb1ELb0ELb0ELi64EEEEEEEEEvNT_6ParamsE --------------------------
	.section	.nv.shared._ZN7cutlass13device_kernelIN5flash19enable_sm80_to_sm89INS1_16FlashAttnBwdSm80INS1_25CollectiveMainloopBwdSm80ILi1ELi1EN4cute5tupleIJNS5_1CILi64EEES8_NS7_ILi256EEEEEENS_6half_tEfNS_4arch4Sm80ELb0ELb1ELb1ELb1ELb0ELb0ELb0ELb0ELi2ELi4ELi2ELi2ELb0EEENS1_24CollectiveEpilogueBwdGQAISA_fSD_Li256ELb1ELb0EEENS1_19SingleTileSchedulerILb1ELb0ELb0ELi64EEEEEEEEEvNT_6ParamsE,"aw",@nobits
	.sectionflags	@""
	.align	16
	.zero		1024


//--------------------- .nv.shared._ZN7cutlass13device_kernelIN5flash19enable_sm80_to_sm89INS1_16FlashAttnBwdSm80INS1_25CollectiveMainloopBwdSm80ILi1ELi1EN4cute5tupleIJNS5_1CILi64EEES8_NS7_ILi256EEEEEENS_6half_tEfNS_4arch4Sm80ELb1ELb0ELb1ELb0ELb0ELb0ELb0ELb0ELi2ELi4ELi2ELi2ELb0EEENS1_21CollectiveEpilogueBwdISA_SB_SD_Li256ELb0ELb0ELi4EEENS1_25SingleTileBwdLPTSchedulerILb0ELi64ELb0EEEEEEEEEvNT_6ParamsE --------------------------
	.section	.nv.shared._ZN7cutlass13device_kernelIN5flash19enable_sm80_to_sm89INS1_16FlashAttnBwdSm80INS1_25CollectiveMainloopBwdSm80ILi1ELi1EN4cute5tupleIJNS5_1CILi64EEES8_NS7_ILi256EEEEEENS_6half_tEfNS_4arch4Sm80ELb1ELb0ELb1ELb0ELb0ELb0ELb0ELb0ELi2ELi4ELi2ELi2ELb0EEENS1_21CollectiveEpilogueBwdISA_SB_SD_Li256ELb0ELb0ELi4EEENS1_25SingleTileBwdLPTSchedulerILb0ELi64ELb0EEEEEEEEEvNT_6ParamsE,"aw",@nobits
	.sectionflags	@""
	.align	16
	.zero		1024


//--------------------- .nv.shared._ZN7cutlass13device_kernelIN5flash19enable_sm80_to_sm89INS1_16FlashAttnBwdSm80INS1_25CollectiveMainloopBwdSm80ILi1ELi1EN4cute5tupleIJNS5_1CILi64EEES8_NS7_ILi256EEEEEENS_6half_tEfNS_4arch4Sm80ELb1ELb0ELb1ELb0ELb0ELb0ELb0ELb0ELi2ELi4ELi2ELi2ELb0EEENS1_24CollectiveEpilogueBwdGQAISA_fSD_Li256ELb0ELb0EEENS1_25SingleTileBwdLPTSchedulerILb0ELi64ELb0EEEEEEEEEvNT_6ParamsE --------------------------
	.section	.nv.shared._ZN7cutlass13device_kernelIN5flash19enable_sm80_to_sm89INS1_16FlashAttnBwdSm80INS1_25CollectiveMainloopBwdSm80ILi1ELi1EN4cute5tupleIJNS5_1CILi64EEES8_NS7_ILi256EEEEEENS_6half_tEfNS_4arch4Sm80ELb1ELb0ELb1ELb0ELb0ELb0ELb0ELb0ELi2ELi4ELi2ELi2ELb0EEENS1_24CollectiveEpilogueBwdGQAISA_fSD_Li256ELb0ELb0EEENS1_25SingleTileBwdLPTSchedulerILb0ELi64ELb0EEEEEEEEEvNT_6ParamsE,"aw",@nobits
	.sectionflags	@""
	.align	16
	.zero		1024


//--------------------- .nv.shared._ZN7cutlass13device_kernelIN5flash22FlashAttnBwdPreprocessIN4cute5tupleIJNS3_1CILi64EEENS5_ILi256EEEEEENS_6half_tEfNS_4arch4Sm80ELb1ELb0EEEEEvNT_6ParamsE --------------------------
	.section	.nv.shared._ZN7cutlass13device_kernelIN5flash22FlashAttnBwdPreprocessIN4cute5tupleIJNS3_1CILi64EEENS5_ILi256EEEEEENS_6half_tEfNS_4arch4Sm80ELb1ELb0EEEEEvNT_6ParamsE,"aw",@nobits
	.sectionflags	@""
	.align	16
	.zero		1024


//--------------------- .nv.shared._ZN7cutlass13device_kernelIN5flash19enable_sm80_to_sm89INS1_16FlashAttnBwdSm80INS1_25CollectiveMainloopBwdSm80ILi1ELi1EN4cute5tupleIJNS5_1CILi64EEES8_NS7_ILi256EEEEEENS_6half_tEfNS_4arch4Sm80ELb1ELb0ELb1ELb1ELb0ELb0ELb0ELb0ELi2ELi4ELi2ELi2ELb0EEENS1_21CollectiveEpilogueBwdISA_SB_SD_Li256ELb1ELb0ELi4EEENS1_25SingleTileBwdLPTSchedulerILb1ELi64ELb0EEEEEEEEEvNT_6ParamsE --------------------------
	.section	.nv.shared._ZN7cutlass13device_kernelIN5flash19enable_sm80_to_sm89INS1_16FlashAttnBwdSm80INS1_25CollectiveMainloopBwdSm80ILi1ELi1EN4cute5tupleIJNS5_1CILi64EEES8_NS7_ILi256EEEEEENS_6half_tEfNS_4arch4Sm80ELb1ELb0ELb1ELb1ELb0ELb0ELb0ELb0ELi2ELi4ELi2ELi2ELb0EEENS1_21CollectiveEpilogueBwdISA_SB_SD_Li256ELb1ELb0ELi4EEENS1_25SingleTileBwdLPTSchedulerILb1ELi64ELb0EEEEEEEEEvNT_6ParamsE,"aw",@nobits
	.sectionflags	@""
	.align	16
	.zero		1024


//--------------------- .nv.shared._ZN7cutlass13device_kernelIN5flash32FlashAttnBwdPostprocessConvertdQIN4cute5tupleIJNS3_1CILi64EEENS5_ILi256EEEEEENS_6half_tEfNS_4arch4Sm80ELi256ENS3_8TiledMMAINS3_8MMA_AtomIJNS3_28SM80_16x8x16_F32F16F16F32_TNEEEENS3_6LayoutINS4_IJNS5_ILi2EEENS5_ILi4EEENS5_ILi1EEEEEENS4_IJSJ_SH_NS5_ILi0EEEEEEEENS4_IJNS5_ILi32EEES6_NS5_ILi16EEEEEEEELb0EEEEEvNT_6ParamsE --------------------------
	.section	.nv.shared._ZN7cutlass13device_kernelIN5flash32FlashAttnBwdPostprocessConvertdQIN4cute5tupleIJNS3_1CILi64EEENS5_ILi256EEEEEENS_6half_tEfNS_4arch4Sm80ELi256ENS3_8TiledMMAINS3_8MMA_AtomIJNS3_28SM80_16x8x16_F32F16F16F32_TNEEEENS3_6LayoutINS4_IJNS5_ILi2EEENS5_ILi4EEENS5_ILi1EEEEEENS4_IJSJ_SH_NS5_ILi0EEEEEEEENS4_IJNS5_ILi32EEES6_NS5_ILi16EEEEEEEELb0EEEEEvNT_6ParamsE,"aw",@nobits
	.sectionflags	@""
	.align	16
	.zero		1024


//--------------------- .nv.shared._ZN7cutlass13device_kernelIN5flash19enable_sm80_to_sm89INS1_16FlashAttnBwdSm80INS1_25CollectiveMainloopBwdSm80ILi1ELi1EN4cute5tupleIJNS5_1CILi64EEES8_NS7_ILi256EEEEEENS_6half_tEfNS_4arch4Sm80ELb1ELb0ELb1ELb1ELb0ELb0ELb0ELb0ELi2ELi4ELi2ELi2ELb0EEENS1_24CollectiveEpilogueBwdGQAISA_fSD_Li256ELb1ELb0EEENS1_25SingleTileBwdLPTSchedulerILb1ELi64ELb0EEEEEEEEEvNT_6ParamsE --------------------------
	.section	.nv.shared._ZN7cutlass13device_kernelIN5flash19enable_sm80_to_sm89INS1_16FlashAttnBwdSm80INS1_25CollectiveMainloopBwdSm80ILi1ELi1EN4cute5tupleIJNS5_1CILi64EEES8_NS7_ILi256EEEEEENS_6half_tEfNS_4arch4Sm80ELb1ELb0ELb1ELb1ELb0ELb0ELb0ELb0ELi2ELi4ELi2ELi2ELb0EEENS1_24CollectiveEpilogueBwdGQAISA_fSD_Li256ELb1ELb0EEENS1_25SingleTileBwdLPTSchedulerILb1ELi64ELb0EEEEEEEEEvNT_6ParamsE,"aw",@nobits
	.sectionflags	@""
	.align	16
	.zero		1024


//--------------------- .nv.shared._ZN7cutlass13device_kernelIN5flash22FlashAttnBwdPreprocessIN4cute5tupleIJNS3_1CILi64EEENS5_ILi256EEEEEENS_6half_tEfNS_4arch4Sm80ELb1ELb1EEEEEvNT_6ParamsE --------------------------
	.section	.nv.shared._ZN7cutlass13device_kernelIN5flash22FlashAttnBwdPreprocessIN4cute5tupleIJNS3_1CILi64EEENS5_ILi256EEEEEENS_6half_tEfNS_4arch4Sm80ELb1ELb1EEEEEvNT_6ParamsE,"aw",@nobits
	.sectionflags	@""
	.align	16
	.zero		1024


//--------------------- .nv.constant0._ZN7cutlass13device_kernelIN5flash19enable_sm80_to_sm89INS1_16FlashAttnBwdSm80INS1_25CollectiveMainloopBwdSm80ILi1ELi1EN4cute5tupleIJNS5_1CILi32EEENS7_ILi64EEENS7_ILi256EEEEEENS_6half_tEfNS_4arch4Sm80ELb0ELb0ELb1ELb0ELb0ELb0ELb0ELb0ELi2ELi2ELi2ELi1ELb1EEENS1_21CollectiveEpilogueBwdISB_SC_SE_Li256ELb0ELb0ELi4EEENS1_19SingleTileSchedulerILb0ELb0ELb0ELi64EEEEEEEEEvNT_6ParamsE --------------------------
	.section	.nv.constant0._ZN7cutlass13device_kernelIN5flash19enable_sm80_to_sm89INS1_16FlashAttnBwdSm80INS1_25CollectiveMainloopBwdSm80ILi1ELi1EN4cute5tupleIJNS5_1CILi32EEENS7_ILi64EEENS7_ILi256EEEEEENS_6half_tEfNS_4arch4Sm80ELb0ELb0ELb1ELb0ELb0ELb0ELb0ELb0ELi2ELi2ELi2ELi1ELb1EEENS1_21CollectiveEpilogueBwdISB_SC_SE_Li256ELb0ELb0ELi4EEENS1_19SingleTileSchedulerILb0ELb0ELb0ELi64EEEEEEEEEvNT_6ParamsE,"a",@progbits
	.sectionflags	@""
	.align	4
.nv.constant0._ZN7cutlass13device_kernelIN5flash19enable_sm80_to_sm89INS1_16FlashAttnBwdSm80INS1_25CollectiveMainloopBwdSm80ILi1ELi1EN4cute5tupleIJNS5_1CILi32EEENS7_ILi64EEENS7_ILi256EEEEEENS_6half_tEfNS_4arch4Sm80ELb0ELb0ELb1ELb0ELb0ELb0ELb0ELb0ELi2ELi2ELi2ELi1ELb1EEENS1_21CollectiveEpilogueBwdISB_SC_SE_Li256ELb0ELb0ELi4EEENS1_19SingleTileSchedulerILb0ELb0ELb0ELi64EEEEEEEEEvNT_6ParamsE:
	.zero		1152


//--------------------- .nv.constant0._ZN7cutlass13device_kernelIN5flash19enable_sm80_to_sm89INS1_16FlashAttnBwdSm80INS1_25CollectiveMainloopBwdSm80ILi1ELi1EN4cute5tupleIJNS5_1CILi32EEENS7_ILi64EEENS7_ILi256EEEEEENS_6half_tEfNS_4arch4Sm80ELb0ELb0ELb1ELb0ELb0ELb0ELb0ELb0ELi2ELi2ELi2ELi1ELb1EEENS1_24CollectiveEpilogueBwdGQAISB_fSE_Li256ELb0ELb0EEENS1_19SingleTileSchedulerILb0ELb0ELb0ELi64EEEEEEEEEvNT_6ParamsE --------------------------
	.section	.nv.constant0._ZN7cutlass13device_kernelIN5flash19enable_sm80_to_sm89INS1_16FlashAttnBwdSm80INS1_25CollectiveMainloopBwdSm80ILi1ELi1EN4cute5tupleIJNS5_1CILi32EEENS7_ILi64EEENS7_ILi256EEEEEENS_6half_tEfNS_4arch4Sm80ELb0ELb0ELb1ELb0ELb0ELb0ELb0ELb0ELi2ELi2ELi2ELi1ELb1EEENS1_24CollectiveEpilogueBwdGQAISB_fSE_Li256ELb0ELb0EEENS1_19SingleTileSchedulerILb0ELb0ELb0ELi64EEEEEEEEEvNT_6ParamsE,"a",@progbits
	.sectionflags	@""
	.align	4
.nv.constant0._ZN7cutlass13device_kernelIN5flash19enable_sm80_to_sm89INS1_16FlashAttnBwdSm80INS1_25CollectiveMainloopBwdSm80ILi1ELi1EN4cute5tupleIJNS5_1CILi32EEENS7_ILi64EEENS7_ILi256EEEEEENS_6half_tEfNS_4arch4Sm80ELb0ELb0ELb1ELb0ELb0ELb0ELb0ELb0ELi2ELi2ELi2ELi1ELb1EEENS1_24CollectiveEpilogueBwdGQAISB_fSE_Li256ELb0ELb0EEENS1_19SingleTileSchedulerILb0ELb0ELb0ELi64EEEEEEEEEvNT_6ParamsE:
	.zero		1160


//--------------------- .nv.constant0._ZN7cutlass13device_kernelIN5flash19enable_sm80_to_sm89INS1_16FlashAttnBwdSm80INS1_25CollectiveMainloopBwdSm80ILi1ELi1EN4cute5tupleIJNS5_1CILi32EEENS7_ILi64EEENS7_ILi256EEEEEENS_6half_tEfNS_4arch4Sm80ELb0ELb0ELb1ELb1ELb0ELb0ELb0ELb0ELi2ELi2ELi2ELi1ELb1EEENS1_21CollectiveEpilogueBwdISB_SC_SE_Li256ELb1ELb0ELi4EEENS1_19SingleTileSchedulerILb1ELb0ELb0ELi64EEEEEEEEEvNT_6ParamsE --------------------------
	.section	.nv.constant0._ZN7cutlass13device_kernelIN5flash19enable_sm80_to_sm89INS1_16FlashAttnBwdSm80INS1_25CollectiveMainloopBwdSm80ILi1ELi1EN4cute5tupleIJNS5_1CILi32EEENS7_ILi64EEENS7_ILi256EEEEEENS_6half_tEfNS_4arch4Sm80ELb0ELb0ELb1ELb1ELb0ELb0ELb0ELb0ELi2ELi2ELi2ELi1ELb1EEENS1_21CollectiveEpilogueBwdISB_SC_SE_Li256ELb1ELb0ELi4EEENS1_19SingleTileSchedulerILb1ELb0ELb0ELi64EEEEEEEEEvNT_6ParamsE,"a",@progbits
	.sectionflags	@""
	.align	4
.nv.constant0._ZN7cutlass13device_kernelIN5flash19enable_sm80_to_sm89INS1_16FlashAttnBwdSm80INS1_25CollectiveMainloopBwdSm80ILi1ELi1EN4cute5tupleIJNS5_1CILi32EEENS7_ILi64EEENS7_ILi256EEEEEENS_6half_tEfNS_4arch4Sm80ELb0ELb0ELb1ELb1ELb0ELb0ELb0ELb0ELi2ELi2ELi2ELi1ELb1EEENS1_21CollectiveEpilogueBwdISB_SC_SE_Li256ELb1ELb0ELi4EEENS1_19SingleTileSchedulerILb1ELb0ELb0ELi64EEEEEEEEEvNT_6ParamsE:
	.zero		1152


//--------------------- .nv.constant0._ZN7cutlass13device_kernelIN5flash19enable_sm80_to_sm89INS1_16FlashAttnBwdSm80INS1_25CollectiveMainloopBwdSm80ILi1ELi1EN4cute5tupleIJNS5_1CILi32EEENS7_ILi64EEENS7_ILi256EEEEEENS_6half_tEfNS_4arch4Sm80ELb0ELb0ELb1ELb1ELb0ELb0ELb0ELb0ELi2ELi2ELi2ELi1ELb1EEENS1_24CollectiveEpilogueBwdGQAISB_fSE_Li256ELb1ELb0EEENS1_19SingleTileSchedulerILb1ELb0ELb0ELi64EEEEEEEEEvNT_6ParamsE --------------------------
	.section	.nv.constant0._ZN7cutlass13device_kernelIN5flash19enable_sm80_to_sm89INS1_16FlashAttnBwdSm80INS1_25CollectiveMainloopBwdSm80ILi1ELi1EN4cute5tupleIJNS5_1CILi32EEENS7_ILi64EEENS7_ILi256EEEEEENS_6half_tEfNS_4arch4Sm80ELb0ELb0ELb1ELb1ELb0ELb0ELb0ELb0ELi2ELi2ELi2ELi1ELb1EEENS1_24CollectiveEpilogueBwdGQAISB_fSE_Li256ELb1ELb0EEENS1_19SingleTileSchedulerILb1ELb0ELb0ELi64EEEEEEEEEvNT_6ParamsE,"a",@progbits
	.sectionflags	@""
	.align	4
.nv.constant0._ZN7cutlass13device_kernelIN5flash19enable_sm80_to_sm89INS1_16FlashAttnBwdSm80INS1_25CollectiveMainloopBwdSm80ILi1ELi1EN4cute5tupleIJNS5_1CILi32EEENS7_ILi64EEENS7_ILi256EEEEEENS_6half_tEfNS_4arch4Sm80ELb0ELb0ELb1ELb1ELb0ELb0ELb0ELb0ELi2ELi2ELi2ELi1ELb1EEENS1_24CollectiveEpilogueBwdGQAISB_fSE_Li256ELb1ELb0EEENS1_19SingleTileSchedulerILb1ELb0ELb0ELi64EEEEEEEEEvNT_6ParamsE:
	.zero		1160


//--------------------- .nv.constant0._ZN7cutlass13device_kernelIN5flash19enable_sm80_to_sm89INS1_16FlashAttnBwdSm80INS1_25CollectiveMainloopBwdSm80ILi1ELi1EN4cute5tupleIJNS5_1CILi32EEENS7_ILi64EEENS7_ILi256EEEEEENS_6half_tEfNS_4arch4Sm80ELb0ELb1ELb1ELb0ELb0ELb0ELb0ELb0ELi2ELi2ELi2ELi1ELb1EEENS1_21CollectiveEpilogueBwdISB_SC_SE_Li256ELb0ELb0ELi4EEENS1_19SingleTileSchedulerILb0ELb0ELb0ELi64EEEEEEEEEvNT_6ParamsE --------------------------
	.section	.nv.constant0._ZN7cutlass13device_kernelIN5flash19enable_sm80_to_sm89INS1_16FlashAttnBwdSm80INS1_25CollectiveMainloopBwdSm80ILi1ELi1EN4cute5tupleIJNS5_1CILi32EEENS7_ILi64EEENS7_ILi256EEEEEENS_6half_tEfNS_4arch4Sm80ELb0ELb1ELb1ELb0ELb0ELb0ELb0ELb0ELi2ELi2ELi2ELi1ELb1EEENS1_21CollectiveEpilogueBwdISB_SC_SE_Li256ELb0ELb0ELi4EEENS1_19SingleTileSchedulerILb0ELb0ELb0ELi64EEEEEEEEEvNT_6ParamsE,"a",@progbits
	.sectionflags	@""
	.align	4
.nv.constant0._ZN7cutlass13device_kernelIN5flash19enable_sm80_to_sm89INS1_16FlashAttnBwdSm80INS1_25CollectiveMainloopBwdSm80ILi1ELi1EN4cute5tupleIJNS5_1CILi32EEENS7_ILi64EEENS7_ILi256EEEEEENS_6half_tEfNS_4arch4Sm80ELb0ELb1ELb1ELb0ELb0ELb0ELb0ELb0ELi2ELi2ELi2ELi1ELb1EEENS1_21CollectiveEpilogueBwdISB_SC_SE_Li256ELb0ELb0ELi4EEENS1_19SingleTileSchedulerILb0ELb0ELb0ELi64EEEEEEEEEvNT_6ParamsE:
	.zero		1152


//--------------------- .nv.constant0._ZN7cutlass13device_kernelIN5flash19enable_sm80_to_sm89INS1_16FlashAttnBwdSm80INS1_25CollectiveMainloopBwdSm80ILi1ELi1EN4cute5tupleIJNS5_1CILi32EEENS7_ILi64EEENS7_ILi256EEEEEENS_6half_tEfNS_4arch4Sm80ELb0ELb1ELb1ELb0ELb0ELb0ELb0ELb0ELi2ELi2ELi2ELi1ELb1EEENS1_24CollectiveEpilogueBwdGQAISB_fSE_Li256ELb0ELb0EEENS1_19SingleTileSchedulerILb0ELb0ELb0ELi64EEEEEEEEEvNT_6ParamsE --------------------------
	.section	.nv.constant0._ZN7cutlass13device_kernelIN5flash19enable_sm80_to_sm89INS1_16FlashAttnBwdSm80INS1_25CollectiveMainloopBwdSm80ILi1ELi1EN4cute5tupleIJNS5_1CILi32EEENS7_ILi64EEENS7_ILi256EEEEEENS_6half_tEfNS_4arch4Sm80ELb0ELb1ELb1ELb0ELb0ELb0ELb0ELb0ELi2ELi2ELi2ELi1ELb1EEENS1_24CollectiveEpilogueBwdGQAISB_fSE_Li256ELb0ELb0EEENS1_19SingleTileSchedulerILb0ELb0ELb0ELi64EEEEEEEEEvNT_6ParamsE,"a",@progbits
	.sectionflags	@""
	.align	4
.nv.constant0._ZN7cutlass13device_kernelIN5flash19enable_sm80_to_sm89INS1_16FlashAttnBwdSm80INS1_25CollectiveMainloopBwdSm80ILi1ELi1EN4cute5tupleIJNS5_1CILi32EEENS7_ILi64EEENS7_ILi256EEEEEENS_6half_tEfNS_4arch4Sm80ELb0ELb1ELb1ELb0ELb0ELb0ELb0ELb0ELi2ELi2ELi2ELi1ELb1EEENS1_24CollectiveEpilogueBwdGQAISB_fSE_Li256ELb0ELb0EEENS1_19SingleTileSchedulerILb0ELb0ELb0ELi64EEEEEEEEEvNT_6ParamsE:
	.zero		1160


//--------------------- .nv.constant0._ZN7cutlass13device_kernelIN5flash19enable_sm80_to_sm89INS1_16FlashAttnBwdSm80INS1_25CollectiveMainloopBwdSm80ILi1ELi1EN4cute5tupleIJNS5_1CILi32EEENS7_ILi64EEENS7_ILi256EEEEEENS_6half_tEfNS_4arch4Sm80ELb0ELb1ELb1ELb1ELb0ELb0ELb0ELb0ELi2ELi2ELi2ELi1ELb1EEENS1_21CollectiveEpilogueBwdISB_SC_SE_Li256ELb1ELb0ELi4EEENS1_19SingleTileSchedulerILb1ELb0ELb0ELi64EEEEEEEEEvNT_6ParamsE --------------------------
	.section	.nv.constant0._ZN7cutlass13device_kernelIN5flash19enable_sm80_to_sm89INS1_16FlashAttnBwdSm80INS1_25CollectiveMainloopBwdSm80ILi1ELi1EN4cute5tupleIJNS5_1CILi32EEENS7_ILi64EEENS7_ILi256EEEEEENS_6half_tEfNS_4arch4Sm80ELb0ELb1ELb1ELb1ELb0ELb0ELb0ELb0ELi2ELi2ELi2ELi1ELb1EEENS1_21CollectiveEpilogueBwdISB_SC_SE_Li256ELb1ELb0ELi4EEENS1_19SingleTileSchedulerILb1ELb0ELb0ELi64EEEEEEEEEvNT_6ParamsE,"a",@progbits
	.sectionflags	@""
	.align	4
.nv.constant0._ZN7cutlass13device_kernelIN5flash19enable_sm80_to_sm89INS1_16FlashAttnBwdSm80INS1_25CollectiveMainloopBwdSm80ILi1ELi1EN4cute5tupleIJNS5_1CILi32EEENS7_ILi64EEENS7_ILi256EEEEEENS_6half_tEfNS_4arch4Sm80ELb0ELb1ELb1ELb1ELb0ELb0ELb0ELb0ELi2ELi2ELi2ELi1ELb1EEENS1_21CollectiveEpilogueBwdISB_SC_SE_Li256ELb1ELb0ELi4EEENS1_19SingleTileSchedulerILb1ELb0ELb0ELi64EEEEEEEEEvNT_6ParamsE:
	.zero		1152


//--------------------- .nv.constant0._ZN7cutlass13device_kernelIN5flash19enable_sm80_to_sm89INS1_16FlashAttnBwdSm80INS1_25CollectiveMainloopBwdSm80ILi1ELi1EN4cute5tupleIJNS5_1CILi32EEENS7_ILi64EEENS7_ILi256EEEEEENS_6half_tEfNS_4arch4Sm80ELb0ELb1ELb1ELb1ELb0ELb0ELb0ELb0ELi2ELi2ELi2ELi1ELb1EEENS1_24CollectiveEpilogueBwdGQAISB_fSE_Li256ELb1ELb0EEENS1_19SingleTileSchedulerILb1ELb0ELb0ELi64EEEEEEEEEvNT_6ParamsE --------------------------
	.section	.nv.constant0._ZN7cutlass13device_kernelIN5flash19enable_sm80_to_sm89INS1_16FlashAttnBwdSm80INS1_25CollectiveMainloopBwdSm80ILi1ELi1EN4cute5tupleIJNS5_1CILi32EEENS7_ILi64EEENS7_ILi256EEEEEENS_6half_tEfNS_4arch4Sm80ELb0ELb1ELb1ELb1ELb0ELb0ELb0ELb0ELi2ELi2ELi2ELi1ELb1EEENS1_24CollectiveEpilogueBwdGQAISB_fSE_Li256ELb1ELb0EEENS1_19SingleTileSchedulerILb1ELb0ELb0ELi64EEEEEEEEEvNT_6ParamsE,"a",@progbits
	.sectionflags	@""
	.align	4
.nv.constant0._ZN7cutlass13device_kernelIN5flash19enable_sm80_to_sm89INS1_16FlashAttnBwdSm80INS1_25CollectiveMainloopBwdSm80ILi1ELi1EN4cute5tupleIJNS5_1CILi32EEENS7_ILi64EEENS7_ILi256EEEEEENS_6half_tEfNS_4arch4Sm80ELb0ELb1ELb1ELb1ELb0ELb0ELb0ELb0ELi2ELi2ELi2ELi1ELb1EEENS1_24CollectiveEpilogueBwdGQAISB_fSE_Li256ELb1ELb0EEENS1_19SingleTileSchedulerILb1ELb0ELb0ELi64EEEEEEEEEvNT_6ParamsE:
	.zero		1160


//--------------------- .nv.constant0._ZN7cutlass13device_kernelIN5flash19enable_sm80_to_sm89INS1_16FlashAttnBwdSm80INS1_25CollectiveMainloopBwdSm80ILi1ELi1EN4cute5tupleIJNS5_1CILi32EEENS7_ILi64EEENS7_ILi256EEEEEENS_6half_tEfNS_4arch4Sm80ELb1ELb0ELb1ELb0ELb0ELb0ELb0ELb0ELi2ELi2ELi2ELi1ELb1EEENS1_21CollectiveEpilogueBwdISB_SC_SE_Li256ELb0ELb0ELi4EEENS1_25SingleTileBwdLPTSchedulerILb0ELi64ELb0EEEEEEEEEvNT_6ParamsE --------------------------
	.section	.nv.constant0._ZN7cutlass13device_kernelIN5flash19enable_sm80_to_sm89INS1_16FlashAttnBwdSm80INS1_25CollectiveMainloopBwdSm80ILi1ELi1EN4cute5tupleIJNS5_1CILi32EEENS7_ILi64EEENS7_ILi256EEEEEENS_6half_tEfNS_4arch4Sm80ELb1ELb0ELb1ELb0ELb0ELb0ELb0ELb0ELi2ELi2ELi2ELi1ELb1EEENS1_21CollectiveEpilogueBwdISB_SC_SE_Li256ELb0ELb0ELi4EEENS1_25SingleTileBwdLPTSchedulerILb0ELi64ELb0EEEEEEEEEvNT_6ParamsE,"a",@progbits
	.sectionflags	@""
	.align	4
.nv.constant0._ZN7cutlass13device_kernelIN5flash19enable_sm80_to_sm89INS1_16FlashAttnBwdSm80INS1_25CollectiveMainloopBwdSm80ILi1ELi1EN4cute5tupleIJNS5_1CILi32EEENS7_ILi64EEENS7_ILi256EEEEEENS_6half_tEfNS_4arch4Sm80ELb1ELb0ELb1ELb0ELb0ELb0ELb0ELb0ELi2ELi2ELi2ELi1ELb1EEENS1_21CollectiveEpilogueBwdISB_SC_SE_Li256ELb0ELb0ELi4EEENS1_25SingleTileBwdLPTSchedulerILb0ELi64ELb0EEEEEEEEEvNT_6ParamsE:
	.zero		1176


//--------------------- .nv.constant0._ZN7cutlass13device_kernelIN5flash19enable_sm80_to_sm89INS1_16FlashAttnBwdSm80INS1_25CollectiveMainloopBwdSm80ILi1ELi1EN4cute5tupleIJNS5_1CILi32EEENS7_ILi64EEENS7_ILi256EEEEEENS_6half_tEfNS_4arch4Sm80ELb1ELb0ELb1ELb0ELb0ELb0ELb0ELb0ELi2ELi2ELi2ELi1ELb1EEENS1_24CollectiveEpilogueBwdGQAISB_fSE_Li256ELb0ELb0EEENS1_25SingleTileBwdLPTSchedulerILb0ELi64ELb0EEEEEEEEEvNT_6ParamsE --------------------------
	.section	.nv.constant0._ZN7cutlass13device_kernelIN5flash19enable_sm80_to_sm89INS1_16FlashAttnBwdSm80INS1_25CollectiveMainloopBwdSm80ILi1ELi1EN4cute5tupleIJNS5_1CILi32EEENS7_ILi64EEENS7_ILi256EEEEEENS_6half_tEfNS_4arch4Sm80ELb1ELb0ELb1ELb0ELb0ELb0ELb0ELb0ELi2ELi2ELi2ELi1ELb1EEENS1_24CollectiveEpilogueBwdGQAISB_fSE_Li256ELb0ELb0EEENS1_25SingleTileBwdLPTSchedulerILb0ELi64ELb0EEEEEEEEEvNT_6ParamsE,"a",@progbits
	.sectionflags	@""
	.align	4
.nv.constant0._ZN7cutlass13device_kernelIN5flash19enable_sm80_to_sm89INS1_16FlashAttnBwdSm80INS1_25CollectiveMainloopBwdSm80ILi1ELi1EN4cute5tupleIJNS5_1CILi32EEENS7_ILi64EEENS7_ILi256EEEEEENS_6half_tEfNS_4arch4Sm80ELb1ELb0ELb1ELb0ELb0ELb0ELb0ELb0ELi2ELi2ELi2ELi1ELb1EEENS1_24CollectiveEpilogueBwdGQAISB_fSE_Li256ELb0ELb0EEENS1_25SingleTileBwdLPTSchedulerILb0ELi64ELb0EEEEEEEEEvNT_6ParamsE:
	.zero		1184


//--------------------- .nv.constant0._ZN7cutlass13device_kernelIN5flash22FlashAttnBwdPreprocessIN4cute5tupleIJNS3_1CILi32EEENS5_ILi256EEEEEENS_6half_tEfNS_4arch4Sm80ELb1ELb0EEEEEvNT_6ParamsE --------------------------
	.section	.nv.constant0._ZN7cutlass13device_kernelIN5flash22FlashAttnBwdPreprocessIN4cute5tupleIJNS3_1CILi32EEENS5_ILi256EEEEEENS_6half_tEfNS_4arch4Sm80ELb1ELb0EEEEEvNT_6ParamsE,"a",@progbits
	.sectionflags	@""
	.align	4
.nv.constant0._ZN7cutlass13device_kernelIN5flash22FlashAttnBwdPreprocessIN4cute5tupleIJNS3_1CILi32EEENS5_ILi256EEEEEENS_6half_tEfNS_4arch4Sm80ELb1ELb0EEEEEvNT_6ParamsE:
	.zero		768


//--------------------- .nv.constant0._ZN7cutlass13device_kernelIN5flash19enable_sm80_to_sm89INS1_16FlashAttnBwdSm80INS1_25CollectiveMainloopBwdSm80ILi1ELi1EN4cute5tupleIJNS5_1CILi32EEENS7_ILi64EEENS7_ILi256EEEEEENS_6half_tEfNS_4arch4Sm80ELb1ELb0ELb1ELb1ELb0ELb0ELb0ELb0ELi2ELi2ELi2ELi1ELb1EEENS1_21CollectiveEpilogueBwdISB_SC_SE_Li256ELb1ELb0ELi4EEENS1_25SingleTileBwdLPTSchedulerILb1ELi64ELb0EEEEEEEEEvNT_6ParamsE --------------------------
	.section	.nv.constant0._ZN7cutlass13device_kernelIN5flash19enable_sm80_to_sm89INS1_16FlashAttnBwdSm80INS1_25CollectiveMainloopBwdSm80ILi1ELi1EN4cute5tupleIJNS5_1CILi32EEENS7_ILi64EEENS7_ILi256EEEEEENS_6half_tEfNS_4arch4Sm80ELb1ELb0ELb1ELb1ELb0ELb0ELb0ELb0ELi2ELi2ELi2ELi1ELb1EEENS1_21CollectiveEpilogueBwdISB_SC_SE_Li256ELb1ELb0ELi4EEENS1_25SingleTileBwdLPTSchedulerILb1ELi64ELb0EEEEEEEEEvNT_6ParamsE,"a",@progbits
	.sectionflags	@""
	.align	4
.nv.constant0._ZN7cutlass13device_kernelIN5flash19enable_sm80_to_sm89INS1_16FlashAttnBwdSm80INS1_25CollectiveMainloopBwdSm80ILi1ELi1EN4cute5tupleIJNS5_1CILi32EEENS7_ILi64EEENS7_ILi256EEEEEENS_6half_tEfNS_4arch4Sm80ELb1ELb0ELb1ELb1ELb0ELb0ELb0ELb0ELi2ELi2ELi2ELi1ELb1EEENS1_21CollectiveEpilogueBwdISB_SC_SE_Li256ELb1ELb0ELi4EEENS1_25SingleTileBwdLPTSchedulerILb1ELi64ELb0EEEEEEEEEvNT_6ParamsE:
	.zero		1176


//--------------------- .nv.constant0._ZN7cutlass13device_kernelIN5flash32FlashAttnBwdPostprocessConvertdQIN4cute5tupleIJNS3_1CILi32EEENS5_ILi256EEEEEENS_6half_tEfNS_4arch4Sm80ELi256ENS3_8TiledMMAINS3_8MMA_AtomIJNS3_28SM80_16x8x16_F32F16F16F32_TNEEEENS3_6LayoutINS4_IJNS5_ILi1EEENS5_ILi8EEESH_EEENS4_IJNS5_ILi0EEESH_SK_EEEEENS4_IJNS5_ILi16EEENS5_ILi128EEESN_EEEEELb0EEEEEvNT_6ParamsE --------------------------
	.section	.nv.constant0._ZN7cutlass13device_kernelIN5flash32FlashAttnBwdPostprocessConvertdQIN4cute5tupleIJNS3_1CILi32EEENS5_ILi256EEEEEENS_6half_tEfNS_4arch4Sm80ELi256ENS3_8TiledMMAINS3_8MMA_AtomIJNS3_28SM80_16x8x16_F32F16F16F32_TNEEEENS3_6LayoutINS4_IJNS5_ILi1EEENS5_ILi8EEESH_EEENS4_IJNS5_ILi0EEESH_SK_EEEEENS4_IJNS5_ILi16EEENS5_ILi128EEESN_EEEEELb0EEEEEvNT_6ParamsE,"a",@progbits
	.sectionflags	@""
	.align	4
.nv.constant0._ZN7cutlass13device_kernelIN5flash32FlashAttnBwdPostprocessConvertdQIN4cute5tupleIJNS3_1CILi32EEENS5_ILi256EEEEEENS_6half_tEfNS_4arch4Sm80ELi256ENS3_8TiledMMAINS3_8MMA_AtomIJNS3_28SM80_16x8x16_F32F16F16F32_TNEEEENS3_6LayoutINS4_IJNS5_ILi1EEENS5_ILi8EEESH_EEENS4_IJNS5_ILi0EEESH_SK_EEEEENS4_IJNS5_ILi16EEENS5_ILi128EEESN_EEEEELb0EEEEEvNT_6ParamsE:
	.zero		640


//--------------------- .nv.constant0._ZN7cutlass13device_kernelIN5flash19enable_sm80_to_sm89INS1_16FlashAttnBwdSm80INS1_25CollectiveMainloopBwdSm80ILi1ELi1EN4cute5tupleIJNS5_1CILi32EEENS7_ILi64EEENS7_ILi256EEEEEENS_6half_tEfNS_4arch4Sm80ELb1ELb0ELb1ELb1ELb0ELb0ELb0ELb0ELi2ELi2ELi2ELi1ELb1EEENS1_24CollectiveEpilogueBwdGQAISB_fSE_Li256ELb1ELb0EEENS1_25SingleTileBwdLPTSchedulerILb1ELi64ELb0EEEEEEEEEvNT_6ParamsE --------------------------
	.section	.nv.constant0._ZN7cutlass13device_kernelIN5flash19enable_sm80_to_sm89INS1_16FlashAttnBwdSm80INS1_25CollectiveMainloopBwdSm80ILi1ELi1EN4cute5tupleIJNS5_1CILi32EEENS7_ILi64EEENS7_ILi256EEEEEENS_6half_tEfNS_4arch4Sm80ELb1ELb0ELb1ELb1ELb0ELb0ELb0ELb0ELi2ELi2ELi2ELi1ELb1EEENS1_24CollectiveEpilogueBwdGQAISB_fSE_Li256ELb1ELb0EEENS1_25SingleTileBwdLPTSchedulerILb1ELi64ELb0EEEEEEEEEvNT_6ParamsE,"a",@progbits
	.sectionflags	@""
	.align	4
.nv.constant0._ZN7cutlass13device_kernelIN5flash19enable_sm80_to_sm89INS1_16FlashAttnBwdSm80INS1_25CollectiveMainloopBwdSm80ILi1ELi1EN4cute5tupleIJNS5_1CILi32EEENS7_ILi64EEENS7_ILi256EEEEEENS_6half_tEfNS_4arch4Sm80ELb1ELb0ELb1ELb1ELb0ELb0ELb0ELb0ELi2ELi2ELi2ELi1ELb1EEENS1_24CollectiveEpilogueBwdGQAISB_fSE_Li256ELb1ELb0EEENS1_25SingleTileBwdLPTSchedulerILb1ELi64ELb0EEEEEEEEEvNT_6ParamsE:
	.zero		1184


//--------------------- .nv.constant0._ZN7cutlass13device_kernelIN5flash22FlashAttnBwdPreprocessIN4cute5tupleIJNS3_1CILi32EEENS5_ILi256EEEEEENS_6half_tEfNS_4arch4Sm80ELb1ELb1EEEEEvNT_6ParamsE --------------------------
	.section	.nv.constant0._ZN7cutlass13device_kernelIN5flash22FlashAttnBwdPreprocessIN4cute5tupleIJNS3_1CILi32EEENS5_ILi256EEEEEENS_6half_tEfNS_4arch4Sm80ELb1ELb1EEEEEvNT_6ParamsE,"a",@progbits
	.sectionflags	@""
	.align	4
.nv.constant0._ZN7cutlass13device_kernelIN5flash22FlashAttnBwdPreprocessIN4cute5tupleIJNS3_1CILi32EEENS5_ILi256EEEEEENS_6half_tEfNS_4arch4Sm80ELb1ELb1EEEEEvNT_6ParamsE:
	.zero		768


//--------------------- .nv.constant0._ZN7cutlass13device_kernelIN5flash19enable_sm80_to_sm89INS1_16FlashAttnBwdSm80INS1_25CollectiveMainloopBwdSm80ILi1ELi1EN4cute5tupleIJNS5_1CILi64EEES8_NS7_ILi256EEEEEENS_6half_tEfNS_4arch4Sm80ELb0ELb0ELb1ELb0ELb0ELb0ELb0ELb0ELi2ELi4ELi2ELi2ELb0EEENS1_21CollectiveEpilogueBwdISA_SB_SD_Li256ELb0ELb0ELi4EEENS1_19SingleTileSchedulerILb0ELb0ELb0ELi64EEEEEEEEEvNT_6ParamsE --------------------------
	.section	.nv.constant0._ZN7cutlass13device_kernelIN5flash19enable_sm80_to_sm89INS1_16FlashAttnBwdSm80INS1_25CollectiveMainloopBwdSm80ILi1ELi1EN4cute5tupleIJNS5_1CILi64EEES8_NS7_ILi256EEEEEENS_6half_tEfNS_4arch4Sm80ELb0ELb0ELb1ELb0ELb0ELb0ELb0ELb0ELi2ELi4ELi2ELi2ELb0EEENS1_21CollectiveEpilogueBwdISA_SB_SD_Li256ELb0ELb0ELi4EEENS1_19SingleTileSchedulerILb0ELb0ELb0ELi64EEEEEEEEEvNT_6ParamsE,"a",@progbits
	.sectionflags	@""
	.align	4
.nv.constant0._ZN7cutlass13device_kernelIN5flash19enable_sm80_to_sm89INS1_16FlashAttnBwdSm80INS1_25CollectiveMainloopBwdSm80ILi1ELi1EN4cute5tupleIJNS5_1CILi64EEES8_NS7_ILi256EEEEEENS_6half_tEfNS_4arch4Sm80ELb0ELb0ELb1ELb0ELb0ELb0ELb0ELb0ELi2ELi4ELi2ELi2ELb0EEENS1_21CollectiveEpilogueBwdISA_SB_SD_Li256ELb0ELb0ELi4EEENS1_19SingleTileSchedulerILb0ELb0ELb0ELi64EEEEEEEEEvNT_6ParamsE:
	.zero		1152


//--------------------- .nv.constant0._ZN7cutlass13device_kernelIN5flash19enable_sm80_to_sm89INS1_16FlashAttnBwdSm80INS1_25CollectiveMainloopBwdSm80ILi1ELi1EN4cute5tupleIJNS5_1CILi64EEES8_NS7_ILi256EEEEEENS_6half_tEfNS_4arch4Sm80ELb0ELb0ELb1ELb0ELb0ELb0ELb0ELb0ELi2ELi4ELi2ELi2ELb0EEENS1_24CollectiveEpilogueBwdGQAISA_fSD_Li256ELb0ELb0EEENS1_19SingleTileSchedulerILb0ELb0ELb0ELi64EEEEEEEEEvNT_6ParamsE --------------------------
	.section	.nv.constant0._ZN7cutlass13device_kernelIN5flash19enable_sm80_to_sm89INS1_16FlashAttnBwdSm80INS1_25CollectiveMainloopBwdSm80ILi1ELi1EN4cute5tupleIJNS5_1CILi64EEES8_NS7_ILi256EEEEEENS_6half_tEfNS_4arch4Sm80ELb0ELb0ELb1ELb0ELb0ELb0ELb0ELb0ELi2ELi4ELi2ELi2ELb0EEENS1_24CollectiveEpilogueBwdGQAISA_fSD_Li256ELb0ELb0EEENS1_19SingleTileSchedulerILb0ELb0ELb0ELi64EEEEEEEEEvNT_6ParamsE,"a",@progbits
	.sectionflags	@""
	.align	4
.nv.constant0._ZN7cutlass13device_kernelIN5flash19enable_sm80_to_sm89INS1_16FlashAttnBwdSm80INS1_25CollectiveMainloopBwdSm80ILi1ELi1EN4cute5tupleIJNS5_1CILi64EEES8_NS7_ILi256EEEEEENS_6half_tEfNS_4arch4Sm80ELb0ELb0ELb1ELb0ELb0ELb0ELb0ELb0ELi2ELi4ELi2ELi2ELb0EEENS1_24CollectiveEpilogueBwdGQAISA_fSD_Li256ELb0ELb0EEENS1_19SingleTileSchedulerILb0ELb0ELb0ELi64EEEEEEEEEvNT_6ParamsE:
	.zero		1160


//--------------------- .nv.constant0._ZN7cutlass13device_kernelIN5flash19enable_sm80_to_sm89INS1_16FlashAttnBwdSm80INS1_25CollectiveMainloopBwdSm80ILi1ELi1EN4cute5tupleIJNS5_1CILi64EEES8_NS7_ILi256EEEEEENS_6half_tEfNS_4arch4Sm80ELb0ELb0ELb1ELb1ELb0ELb0ELb0ELb0ELi2ELi4ELi2ELi2ELb0EEENS1_21CollectiveEpilogueBwdISA_SB_SD_Li256ELb1ELb0ELi4EEENS1_19SingleTileSchedulerILb1ELb0ELb0ELi64EEEEEEEEEvNT_6ParamsE --------------------------
	.section	.nv.constant0._ZN7cutlass13device_kernelIN5flash19enable_sm80_to_sm89INS1_16FlashAttnBwdSm80INS1_25CollectiveMainloopBwdSm80ILi1ELi1EN4cute5tupleIJNS5_1CILi64EEES8_NS7_ILi256EEEEEENS_6half_tEfNS_4arch4Sm80ELb0ELb0ELb1ELb1ELb0ELb0ELb0ELb0ELi2ELi4ELi2ELi2ELb0EEENS1_21CollectiveEpilogueBwdISA_SB_SD_Li256ELb1ELb0ELi4EEENS1_19SingleTileSchedulerILb1ELb0ELb0ELi64EEEEEEEEEvNT_6ParamsE,"a",@progbits
	.sectionflags	@""
	.align	4
.nv.constant0._ZN7cutlass13device_kernelIN5flash19enable_sm80_to_sm89INS1_16FlashAttnBwdSm80INS1_25CollectiveMainloopBwdSm80ILi1ELi1EN4cute5tupleIJNS5_1CILi64EEES8_NS7_ILi256EEEEEENS_6half_tEfNS_4arch4Sm80ELb0ELb0ELb1ELb1ELb0ELb0ELb0ELb0ELi2ELi4ELi2ELi2ELb0EEENS1_21CollectiveEpilogueBwdISA_SB_SD_Li256ELb1ELb0ELi4EEENS1_19SingleTileSchedulerILb1ELb0ELb0ELi64EEEEEEEEEvNT_6ParamsE:
	.zero		1152


//--------------------- .nv.constant0._ZN7cutlass13device_kernelIN5flash19enable_sm80_to_sm89INS1_16FlashAttnBwdSm80INS1_25CollectiveMainloopBwdSm80ILi1ELi1EN4cute5tupleIJNS5_1CILi64EEES8_NS7_ILi256EEEEEENS_6half_tEfNS_4arch4Sm80ELb0ELb0ELb1ELb1ELb0ELb0ELb0ELb0ELi2ELi4ELi2ELi2ELb0EEENS1_24CollectiveEpilogueBwdGQAISA_fSD_Li256ELb1ELb0EEENS1_19SingleTileSchedulerILb1ELb0ELb0ELi64EEEEEEEEEvNT_6ParamsE --------------------------
	.section	.nv.constant0._ZN7cutlass13device_kernelIN5flash19enable_sm80_to_sm89INS1_16FlashAttnBwdSm80INS1_25CollectiveMainloopBwdSm80ILi1ELi1EN4cute5tupleIJNS5_1CILi64EEES8_NS7_ILi256EEEEEENS_6half_tEfNS_4arch4Sm80ELb0ELb0ELb1ELb1ELb0ELb0ELb0ELb0ELi2ELi4ELi2ELi2ELb0EEENS1_24CollectiveEpilogueBwdGQAISA_fSD_Li256ELb1ELb0EEENS1_19SingleTileSchedulerILb1ELb0ELb0ELi64EEEEEEEEEvNT_6ParamsE,"a",@progbits
	.sectionflags	@""
	.align	4
.nv.constant0._ZN7cutlass13device_kernelIN5flash19enable_sm80_to_sm89INS1_16FlashAttnBwdSm80INS1_25CollectiveMainloopBwdSm80ILi1ELi1EN4cute5tupleIJNS5_1CILi64EEES8_NS7_ILi256EEEEEENS_6half_tEfNS_4arch4Sm80ELb0ELb0ELb1ELb1ELb0ELb0ELb0ELb0ELi2ELi4ELi2ELi2ELb0EEENS1_24CollectiveEpilogueBwdGQAISA_fSD_Li256ELb1ELb0EEENS1_19SingleTileSchedulerILb1ELb0ELb0ELi64EEEEEEEEEvNT_6ParamsE:
	.zero		1160


//--------------------- .nv.constant0._ZN7cutlass13device_kernelIN5flash19enable_sm80_to_sm89INS1_16FlashAttnBwdSm80INS1_25CollectiveMainloopBwdSm80ILi1ELi1EN4cute5tupleIJNS5_1CILi64EEES8_NS7_ILi256EEEEEENS_6half_tEfNS_4arch4Sm80ELb0ELb1ELb1ELb0ELb0ELb0ELb0ELb0ELi2ELi4ELi2ELi2ELb0EEENS1_21CollectiveEpilogueBwdISA_SB_SD_Li256ELb0ELb0ELi4EEENS1_19SingleTileSchedulerILb0ELb0ELb0ELi64EEEEEEEEEvNT_6ParamsE --------------------------
	.section	.nv.constant0._ZN7cutlass13device_kernelIN5flash19enable_sm80_to_sm89INS1_16FlashAttnBwdSm80INS1_25CollectiveMainloopBwdSm80ILi1ELi1EN4cute5tupleIJNS5_1CILi64EEES8_NS7_ILi256EEEEEENS_6half_tEfNS_4arch4Sm80ELb0ELb1ELb1ELb0ELb0ELb0ELb0ELb0ELi2ELi4ELi2ELi2ELb0EEENS1_21CollectiveEpilogueBwdISA_SB_SD_Li256ELb0ELb0ELi4EEENS1_19SingleTileSchedulerILb0ELb0ELb0ELi64EEEEEEEEEvNT_6ParamsE,"a",@progbits
	.sectionflags	@""
	.align	4
.nv.constant0._ZN7cutlass13device_kernelIN5flash19enable_sm80_to_sm89INS1_16FlashAttnBwdSm80INS1_25CollectiveMainloopBwdSm80ILi1ELi1EN4cute5tupleIJNS5_1CILi64EEES8_NS7_ILi256EEEEEENS_6half_tEfNS_4arch4Sm80ELb0ELb1ELb1ELb0ELb0ELb0ELb0ELb0ELi2ELi4ELi2ELi2ELb0EEENS1_21CollectiveEpilogueBwdISA_SB_SD_Li256ELb0ELb0ELi4EEENS1_19SingleTileSchedulerILb0ELb0ELb0ELi64EEEEEEEEEvNT_6ParamsE:
	.zero		1152


//--------------------- .nv.constant0._ZN7cutlass13device_kernelIN5flash19enable_sm80_to_sm89INS1_16FlashAttnBwdSm80INS1_25CollectiveMainloopBwdSm80ILi1ELi1EN4cute5tupleIJNS5_1CILi64EEES8_NS7_ILi256EEEEEENS_6half_tEfNS_4arch4Sm80ELb0ELb1ELb1ELb0ELb0ELb0ELb0ELb0ELi2ELi4ELi2ELi2ELb0EEENS1_24CollectiveEpilogueBwdGQAISA_fSD_Li256ELb0ELb0EEENS1_19SingleTileSchedulerILb0ELb0ELb0ELi64EEEEEEEEEvNT_6ParamsE --------------------------
	.section	.nv.constant0._ZN7cutlass13device_kernelIN5flash19enable_sm80_to_sm89INS1_16FlashAttnBwdSm80INS1_25CollectiveMainloopBwdSm80ILi1ELi1EN4cute5tupleIJNS5_1CILi64EEES8_NS7_ILi256EEEEEENS_6half_tEfNS_4arch4Sm80ELb0ELb1ELb1ELb0ELb0ELb0ELb0ELb0ELi2ELi4ELi2ELi2ELb0EEENS1_24CollectiveEpilogueBwdGQAISA_fSD_Li256ELb0ELb0EEENS1_19SingleTileSchedulerILb0ELb0ELb0ELi64EEEEEEEEEvNT_6ParamsE,"a",@progbits
	.sectionflags	@""
	.align	4
.nv.constant0._ZN7cutlass13device_kernelIN5flash19enable_sm80_to_sm89INS1_16FlashAttnBwdSm80INS1_25CollectiveMainloopBwdSm80ILi1ELi1EN4cute5tupleIJNS5_1CILi64EEES8_NS7_ILi256EEEEEENS_6half_tEfNS_4arch4Sm80ELb0ELb1ELb1ELb0ELb0ELb0ELb0ELb0ELi2ELi4ELi2ELi2ELb0EEENS1_24CollectiveEpilogueBwdGQAISA_fSD_Li256ELb0ELb0EEENS1_19SingleTileSchedulerILb0ELb0ELb0ELi64EEEEEEEEEvNT_6ParamsE:
	.zero		1160


//--------------------- .nv.constant0._ZN7cutlass13device_kernelIN5flash19enable_sm80_to_sm89INS1_16FlashAttnBwdSm80INS1_25CollectiveMainloopBwdSm80ILi1ELi1EN4cute5tupleIJNS5_1CILi64EEES8_NS7_ILi256EEEEEENS_6half_tEfNS_4arch4Sm80ELb0ELb1ELb1ELb1ELb0ELb0ELb0ELb0ELi2ELi4ELi2ELi2ELb0EEENS1_21CollectiveEpilogueBwdISA_SB_SD_Li256ELb1ELb0ELi4EEENS1_19SingleTileSchedulerILb1ELb0ELb0ELi64EEEEEEEEEvNT_6ParamsE --------------------------
	.section	.nv.constant0._ZN7cutlass13device_kernelIN5flash19enable_sm80_to_sm89INS1_16FlashAttnBwdSm80INS1_25CollectiveMainloopBwdSm80ILi1ELi1EN4cute5tupleIJNS5_1CILi64EEES8_NS7_ILi256EEEEEENS_6half_tEfNS_4arch4Sm80ELb0ELb1ELb1ELb1ELb0ELb0ELb0ELb0ELi2ELi4ELi2ELi2ELb0EEENS1_21CollectiveEpilogueBwdISA_SB_SD_Li256ELb1ELb0ELi4EEENS1_19SingleTileSchedulerILb1ELb0ELb0ELi64EEEEEEEEEvNT_6ParamsE,"a",@progbits
	.sectionflags	@""
	.align	4
.nv.constant0._ZN7cutlass13device_kernelIN5flash19enable_sm80_to_sm89INS1_16FlashAttnBwdSm80INS1_25CollectiveMainloopBwdSm80ILi1ELi1EN4cute5tupleIJNS5_1CILi64EEES8_NS7_ILi256EEEEEENS_6half_tEfNS_4arch4Sm80ELb0ELb1ELb1ELb1ELb0ELb0ELb0ELb0ELi2ELi4ELi2ELi2ELb0EEENS1_21CollectiveEpilogueBwdISA_SB_SD_Li256ELb1ELb0ELi4EEENS1_19SingleTileSchedulerILb1ELb0ELb0ELi64EEEEEEEEEvNT_6ParamsE:
	.zero		1152


//--------------------- .nv.constant0._ZN7cutlass13device_kernelIN5flash19enable_sm80_to_sm89INS1_16FlashAttnBwdSm80INS1_25CollectiveMainloopBwdSm80ILi1ELi1EN4cute5tupleIJNS5_1CILi64EEES8_NS7_ILi256EEEEEENS_6half_tEfNS_4arch4Sm80ELb0ELb1ELb1ELb1ELb0ELb0ELb0ELb0ELi2ELi4ELi2ELi2ELb0EEENS1_24CollectiveEpilogueBwdGQAISA_fSD_Li256ELb1ELb0EEENS1_19SingleTileSchedulerILb1ELb0ELb0ELi64EEEEEEEEEvNT_6ParamsE --------------------------
	.section	.nv.constant0._ZN7cutlass13device_kernelIN5flash19enable_sm80_to_sm89INS1_16FlashAttnBwdSm80INS1_25CollectiveMainloopBwdSm80ILi1ELi1EN4cute5tupleIJNS5_1CILi64EEES8_NS7_ILi256EEEEEENS_6half_tEfNS_4arch4Sm80ELb0ELb1ELb1ELb1ELb0ELb0ELb0ELb0ELi2ELi4ELi2ELi2ELb0EEENS1_24CollectiveEpilogueBwdGQAISA_fSD_Li256ELb1ELb0EEENS1_19SingleTileSchedulerILb1ELb0ELb0ELi64EEEEEEEEEvNT_6ParamsE,"a",@progbits
	.sectionflags	@""
	.align	4
.nv.constant0._ZN7cutlass13device_kernelIN5flash19enable_sm80_to_sm89INS1_16FlashAttnBwdSm80INS1_25CollectiveMainloopBwdSm80ILi1ELi1EN4cute5tupleIJNS5_1CILi64EEES8_NS7_ILi256EEEEEENS_6half_tEfNS_4arch4Sm80ELb0ELb1ELb1ELb1ELb0ELb0ELb0ELb0ELi2ELi4ELi2ELi2ELb0EEENS1_24CollectiveEpilogueBwdGQAISA_fSD_Li256ELb1ELb0EEENS1_19SingleTileSchedulerILb1ELb0ELb0ELi64EEEEEEEEEvNT_6ParamsE:
	.zero		1160


//--------------------- .nv.constant0._ZN7cutlass13device_kernelIN5flash19enable_sm80_to_sm89INS1_16FlashAttnBwdSm80INS1_25CollectiveMainloopBwdSm80ILi1ELi1EN4cute5tupleIJNS5_1CILi64EEES8_NS7_ILi256EEEEEENS_6half_tEfNS_4arch4Sm80ELb1ELb0ELb1ELb0ELb0ELb0ELb0ELb0ELi2ELi4ELi2ELi2ELb0EEENS1_21CollectiveEpilogueBwdISA_SB_SD_Li256ELb0ELb0ELi4EEENS1_25SingleTileBwdLPTSchedulerILb0ELi64ELb0EEEEEEEEEvNT_6ParamsE --------------------------
	.section	.nv.constant0._ZN7cutlass13device_kernelIN5flash19enable_sm80_to_sm89INS1_16FlashAttnBwdSm80INS1_25CollectiveMainloopBwdSm80ILi1ELi1EN4cute5tupleIJNS5_1CILi64EEES8_NS7_ILi256EEEEEENS_6half_tEfNS_4arch4Sm80ELb1ELb0ELb1ELb0ELb0ELb0ELb0ELb0ELi2ELi4ELi2ELi2ELb0EEENS1_21CollectiveEpilogueBwdISA_SB_SD_Li256ELb0ELb0ELi4EEENS1_25SingleTileBwdLPTSchedulerILb0ELi64ELb0EEEEEEEEEvNT_6ParamsE,"a",@progbits
	.sectionflags	@""
	.align	4
.nv.constant0._ZN7cutlass13device_kernelIN5flash19enable_sm80_to_sm89INS1_16FlashAttnBwdSm80INS1_25CollectiveMainloopBwdSm80ILi1ELi1EN4cute5tupleIJNS5_1CILi64EEES8_NS7_ILi256EEEEEENS_6half_tEfNS_4arch4Sm80ELb1ELb0ELb1ELb0ELb0ELb0ELb0ELb0ELi2ELi4ELi2ELi2ELb0EEENS1_21CollectiveEpilogueBwdISA_SB_SD_Li256ELb0ELb0ELi4EEENS1_25SingleTileBwdLPTSchedulerILb0ELi64ELb0EEEEEEEEEvNT_6ParamsE:
	.zero		1176


//--------------------- .nv.constant0._ZN7cutlass13device_kernelIN5flash19enable_sm80_to_sm89INS1_16FlashAttnBwdSm80INS1_25CollectiveMainloopBwdSm80ILi1ELi1EN4cute5tupleIJNS5_1CILi64EEES8_NS7_ILi256EEEEEENS_6half_tEfNS_4arch4Sm80ELb1ELb0ELb1ELb0ELb0ELb0ELb0ELb0ELi2ELi4ELi2ELi2ELb0EEENS1_24CollectiveEpilogueBwdGQAISA_fSD_Li256ELb0ELb0EEENS1_25SingleTileBwdLPTSchedulerILb0ELi64ELb0EEEEEEEEEvNT_6ParamsE --------------------------
	.section	.nv.constant0._ZN7cutlass13device_kernelIN5flash19enable_sm80_to_sm89INS1_16FlashAttnBwdSm80INS1_25CollectiveMainloopBwdSm80ILi1ELi1EN4cute5tupleIJNS5_1CILi64EEES8_NS7_ILi256EEEEEENS_6half_tEfNS_4arch4Sm80ELb1ELb0ELb1ELb0ELb0ELb0ELb0ELb0ELi2ELi4ELi2ELi2ELb0EEENS1_24CollectiveEpilogueBwdGQAISA_fSD_Li256ELb0ELb0EEENS1_25SingleTileBwdLPTSchedulerILb0ELi64ELb0EEEEEEEEEvNT_6ParamsE,"a",@progbits
	.sectionflags	@""
	.align	4
.nv.constant0._ZN7cutlass13device_kernelIN5flash19enable_sm80_to_sm89INS1_16FlashAttnBwdSm80INS1_25CollectiveMainloopBwdSm80ILi1ELi1EN4cute5tupleIJNS5_1CILi64EEES8_NS7_ILi256EEEEEENS_6half_tEfNS_4arch4Sm80ELb1ELb0ELb1ELb0ELb0ELb0ELb0ELb0ELi2ELi4ELi2ELi2ELb0EEENS1_24CollectiveEpilogueBwdGQAISA_fSD_Li256ELb0ELb0EEENS1_25SingleTileBwdLPTSchedulerILb0ELi64ELb0EEEEEEEEEvNT_6ParamsE:
	.zero		1184


//--------------------- .nv.constant0._ZN7cutlass13device_kernelIN5flash22FlashAttnBwdPreprocessIN4cute5tupleIJNS3_1CILi64EEENS5_ILi256EEEEEENS_6half_tEfNS_4arch4Sm80ELb1ELb0EEEEEvNT_6ParamsE --------------------------
	.section	.nv.constant0._ZN7cutlass13device_kernelIN5flash22FlashAttnBwdPreprocessIN4cute5tupleIJNS3_1CILi64EEENS5_ILi256EEEEEENS_6half_tEfNS_4arch4Sm80ELb1ELb0EEEEEvNT_6ParamsE,"a",@progbits
	.sectionflags	@""
	.align	4
.nv.constant0._ZN7cutlass13device_kernelIN5flash22FlashAttnBwdPreprocessIN4cute5tupleIJNS3_1CILi64EEENS5_ILi256EEEEEENS_6half_tEfNS_4arch4Sm80ELb1ELb0EEEEEvNT_6ParamsE:
	.zero		768


//--------------------- .nv.constant0._ZN7cutlass13device_kernelIN5flash19enable_sm80_to_sm89INS1_16FlashAttnBwdSm80INS1_25CollectiveMainloopBwdSm80ILi1ELi1EN4cute5tupleIJNS5_1CILi64EEES8_NS7_ILi256EEEEEENS_6half_tEfNS_4arch4Sm80ELb1ELb0ELb1ELb1ELb0ELb0ELb0ELb0ELi2ELi4ELi2ELi2ELb0EEENS1_21CollectiveEpilogueBwdISA_SB_SD_Li256ELb1ELb0ELi4EEENS1_25SingleTileBwdLPTSchedulerILb1ELi64ELb0EEEEEEEEEvNT_6ParamsE --------------------------
	.section	.nv.constant0._ZN7cutlass13device_kernelIN5flash19enable_sm80_to_sm89INS1_16FlashAttnBwdSm80INS1_25CollectiveMainloopBwdSm80ILi1ELi1EN4cute5tupleIJNS5_1CILi64EEES8_NS7_ILi256EEEEEENS_6half_tEfNS_4arch4Sm80ELb1ELb0ELb1ELb1ELb0ELb0ELb0ELb0ELi2ELi4ELi2ELi2ELb0EEENS1_21CollectiveEpilogueBwdISA_SB_SD_Li256ELb1ELb0ELi4EEENS1_25SingleTileBwdLPTSchedulerILb1ELi64ELb0EEEEEEEEEvNT_6ParamsE,"a",@progbits
	.sectionflags	@""
	.align	4
.nv.constant0._ZN7cutlass13device_kernelIN5flash19enable_sm80_to_sm89INS1_16FlashAttnBwdSm80INS1_25CollectiveMainloopBwdSm80ILi1ELi1EN4cute5tupleIJNS5_1CILi64EEES8_NS7_ILi256EEEEEENS_6half_tEfNS_4arch4Sm80ELb1ELb0ELb1ELb1ELb0ELb0ELb0ELb0ELi2ELi4ELi2ELi2ELb0EEENS1_21CollectiveEpilogueBwdISA_SB_SD_Li256ELb1ELb0ELi4EEENS1_25SingleTileBwdLPTSchedulerILb1ELi64ELb0EEEEEEEEEvNT_6ParamsE:
	.zero		1176


//--------------------- .nv.constant0._ZN7cutlass13device_kernelIN5flash32FlashAttnBwdPostprocessConvertdQIN4cute5tupleIJNS3_1CILi64EEENS5_ILi256EEEEEENS_6half_tEfNS_4arch4Sm80ELi256ENS3_8TiledMMAINS3_8MMA_AtomIJNS3_28SM80_16x8x16_F32F16F16F32_TNEEEENS3_6LayoutINS4_IJNS5_ILi2EEENS5_ILi4EEENS5_ILi1EEEEEENS4_IJSJ_SH_NS5_ILi0EEEEEEEENS4_IJNS5_ILi32EEES6_NS5_ILi16EEEEEEEELb0EEEEEvNT_6ParamsE --------------------------
	.section	.nv.constant0._ZN7cutlass13device_kernelIN5flash32FlashAttnBwdPostprocessConvertdQIN4cute5tupleIJNS3_1CILi64EEENS5_ILi256EEEEEENS_6half_tEfNS_4arch4Sm80ELi256ENS3_8TiledMMAINS3_8MMA_AtomIJNS3_28SM80_16x8x16_F32F16F16F32_TNEEEENS3_6LayoutINS4_IJNS5_ILi2EEENS5_ILi4EEENS5_ILi1EEEEEENS4_IJSJ_SH_NS5_ILi0EEEEEEEENS4_IJNS5_ILi32EEES6_NS5_ILi16EEEEEEEELb0EEEEEvNT_6ParamsE,"a",@progbits
	.sectionflags	@""
	.align	4
.nv.constant0._ZN7cutlass13device_kernelIN5flash32FlashAttnBwdPostprocessConvertdQIN4cute5tupleIJNS3_1CILi64EEENS5_ILi256EEEEEENS_6half_tEfNS_4arch4Sm80ELi256ENS3_8TiledMMAINS3_8MMA_AtomIJNS3_28SM80_16x8x16_F32F16F16F32_TNEEEENS3_6LayoutINS4_IJNS5_ILi2EEENS5_ILi4EEENS5_ILi1EEEEEENS4_IJSJ_SH_NS5_ILi0EEEEEEEENS4_IJNS5_ILi32EEES6_NS5_ILi16EEEEEEEELb0EEEEEvNT_6ParamsE:
	.zero		640


//--------------------- .nv.constant0._ZN7cutlass13device_kernelIN5flash19enable_sm80_to_sm89INS1_16FlashAttnBwdSm80INS1_25CollectiveMainloopBwdSm80ILi1ELi1EN4cute5tupleIJNS5_1CILi64EEES8_NS7_ILi256EEEEEENS_6half_tEfNS_4arch4Sm80ELb1ELb0ELb1ELb1ELb0ELb0ELb0ELb0ELi2ELi4ELi2ELi2ELb0EEENS1_24CollectiveEpilogueBwdGQAISA_fSD_Li256ELb1ELb0EEENS1_25SingleTileBwdLPTSchedulerILb1ELi64ELb0EEEEEEEEEvNT_6ParamsE --------------------------
	.section	.nv.constant0._ZN7cutlass13device_kernelIN5flash19enable_sm80_to_sm89INS1_16FlashAttnBwdSm80INS1_25CollectiveMainloopBwdSm80ILi1ELi1EN4cute5tupleIJNS5_1CILi64EEES8_NS7_ILi256EEEEEENS_6half_tEfNS_4arch4Sm80ELb1ELb0ELb1ELb1ELb0ELb0ELb0ELb0ELi2ELi4ELi2ELi2ELb0EEENS1_24CollectiveEpilogueBwdGQAISA_fSD_Li256ELb1ELb0EEENS1_25SingleTileBwdLPTSchedulerILb1ELi64ELb0EEEEEEEEEvNT_6ParamsE,"a",@progbits
	.sectionflags	@""
	.align	4
.nv.constant0._ZN7cutlass13device_kernelIN5flash19enable_sm80_to_sm89INS1_16FlashAttnBwdSm80INS1_25CollectiveMainloopBwdSm80ILi1ELi1EN4cute5tupleIJNS5_1CILi64EEES8_NS7_ILi256EEEEEENS_6half_tEfNS_4arch4Sm80ELb1ELb0ELb1ELb1ELb0ELb0ELb0ELb0ELi2ELi4ELi2ELi2ELb0EEENS1_24CollectiveEpilogueBwdGQAISA_fSD_Li256ELb1ELb0EEENS1_25SingleTileBwdLPTSchedulerILb1ELi64ELb0EEEEEEEEEvNT_6ParamsE:
	.zero		1184


//--------------------- .nv.constant0._ZN7cutlass13device_kernelIN5flash22FlashAttnBwdPreprocessIN4cute5tupleIJNS3_1CILi64EEENS5_ILi256EEEEEENS_6half_tEfNS_4arch4Sm80ELb1ELb1EEEEEvNT_6ParamsE --------------------------
	.section	.nv.constant0._ZN7cutlass13device_kernelIN5flash22FlashAttnBwdPreprocessIN4cute5tupleIJNS3_1CILi64EEENS5_ILi256EEEEEENS_6half_tEfNS_4arch4Sm80ELb1ELb1EEEEEvNT_6ParamsE,"a",@progbits
	.sectionflags	@""
	.align	4
.nv.constant0._ZN7cutlass13device_kernelIN5flash22FlashAttnBwdPreprocessIN4cute5tupleIJNS3_1CILi64EEENS5_ILi256EEEEEENS_6half_tEfNS_4arch4Sm80ELb1ELb1EEEEEvNT_6ParamsE:
	.zero		768


//--------------------- SYMBOLS --------------------------

	.type		.nv.reservedSmem.offset0,@object
	.size		.nv.reservedSmem.offset0,0x4
